	.target	sm_80

	.elftype	@"ET_EXEC"


//--------------------- .note.nv.tkinfo           --------------------------
	.section	.note.nv.tkinfo,"",@"SHT_NOTE"
	.sectionflags	@"SHF_NOTE_NV_TKINFO"
	.tkinfo
        /*0018*/ 	.word	0x00000002
        /*0030*/ 	.string	""
        /*0030*/ 	.string	"ptxas"
        /*0030*/ 	.string	"Cuda compilation tools, release 13.0, V13.0.88"
        /*0030*/ 	.string	"Build cuda_13.0.r13.0/compiler.36424714_0"
        /*0030*/ 	.string	"-v  -suppress-debug-info  -lineinfo  -arch sm_80 "



//--------------------- .note.nv.cuinfo           --------------------------
	.section	.note.nv.cuinfo,"",@"SHT_NOTE"
	.sectionflags	@"SHF_NOTE_NV_CUINFO"
        /*0018*/ 	.short	0x0002
        /*001a*/ 	.short	0x0050
        /*001c*/ 	.short	0x0082
	.zero		2


//--------------------- .nv.info                  --------------------------
	.section	.nv.info,"",@"SHT_CUDA_INFO"
	.align	4


	//----- nvinfo : EIATTR_REGCOUNT
	.align		4
        /*0000*/ 	.byte	0x04, 0x2f
        /*0002*/ 	.short	(.L_1 - .L_0)
	.align		4
.L_0:
        /*0004*/ 	.word	index@(matmul_kernel)
        /*0008*/ 	.word	0x000000ff


	//----- nvinfo : EIATTR_FRAME_SIZE
	.align		4
.L_1:
        /*000c*/ 	.byte	0x04, 0x11
        /*000e*/ 	.short	(.L_3 - .L_2)
	.align		4
.L_2:
        /*0010*/ 	.word	index@(matmul_kernel)
        /*0014*/ 	.word	0x000010d8


	//----- nvinfo : EIATTR_MIN_STACK_SIZE
	.align		4
.L_3:
        /*0018*/ 	.byte	0x04, 0x12
        /*001a*/ 	.short	(.L_5 - .L_4)
	.align		4
.L_4:
        /*001c*/ 	.word	index@(matmul_kernel)
        /*0020*/ 	.word	0x000010d8
.L_5:


//--------------------- .nv.info.matmul_kernel    --------------------------
	.section	.nv.info.matmul_kernel,"",@"SHT_CUDA_INFO"
	.sectionflags	@""
	.align	4


	//----- nvinfo : EIATTR_CUDA_API_VERSION
	.align		4
        /*0000*/ 	.byte	0x04, 0x37
        /*0002*/ 	.short	(.L_7 - .L_6)
.L_6:
        /*0004*/ 	.word	0x00000082


	//----- nvinfo : EIATTR_SW2861232_WAR
	.align		4
.L_7:
        /*0008*/ 	.byte	0x01, 0x35
	.zero		2


	//----- nvinfo : EIATTR_PARAM_CBANK
	.align		4
        /*000c*/ 	.byte	0x04, 0x0a
        /*000e*/ 	.short	(.L_9 - .L_8)
	.align		4
.L_8:
        /*0010*/ 	.word	index@(.nv.constant0.matmul_kernel)
        /*0014*/ 	.short	0x0160
        /*0016*/ 	.short	0x0050


	//----- nvinfo : EIATTR_CBANK_PARAM_SIZE
	.align		4
.L_9:
        /*0018*/ 	.byte	0x03, 0x19
        /*001a*/ 	.short	0x0050


	//----- nvinfo : EIATTR_KPARAM_INFO
	.align		4
        /*001c*/ 	.byte	0x04, 0x17
        /*001e*/ 	.short	(.L_11 - .L_10)
.L_10:
        /*0020*/ 	.word	0x00000000
        /*0024*/ 	.short	0x000d
        /*0026*/ 	.short	0x0048
        /*0028*/ 	.byte	0x00, 0xf4, 0x21, 0x00


	//----- nvinfo : EIATTR_KPARAM_INFO
	.align		4
.L_11:
        /*002c*/ 	.byte	0x04, 0x17
        /*002e*/ 	.short	(.L_13 - .L_12)
.L_12:
        /*0030*/ 	.word	0x00000000
        /*0034*/ 	.short	0x000c
        /*0036*/ 	.short	0x0040
        /*0038*/ 	.byte	0x00, 0xf4, 0x21, 0x00


	//----- nvinfo : EIATTR_KPARAM_INFO
	.align		4
.L_13:
        /*003c*/ 	.byte	0x04, 0x17
        /*003e*/ 	.short	(.L_15 - .L_14)
.L_14:
        /*0040*/ 	.word	0x00000000
        /*0044*/ 	.short	0x000b
        /*0046*/ 	.short	0x0038
        /*0048*/ 	.byte	0x00, 0xf0, 0x11, 0x00


	//----- nvinfo : EIATTR_KPARAM_INFO
	.align		4
.L_15:
        /*004c*/ 	.byte	0x04, 0x17
        /*004e*/ 	.short	(.L_17 - .L_16)
.L_16:
        /*0050*/ 	.word	0x00000000
        /*0054*/ 	.short	0x000a
        /*0056*/ 	.short	0x0034
        /*0058*/ 	.byte	0x00, 0xf0, 0x11, 0x00


	//----- nvinfo : EIATTR_KPARAM_INFO
	.align		4
.L_17:
        /*005c*/ 	.byte	0x04, 0x17
        /*005e*/ 	.short	(.L_19 - .L_18)
.L_18:
        /*0060*/ 	.word	0x00000000
        /*0064*/ 	.short	0x0009
        /*0066*/ 	.short	0x0030
        /*0068*/ 	.byte	0x00, 0xf0, 0x11, 0x00


	//----- nvinfo : EIATTR_KPARAM_INFO
	.align		4
.L_19:
        /*006c*/ 	.byte	0x04, 0x17
        /*006e*/ 	.short	(.L_21 - .L_20)
.L_20:
        /*0070*/ 	.word	0x00000000
        /*0074*/ 	.short	0x0008
        /*0076*/ 	.short	0x002c
        /*0078*/ 	.byte	0x00, 0xf0, 0x11, 0x00


	//----- nvinfo : EIATTR_KPARAM_INFO
	.align		4
.L_21:
        /*007c*/ 	.byte	0x04, 0x17
        /*007e*/ 	.short	(.L_23 - .L_22)
.L_22:
        /*0080*/ 	.word	0x00000000
        /*0084*/ 	.short	0x0007
        /*0086*/ 	.short	0x0028
        /*0088*/ 	.byte	0x00, 0xf0, 0x11, 0x00


	//----- nvinfo : EIATTR_KPARAM_INFO
	.align		4
.L_23:
        /*008c*/ 	.byte	0x04, 0x17
        /*008e*/ 	.short	(.L_25 - .L_24)
.L_24:
        /*0090*/ 	.word	0x00000000
        /*0094*/ 	.short	0x0006
        /*0096*/ 	.short	0x0024
        /*0098*/ 	.byte	0x00, 0xf0, 0x11, 0x00


	//----- nvinfo : EIATTR_KPARAM_INFO
	.align		4
.L_25:
        /*009c*/ 	.byte	0x04, 0x17
        /*009e*/ 	.short	(.L_27 - .L_26)
.L_26:
        /*00a0*/ 	.word	0x00000000
        /*00a4*/ 	.short	0x0005
        /*00a6*/ 	.short	0x0020
        /*00a8*/ 	.byte	0x00, 0xf0, 0x11, 0x00


	//----- nvinfo : EIATTR_KPARAM_INFO
	.align		4
.L_27:
        /*00ac*/ 	.byte	0x04, 0x17
        /*00ae*/ 	.short	(.L_29 - .L_28)
.L_28:
        /*00b0*/ 	.word	0x00000000
        /*00b4*/ 	.short	0x0004
        /*00b6*/ 	.short	0x001c
        /*00b8*/ 	.byte	0x00, 0xf0, 0x11, 0x00


	//----- nvinfo : EIATTR_KPARAM_INFO
	.align		4
.L_29:
        /*00bc*/ 	.byte	0x04, 0x17
        /*00be*/ 	.short	(.L_31 - .L_30)
.L_30:
        /*00c0*/ 	.word	0x00000000
        /*00c4*/ 	.short	0x0003
        /*00c6*/ 	.short	0x0018
        /*00c8*/ 	.byte	0x00, 0xf0, 0x11, 0x00


	//----- nvinfo : EIATTR_KPARAM_INFO
	.align		4
.L_31:
        /*00cc*/ 	.byte	0x04, 0x17
        /*00ce*/ 	.short	(.L_33 - .L_32)
.L_32:
        /*00d0*/ 	.word	0x00000000
        /*00d4*/ 	.short	0x0002
        /*00d6*/ 	.short	0x0010
        /*00d8*/ 	.byte	0x00, 0xf4, 0x21, 0x00


	//----- nvinfo : EIATTR_KPARAM_INFO
	.align		4
.L_33:
        /*00dc*/ 	.byte	0x04, 0x17
        /*00de*/ 	.short	(.L_35 - .L_34)
.L_34:
        /*00e0*/ 	.word	0x00000000
        /*00e4*/ 	.short	0x0001
        /*00e6*/ 	.short	0x0008
        /*00e8*/ 	.byte	0x00, 0xf4, 0x21, 0x00


	//----- nvinfo : EIATTR_KPARAM_INFO
	.align		4
.L_35:
        /*00ec*/ 	.byte	0x04, 0x17
        /*00ee*/ 	.short	(.L_37 - .L_36)
.L_36:
        /*00f0*/ 	.word	0x00000000
        /*00f4*/ 	.short	0x0000
        /*00f6*/ 	.short	0x0000
        /*00f8*/ 	.byte	0x00, 0xf4, 0x21, 0x00


	//----- nvinfo : EIATTR_MAXREG_COUNT
	.align		4
.L_37:
        /*00fc*/ 	.byte	0x03, 0x1b
        /*00fe*/ 	.short	0x00ff


	//----- nvinfo : EIATTR_NUM_BARRIERS
	.align		4
        /*0100*/ 	.byte	0x02, 0x4c
        /*0102*/ 	.byte	0x01
	.zero		1


	//----- nvinfo : EIATTR_ANNOTATIONS
	.align		4
        /*0104*/ 	.byte	0x04, 0x55
        /*0106*/ 	.short	(.L_39 - .L_38)


	//   ....[0]....
.L_38:
        /*0108*/ 	.word	0x00000001
        /*010c*/ 	.byte	0xc0, 0x07, 0x00, 0x00, 0x01, 0x00, 0x00, 0x00, 0x00, 0x08, 0x00, 0x00, 0x01, 0x00, 0x00, 0x00
        /* <DEDUP_REMOVED lines=1759> */
        /*6f0c*/ 	.byte	0x30, 0x65, 0x03, 0x00, 0x01, 0x00, 0x00, 0x00, 0x50, 0x65, 0x03, 0x00


	//----- nvinfo : EIATTR_MERCURY_ISA_VERSION
	.align		4
.L_39:
        /*6f18*/ 	.byte	0x03, 0x5f
        /*6f1a*/ 	.short	0x0000


	//----- nvinfo : EIATTR_EXIT_INSTR_OFFSETS
	.align		4
        /*6f1c*/ 	.byte	0x04, 0x1c
        /*6f1e*/ 	.short	(.L_41 - .L_40)


	//   ....[0]....
.L_40:
        /*6f20*/ 	.word	0x00036890


	//   ....[1]....
        /*6f24*/ 	.word	0x000368b0


	//----- nvinfo : EIATTR_REQNTID
	.align		4
.L_41:
        /*6f28*/ 	.byte	0x04, 0x10
        /*6f2a*/ 	.short	(.L_43 - .L_42)
.L_42:
        /*6f2c*/ 	.word	0x00000080
        /*6f30*/ 	.word	0x00000001
        /*6f34*/ 	.word	0x00000001
.L_43:


//--------------------- .nv.callgraph             --------------------------
	.section	.nv.callgraph,"",@"SHT_CUDA_CALLGRAPH"
	.align	4
	.sectionentsize	8
	.align		4
        /*0000*/ 	.word	0x00000000
	.align		4
        /*0004*/ 	.word	0xffffffff
	.align		4
        /*0008*/ 	.word	0x00000000
	.align		4
        /*000c*/ 	.word	0xfffffffe
	.align		4
        /*0010*/ 	.word	0x00000000
	.align		4
        /*0014*/ 	.word	0xfffffffd
	.align		4
        /*0018*/ 	.word	0x00000000
	.align		4
        /*001c*/ 	.word	0xfffffffc


//--------------------- .nv.rel.action            --------------------------
	.section	.nv.rel.action,"",@"SHT_CUDA_RELOCINFO"
	.align	8
	.sectionentsize	8
        /*0000*/ 	.byte	0x73, 0x00, 0x00, 0x00, 0x00, 0x00, 0x00, 0x00, 0x00, 0x00, 0x00, 0x11, 0x25, 0x00, 0x05, 0x36


//--------------------- .nv.constant0.matmul_kernel --------------------------
	.section	.nv.constant0.matmul_kernel,"a",@progbits
	.sectionflags	@""
	.align	4
.nv.constant0.matmul_kernel:
	.zero		432


//--------------------- .text.matmul_kernel       --------------------------
	.section	.text.matmul_kernel,"ax",@progbits
	.sectioninfo	@"SHI_REGISTERS=255"
	.align	128
        .global         matmul_kernel
        .type           matmul_kernel,@function
        .size           matmul_kernel,(.L_x_3 - matmul_kernel)
        .other          matmul_kernel,@"STO_CUDA_ENTRY STV_DEFAULT"
matmul_kernel:
.text.matmul_kernel:
[----:B------:R-:W-:Y:S02]  /*0000*/  IMAD.MOV.U32 R1, RZ, RZ, c[0x0][0x28] ;  /* 0x00000a00ff017624 */ /* 0x000fe400078e00ff */
[----:B------:R-:W-:Y:S01]  /*0010*/  IMAD.MOV.U32 R0, RZ, RZ, c[0x0][0x17c] ;  /* 0x00005f00ff007624 */ /* 0x000fe200078e00ff */
[----:B------:R-:W1:Y:S01]  /*0020*/  S2R R5, SR_CTAID.X ;  /* 0x0000000000057919 */ /* 0x000e620000002500 */
[----:B------:R-:W-:Y:S02]  /*0030*/  IABS R11, c[0x0][0x178] ;  /* 0x00005e00000b7a13 */ /* 0x000fe40000000000 */
[----:B------:R-:W-:Y:S01]  /*0040*/  IADD3 R1, R1, -0x10d8, RZ ;  /* 0xffffef2801017810 */ /* 0x000fe20007ffe0ff */
[----:B------:R-:W2:Y:S01]  /*0050*/  S2R R16, SR_TID.X ;  /* 0x0000000000107919 */ /* 0x000ea20000002100 */
[----:B------:R-:W-:Y:S01]  /*0060*/  IADD3 R0, R0, 0xff, RZ ;  /* 0x000000ff00007810 */ /* 0x000fe20007ffe0ff */
[----:B------:R-:W-:Y:S02]  /*0070*/  ULDC.64 UR12, c[0x0][0x118] ;  /* 0x00004600000c7ab9 */ /* 0x000fe40000000a00 */
[----:B------:R-:W-:Y:S01]  /*0080*/  ULDC.64 UR6, c[0x0][0x188] ;  /* 0x0000620000067ab9 */ /* 0x000fe20000000a00 */
[----:B------:R-:W-:-:S04]  /*0090*/  SHF.R.S32.HI R3, RZ, 0x1f, R0 ;  /* 0x0000001fff037819 */ /* 0x000fc80000011400 */
[----:B------:R-:W-:-:S04]  /*00a0*/  LEA.HI R3, R3, R0, RZ, 0x8 ;  /* 0x0000000003037211 */ /* 0x000fc800078f40ff */
[----:B------:R-:W-:-:S04]  /*00b0*/  SHF.R.S32.HI R4, RZ, 0x8, R3 ;  /* 0x00000008ff047819 */ /* 0x000fc80000011403 */
[-C--:B------:R-:W-:Y:S02]  /*00c0*/  IABS R7, R4.reuse ;  /* 0x0000000400077213 */ /* 0x080fe40000000000 */
[----:B------:R-:W-:Y:S02]  /*00d0*/  IABS R10, R4 ;  /* 0x00000004000a7213 */ /* 0x000fe40000000000 */
[----:B------:R-:W3:Y:S01]  /*00e0*/  I2F.RP R0, R7 ;  /* 0x0000000700007306 */ /* 0x000ee20000209400 */
[----:B-1----:R-:W-:Y:S02]  /*00f0*/  IABS R8, R5 ;  /* 0x0000000500087213 */ /* 0x002fe40000000000 */
[--C-:B--2---:R-:W-:Y:S02]  /*0100*/  SHF.R.U32.HI R196, RZ, 0x6, R16.reuse ;  /* 0x00000006ffc47819 */ /* 0x104fe40000011610 */
[----:B------:R-:W-:Y:S02]  /*0110*/  SHF.R.S32.HI R197, RZ, 0x6, R16 ;  /* 0x00000006ffc57819 */ /* 0x000fe40000011410 */
[----:B------:R-:W-:-:S02]  /*0120*/  SGXT.U32 R196, R196, 0x1 ;  /* 0x00000001c4c4781a */ /* 0x000fc40000000000 */
[----:B------:R-:W-:Y:S01]  /*0130*/  SGXT R197, R197, 0x1 ;  /* 0x00000001c5c5781a */ /* 0x000fe20000000200 */
[----:B---3--:R-:W1:Y:S02]  /*0140*/  MUFU.RCP R0, R0 ;  /* 0x0000000000007308 */ /* 0x008e640000001000 */
[----:B-1----:R-:W-:Y:S01]  /*0150*/  IADD3 R2, R0, 0xffffffe, RZ ;  /* 0x0ffffffe00027810 */ /* 0x002fe20007ffe0ff */
[----:B------:R-:W-:-:S05]  /*0160*/  IMAD.MOV R0, RZ, RZ, -R10 ;  /* 0x000000ffff007224 */ /* 0x000fca00078e0a0a */
[----:B------:R1:W2:Y:S02]  /*0170*/  F2I.FTZ.U32.TRUNC.NTZ R3, R2 ;  /* 0x0000000200037305 */ /* 0x0002a4000021f000 */
[----:B-1----:R-:W-:Y:S02]  /*0180*/  IMAD.MOV.U32 R2, RZ, RZ, RZ ;  /* 0x000000ffff027224 */ /* 0x002fe400078e00ff */
[----:B--2---:R-:W-:-:S04]  /*0190*/  IMAD.MOV R6, RZ, RZ, -R3 ;  /* 0x000000ffff067224 */ /* 0x004fc800078e0a03 */
[----:B------:R-:W-:Y:S02]  /*01a0*/  IMAD R9, R6, R7, RZ ;  /* 0x0000000706097224 */ /* 0x000fe400078e02ff */
[----:B------:R-:W-:Y:S02]  /*01b0*/  IMAD.MOV.U32 R6, RZ, RZ, R8 ;  /* 0x000000ffff067224 */ /* 0x000fe400078e0008 */
[----:B------:R-:W-:Y:S01]  /*01c0*/  IMAD.HI.U32 R3, R3, R9, R2 ;  /* 0x0000000903037227 */ /* 0x000fe200078e0002 */
[----:B------:R-:W-:-:S05]  /*01d0*/  IABS R9, c[0x0][0x17c] ;  /* 0x00005f0000097a13 */ /* 0x000fca0000000000 */
[----:B------:R-:W-:-:S04]  /*01e0*/  IMAD.HI.U32 R3, R3, R6, RZ ;  /* 0x0000000603037227 */ /* 0x000fc800078e00ff */
[----:B------:R-:W-:-:S05]  /*01f0*/  IMAD R0, R3, R0, R6 ;  /* 0x0000000003007224 */ /* 0x000fca00078e0206 */
[----:B------:R-:W-:-:S13]  /*0200*/  ISETP.GT.U32.AND P1, PT, R7, R0, PT ;  /* 0x000000000700720c */ /* 0x000fda0003f24070 */
[----:B------:R-:W-:Y:S01]  /*0210*/  @!P1 IMAD.IADD R0, R0, 0x1, -R7 ;  /* 0x0000000100009824 */ /* 0x000fe200078e0a07 */
[----:B------:R-:W-:Y:S02]  /*0220*/  @!P1 IADD3 R3, R3, 0x1, RZ ;  /* 0x0000000103039810 */ /* 0x000fe40007ffe0ff */
[----:B------:R-:W-:Y:S02]  /*0230*/  ISETP.NE.AND P1, PT, R4, RZ, PT ;  /* 0x000000ff0400720c */ /* 0x000fe40003f25270 */
[----:B------:R-:W-:Y:S02]  /*0240*/  ISETP.GE.U32.AND P0, PT, R0, R7, PT ;  /* 0x000000070000720c */ /* 0x000fe40003f06070 */
[----:B------:R-:W-:-:S04]  /*0250*/  LOP3.LUT R0, R5, R4, RZ, 0x3c, !PT ;  /* 0x0000000405007212 */ /* 0x000fc800078e3cff */
[----:B------:R-:W-:Y:S01]  /*0260*/  ISETP.GE.AND P2, PT, R0, RZ, PT ;  /* 0x000000ff0000720c */ /* 0x000fe20003f46270 */
[----:B------:R-:W-:-:S05]  /*0270*/  IMAD.MOV.U32 R0, RZ, RZ, c[0x0][0x178] ;  /* 0x00005e00ff007624 */ /* 0x000fca00078e00ff */
[----:B------:R-:W-:Y:S02]  /*0280*/  IADD3 R0, R0, 0x3f, RZ ;  /* 0x0000003f00007810 */ /* 0x000fe40007ffe0ff */
[----:B------:R-:W-:-:S05]  /*0290*/  @P0 IADD3 R3, R3, 0x1, RZ ;  /* 0x0000000103030810 */ /* 0x000fca0007ffe0ff */
[----:B------:R-:W-:Y:S01]  /*02a0*/  IMAD.MOV.U32 R12, RZ, RZ, R3 ;  /* 0x000000ffff0c7224 */ /* 0x000fe200078e0003 */
[----:B------:R-:W-:-:S03]  /*02b0*/  SHF.R.S32.HI R3, RZ, 0x1f, R0 ;  /* 0x0000001fff037819 */ /* 0x000fc60000011400 */
[----:B------:R-:W-:Y:S01]  /*02c0*/  @!P2 IMAD.MOV R12, RZ, RZ, -R12 ;  /* 0x000000ffff0ca224 */ /* 0x000fe200078e0a0c */
[----:B------:R-:W-:Y:S02]  /*02d0*/  LEA.HI R3, R3, R0, RZ, 0x6 ;  /* 0x0000000003037211 */ /* 0x000fe400078f30ff */
[----:B------:R-:W-:-:S04]  /*02e0*/  @!P1 LOP3.LUT R12, RZ, R4, RZ, 0x33, !PT ;  /* 0x00000004ff0c9212 */ /* 0x000fc800078e33ff */
[----:B------:R-:W-:Y:S01]  /*02f0*/  LEA.HI.SX32 R3, R3, -R12, 0x1a ;  /* 0x8000000c03037211 */ /* 0x000fe200078fd2ff */
[----:B------:R-:W-:-:S03]  /*0300*/  IMAD.MOV R6, RZ, RZ, -R12 ;  /* 0x000000ffff067224 */ /* 0x000fc600078e0a0c */
[----:B------:R-:W-:Y:S01]  /*0310*/  IMNMX R13, R3, 0x1, PT ;  /* 0x00000001030d7817 */ /* 0x000fe20003800200 */
[----:B------:R-:W-:Y:S02]  /*0320*/  IMAD R14, R4, R6, R5 ;  /* 0x00000006040e7224 */ /* 0x000fe400078e0205 */
[----:B------:R-:W1:Y:S01]  /*0330*/  I2F.RP R6, R9 ;  /* 0x0000000900067306 */ /* 0x000e620000209400 */
[-C--:B------:R-:W-:Y:S02]  /*0340*/  IABS R7, R13.reuse ;  /* 0x0000000d00077213 */ /* 0x080fe40000000000 */
[----:B------:R-:W-:-:S05]  /*0350*/  IABS R4, R13 ;  /* 0x0000000d00047213 */ /* 0x000fca0000000000 */
[----:B------:R-:W2:Y:S08]  /*0360*/  I2F.RP R0, R7 ;  /* 0x0000000700007306 */ /* 0x000eb00000209400 */
[----:B-1----:R-:W-:Y:S08]  /*0370*/  MUFU.RCP R6, R6 ;  /* 0x0000000600067308 */ /* 0x002ff00000001000 */
[----:B--2---:R-:W1:Y:S02]  /*0380*/  MUFU.RCP R0, R0 ;  /* 0x0000000000007308 */ /* 0x004e640000001000 */
[----:B-1----:R-:W-:-:S02]  /*0390*/  IADD3 R2, R0, 0xffffffe, RZ ;  /* 0x0ffffffe00027810 */ /* 0x002fc40007ffe0ff */
[----:B------:R-:W-:-:S04]  /*03a0*/  IABS R0, R14 ;  /* 0x0000000e00007213 */ /* 0x000fc80000000000 */
[----:B------:R1:W2:Y:S02]  /*03b0*/  F2I.FTZ.U32.TRUNC.NTZ R3, R2 ;  /* 0x0000000200037305 */ /* 0x0002a4000021f000 */
[----:B-1----:R-:W-:Y:S02]  /*03c0*/  IMAD.MOV.U32 R2, RZ, RZ, RZ ;  /* 0x000000ffff027224 */ /* 0x002fe400078e00ff */
[----:B--2---:R-:W-:-:S04]  /*03d0*/  IMAD.MOV R8, RZ, RZ, -R3 ;  /* 0x000000ffff087224 */ /* 0x004fc800078e0a03 */
[----:B------:R-:W-:-:S04]  /*03e0*/  IMAD R5, R8, R7, RZ ;  /* 0x0000000708057224 */ /* 0x000fc800078e02ff */
[----:B------:R-:W-:-:S04]  /*03f0*/  IMAD.HI.U32 R3, R3, R5, R2 ;  /* 0x0000000503037227 */ /* 0x000fc800078e0002 */
[----:B------:R-:W-:Y:S01]  /*0400*/  IMAD.MOV R2, RZ, RZ, -R4 ;  /* 0x000000ffff027224 */ /* 0x000fe200078e0a04 */
[----:B------:R-:W-:Y:S01]  /*0410*/  IADD3 R4, R6, 0xffffffe, RZ ;  /* 0x0ffffffe06047810 */ /* 0x000fe20007ffe0ff */
[----:B------:R-:W-:-:S03]  /*0420*/  IMAD.HI.U32 R3, R3, R0, RZ ;  /* 0x0000000003037227 */ /* 0x000fc600078e00ff */
[----:B------:R1:W-:Y:S01]  /*0430*/  F2I.FTZ.U32.TRUNC.NTZ R5, R4 ;  /* 0x0000000400057305 */ /* 0x0003e2000021f000 */
[----:B------:R-:W-:-:S05]  /*0440*/  IMAD R0, R3, R2, R0 ;  /* 0x0000000203007224 */ /* 0x000fca00078e0200 */
[----:B------:R-:W-:Y:S02]  /*0450*/  ISETP.GT.U32.AND P1, PT, R7, R0, PT ;  /* 0x000000000700720c */ /* 0x000fe40003f24070 */
[----:B------:R-:W2:Y:S01]  /*0460*/  I2F.RP R2, R11 ;  /* 0x0000000b00027306 */ /* 0x000ea20000209400 */
[----:B-1----:R-:W-:-:S10]  /*0470*/  IMAD.MOV.U32 R4, RZ, RZ, RZ ;  /* 0x000000ffff047224 */ /* 0x002fd400078e00ff */
[----:B------:R-:W-:Y:S01]  /*0480*/  @!P1 IMAD.IADD R0, R0, 0x1, -R7 ;  /* 0x0000000100009824 */ /* 0x000fe200078e0a07 */
[----:B------:R-:W-:Y:S02]  /*0490*/  @!P1 IADD3 R3, R3, 0x1, RZ ;  /* 0x0000000103039810 */ /* 0x000fe40007ffe0ff */
[----:B------:R-:W-:Y:S02]  /*04a0*/  ISETP.NE.AND P1, PT, R13, RZ, PT ;  /* 0x000000ff0d00720c */ /* 0x000fe40003f25270 */
[----:B------:R-:W-:Y:S01]  /*04b0*/  ISETP.GE.U32.AND P0, PT, R0, R7, PT ;  /* 0x000000070000720c */ /* 0x000fe20003f06070 */
[----:B--2---:R-:W1:Y:S01]  /*04c0*/  MUFU.RCP R2, R2 ;  /* 0x0000000200027308 */ /* 0x004e620000001000 */
[----:B------:R-:W-:-:S04]  /*04d0*/  LOP3.LUT R0, R14, R13, RZ, 0x3c, !PT ;  /* 0x0000000d0e007212 */ /* 0x000fc800078e3cff */
[----:B------:R-:W-:-:S07]  /*04e0*/  ISETP.GE.AND P2, PT, R0, RZ, PT ;  /* 0x000000ff0000720c */ /* 0x000fce0003f46270 */
[----:B------:R-:W-:-:S05]  /*04f0*/  @P0 IADD3 R3, R3, 0x1, RZ ;  /* 0x0000000103030810 */ /* 0x000fca0007ffe0ff */
[----:B------:R-:W-:Y:S01]  /*0500*/  IMAD.MOV.U32 R0, RZ, RZ, R3 ;  /* 0x000000ffff007224 */ /* 0x000fe200078e0003 */
[----:B-1----:R-:W-:Y:S01]  /*0510*/  IADD3 R3, R2, 0xffffffe, RZ ;  /* 0x0ffffffe02037810 */ /* 0x002fe20007ffe0ff */
[----:B------:R-:W-:Y:S02]  /*0520*/  IMAD.MOV R2, RZ, RZ, -R5 ;  /* 0x000000ffff027224 */ /* 0x000fe400078e0a05 */
[----:B------:R-:W-:Y:S01]  /*0530*/  @!P2 IMAD.MOV R0, RZ, RZ, -R0 ;  /* 0x000000ffff00a224 */ /* 0x000fe200078e0a00 */
[----:B------:R-:W-:Y:S01]  /*0540*/  @!P1 LOP3.LUT R0, RZ, R13, RZ, 0x33, !PT ;  /* 0x0000000dff009212 */ /* 0x000fe200078e33ff */
[----:B------:R-:W-:Y:S01]  /*0550*/  IMAD R7, R2, R9, RZ ;  /* 0x0000000902077224 */ /* 0x000fe200078e02ff */
[----:B------:R-:W1:Y:S01]  /*0560*/  F2I.FTZ.U32.TRUNC.NTZ R3, R3 ;  /* 0x0000000300037305 */ /* 0x000e62000021f000 */
[----:B------:R-:W-:Y:S02]  /*0570*/  ISETP.GE.AND P1, PT, R196, c[0x0][0x180], PT ;  /* 0x00006000c4007a0c */ /* 0x000fe40003f26270 */
[----:B------:R-:W-:-:S02]  /*0580*/  IMAD.SHL.U32 R195, R0, 0x100, RZ ;  /* 0x0000010000c37824 */ /* 0x000fc400078e00ff */
[----:B------:R-:W-:-:S03]  /*0590*/  IMAD.HI.U32 R8, R5, R7, R4 ;  /* 0x0000000705087227 */ /* 0x000fc600078e0004 */
[C---:B------:R-:W-:Y:S01]  /*05a0*/  IADD3 R15, R195.reuse, 0xff, RZ ;  /* 0x000000ffc30f7810 */ /* 0x040fe20007ffe0ff */
[----:B------:R-:W-:Y:S01]  /*05b0*/  IMAD.MOV R0, RZ, RZ, -R0 ;  /* 0x000000ffff007224 */ /* 0x000fe200078e0a00 */
[----:B------:R-:W-:Y:S02]  /*05c0*/  IADD3 R19, R195, 0x8, RZ ;  /* 0x00000008c3137810 */ /* 0x000fe40007ffe0ff */
[----:B------:R-:W-:Y:S01]  /*05d0*/  IABS R10, R15 ;  /* 0x0000000f000a7213 */ /* 0x000fe20000000000 */
[----:B------:R-:W-:Y:S01]  /*05e0*/  IMAD R0, R13, R0, R14 ;  /* 0x000000000d007224 */ /* 0x000fe200078e020e */
[----:B------:R-:W-:Y:S01]  /*05f0*/  IADD3 R21, R195, 0x9, RZ ;  /* 0x00000009c3157810 */ /* 0x000fe20007ffe0ff */
[----:B-1----:R-:W-:Y:S01]  /*0600*/  IMAD.MOV R4, RZ, RZ, -R3 ;  /* 0x000000ffff047224 */ /* 0x002fe200078e0a03 */
[----:B------:R-:W-:Y:S01]  /*0610*/  IABS R20, R19 ;  /* 0x0000001300147213 */ /* 0x000fe20000000000 */
[----:B------:R-:W-:Y:S01]  /*0620*/  IMAD.HI.U32 R2, R8, R10, RZ ;  /* 0x0000000a08027227 */ /* 0x000fe200078e00ff */
[----:B------:R-:W-:-:S02]  /*0630*/  IABS R22, R21 ;  /* 0x0000001500167213 */ /* 0x000fc40000000000 */
[C---:B------:R-:W-:Y:S01]  /*0640*/  IADD3 R25, R195.reuse, 0xb, RZ ;  /* 0x0000000bc3197810 */ /* 0x040fe20007ffe0ff */
[----:B------:R-:W-:Y:S01]  /*0650*/  IMAD R5, R4, R11, RZ ;  /* 0x0000000b04057224 */ /* 0x000fe200078e02ff */
[C---:B------:R-:W-:Y:S01]  /*0660*/  IADD3 R26, R195.reuse, 0xc, RZ ;  /* 0x0000000cc31a7810 */ /* 0x040fe20007ffe0ff */
[----:B------:R-:W-:Y:S01]  /*0670*/  IMAD.MOV R4, RZ, RZ, -R2 ;  /* 0x000000ffff047224 */ /* 0x000fe200078e0a02 */
[C---:B------:R-:W-:Y:S01]  /*0680*/  IADD3 R27, R195.reuse, 0x15, RZ ;  /* 0x00000015c31b7810 */ /* 0x040fe20007ffe0ff */
[----:B------:R-:W-:Y:S01]  /*0690*/  IMAD.MOV.U32 R2, RZ, RZ, RZ ;  /* 0x000000ffff027224 */ /* 0x000fe200078e00ff */
[----:B------:R-:W-:Y:S01]  /*06a0*/  IADD3 R28, R195, 0x16, RZ ;  /* 0x00000016c31c7810 */ /* 0x000fe20007ffe0ff */
[----:B------:R-:W-:Y:S01]  /*06b0*/  IMAD R10, R9, R4, R10 ;  /* 0x00000004090a7224 */ /* 0x000fe200078e020a */
[----:B------:R-:W-:Y:S01]  /*06c0*/  IADD3 R29, R195, 0x17, RZ ;  /* 0x00000017c31d7810 */ /* 0x000fe20007ffe0ff */
[----:B------:R-:W-:Y:S01]  /*06d0*/  IMAD.HI.U32 R2, R3, R5, R2 ;  /* 0x0000000503027227 */ /* 0x000fe200078e0002 */
[----:B------:R-:W-:-:S02]  /*06e0*/  LOP3.LUT R3, R16, 0x3f, RZ, 0xc0, !PT ;  /* 0x0000003f10037812 */ /* 0x000fc400078ec0ff */
[C---:B------:R-:W-:Y:S01]  /*06f0*/  IADD3 R30, R195.reuse, 0x18, RZ ;  /* 0x00000018c31e7810 */ /* 0x040fe20007ffe0ff */
[----:B------:R-:W-:Y:S01]  /*0700*/  IMAD.MOV.U32 R4, RZ, RZ, 0x7f ;  /* 0x0000007fff047424 */ /* 0x000fe200078e00ff */
[C---:B------:R-:W-:Y:S01]  /*0710*/  IADD3 R36, R195.reuse, 0x1f, RZ ;  /* 0x0000001fc3247810 */ /* 0x040fe20007ffe0ff */
[----:B------:R-:W-:Y:S01]  /*0720*/  IMAD.IADD R0, R12, 0x1, R0 ;  /* 0x000000010c007824 */ /* 0x000fe200078e0200 */
[----:B------:R-:W-:Y:S01]  /*0730*/  IADD3 R12, R195, 0x1, RZ ;  /* 0x00000001c30c7810 */ /* 0x000fe20007ffe0ff */
[----:B------:R-:W-:Y:S01]  /*0740*/  IMAD.SHL.U32 R6, R3, 0x4, RZ ;  /* 0x0000000403067824 */ /* 0x000fe200078e00ff */
[----:B------:R-:W-:Y:S01]  /*0750*/  IADD3 R17, R4, c[0x0][0x180], RZ ;  /* 0x0000600004117a10 */ /* 0x000fe20007ffe0ff */
[----:B------:R-:W-:Y:S01]  /*0760*/  IMAD R18, R0, 0x40, R3 ;  /* 0x0000004000127824 */ /* 0x000fe200078e0203 */
[----:B------:R-:W-:Y:S02]  /*0770*/  IABS R7, R12 ;  /* 0x0000000c00077213 */ /* 0x000fe40000000000 */
[----:B------:R-:W-:-:S02]  /*0780*/  ISETP.GT.AND P0, PT, R17, 0x7f, PT ;  /* 0x0000007f1100780c */ /* 0x000fc40003f04270 */
[----:B------:R-:W-:Y:S01]  /*0790*/  IABS R5, R18 ;  /* 0x0000001200057213 */ /* 0x000fe20000000000 */
[----:B------:R-:W-:Y:S01]  /*07a0*/  IMAD.HI.U32 R4, R8, R7, RZ ;  /* 0x0000000708047227 */ /* 0x000fe200078e00ff */
[----:B------:R-:W-:Y:S01]  /*07b0*/  SEL R0, RZ, 0x4, !P0 ;  /* 0x00000004ff007807 */ /* 0x000fe20004000000 */
[----:B------:R1:W-:Y:S01]  /*07c0*/  STL [R1+0xbb8], R18 ;  /* 0x000bb81201007387 */ /* 0x0003e20000100800 */
[----:B------:R-:W-:Y:S01]  /*07d0*/  ISETP.GT.U32.AND P0, PT, R9, R10, PT ;  /* 0x0000000a0900720c */ /* 0x000fe20003f04070 */
[----:B------:R-:W-:Y:S01]  /*07e0*/  IMAD.HI.U32 R2, R2, R5, RZ ;  /* 0x0000000502027227 */ /* 0x000fe200078e00ff */
[----:B------:R-:W-:Y:S01]  /*07f0*/  SEL R3, R0, RZ, !P1 ;  /* 0x000000ff00037207 */ /* 0x000fe20004800000 */
[----:B------:R-:W-:Y:S01]  /*0800*/  STL [R1+0xee0], R0 ;  /* 0x000ee00001007387 */ /* 0x000fe20000100800 */
[----:B------:R-:W-:Y:S01]  /*0810*/  IADD3 R17, R195, 0x4, RZ ;  /* 0x00000004c3117810 */ /* 0x000fe20007ffe0ff */
[----:B------:R-:W-:Y:S01]  /*0820*/  IMAD.MOV R2, RZ, RZ, -R2 ;  /* 0x000000ffff027224 */ /* 0x000fe200078e0a02 */
[----:B------:R-:W-:Y:S01]  /*0830*/  ISETP.NE.U32.AND P2, PT, R3, RZ, PT ;  /* 0x000000ff0300720c */ /* 0x000fe20003f45070 */
[----:B------:R-:W-:Y:S01]  /*0840*/  IMAD.MOV R4, RZ, RZ, -R4 ;  /* 0x000000ffff047224 */ /* 0x000fe200078e0a04 */
[----:B------:R-:W-:Y:S01]  /*0850*/  IADD3 R3, R195, 0x2, RZ ;  /* 0x00000002c3037810 */ /* 0x000fe20007ffe0ff */
[----:B------:R-:W-:Y:S01]  /*0860*/  IMAD R2, R11, R2, R5 ;  /* 0x000000020b027224 */ /* 0x000fe200078e0205 */
[----:B------:R-:W-:Y:S01]  /*0870*/  ISETP.GE.AND P1, PT, R15, RZ, PT ;  /* 0x000000ff0f00720c */ /* 0x000fe20003f26270 */
[----:B------:R-:W-:Y:S01]  /*0880*/  IMAD R4, R9, R4, R7 ;  /* 0x0000000409047224 */ /* 0x000fe200078e0207 */
[----:B------:R-:W-:Y:S01]  /*0890*/  IABS R7, R3 ;  /* 0x0000000300077213 */ /* 0x000fe20000000000 */
[----:B------:R-:W-:Y:S01]  /*08a0*/  @!P0 IMAD.IADD R10, R10, 0x1, -R9 ;  /* 0x000000010a0a8824 */ /* 0x000fe200078e0a09 */
[----:B------:R-:W-:-:S02]  /*08b0*/  ISETP.GT.U32.AND P0, PT, R11, R2, PT ;  /* 0x000000020b00720c */ /* 0x000fc40003f04070 */
[C---:B------:R-:W-:Y:S02]  /*08c0*/  ISETP.GT.U32.AND P5, PT, R9.reuse, R4, PT ;  /* 0x000000040900720c */ /* 0x040fe40003fa4070 */
[----:B------:R-:W-:Y:S02]  /*08d0*/  ISETP.GT.U32.AND P3, PT, R9, R10, PT ;  /* 0x0000000a0900720c */ /* 0x000fe40003f64070 */
[----:B------:R-:W-:Y:S02]  /*08e0*/  IABS R15, R17 ;  /* 0x00000011000f7213 */ /* 0x000fe40000000000 */
[----:B------:R-:W-:Y:S01]  /*08f0*/  ISETP.GE.AND P4, PT, R3, RZ, PT ;  /* 0x000000ff0300720c */ /* 0x000fe20003f86270 */
[----:B------:R-:W-:Y:S01]  /*0900*/  IMAD.HI.U32 R3, R8, R7, RZ ;  /* 0x0000000708037227 */ /* 0x000fe200078e00ff */
[----:B------:R-:W-:Y:S02]  /*0910*/  LOP3.LUT R197, R6, 0x120, R197, 0x78, !PT ;  /* 0x0000012006c57812 */ /* 0x000fe400078e78c5 */
[----:B------:R-:W-:Y:S01]  /*0920*/  ISETP.GE.AND P6, PT, R12, RZ, PT ;  /* 0x000000ff0c00720c */ /* 0x000fe20003fc6270 */
[----:B------:R-:W-:Y:S01]  /*0930*/  @!P0 IMAD.IADD R2, R2, 0x1, -R11 ;  /* 0x0000000102028824 */ /* 0x000fe200078e0a0b */
[----:B------:R-:W-:Y:S01]  /*0940*/  IADD3 R5, R195, 0x3, RZ ;  /* 0x00000003c3057810 */ /* 0x000fe20007ffe0ff */
[----:B------:R-:W-:Y:S01]  /*0950*/  IMAD.HI.U32 R6, R8, R15, RZ ;  /* 0x0000000f08067227 */ /* 0x000fe200078e00ff */
[----:B------:R-:W-:Y:S01]  /*0960*/  STL [R1+0xe88], R197 ;  /* 0x000e88c501007387 */ /* 0x000fe20000100800 */
[----:B------:R-:W-:-:S02]  /*0970*/  IABS R31, R36 ;  /* 0x00000024001f7213 */ /* 0x000fc40000000000 */
[----:B------:R-:W-:Y:S01]  /*0980*/  @!P3 IMAD.IADD R10, R10, 0x1, -R9 ;  /* 0x000000010a0ab824 */ /* 0x000fe200078e0a09 */
[----:B------:R-:W-:Y:S01]  /*0990*/  ISETP.GT.U32.AND P3, PT, R11, R2, PT ;  /* 0x000000020b00720c */ /* 0x000fe20003f64070 */
[----:B------:R-:W-:Y:S01]  /*09a0*/  IMAD.MOV R12, RZ, RZ, -R3 ;  /* 0x000000ffff0c7224 */ /* 0x000fe200078e0a03 */
[----:B------:R-:W-:Y:S01]  /*09b0*/  IABS R13, R5 ;  /* 0x00000005000d7213 */ /* 0x000fe20000000000 */
[----:B------:R-:W-:Y:S01]  /*09c0*/  IMAD.MOV R16, RZ, RZ, -R6 ;  /* 0x000000ffff107224 */ /* 0x000fe200078e0a06 */
[----:B------:R-:W-:Y:S01]  /*09d0*/  ISETP.GE.AND P0, PT, R5, RZ, PT ;  /* 0x000000ff0500720c */ /* 0x000fe20003f06270 */
[----:B------:R-:W-:Y:S01]  /*09e0*/  @!P5 IMAD.IADD R4, R4, 0x1, -R9 ;  /* 0x000000010404d824 */ /* 0x000fe200078e0a09 */
[----:B------:R-:W-:Y:S01]  /*09f0*/  IADD3 R3, R195, 0x5, RZ ;  /* 0x00000005c3037810 */ /* 0x000fe20007ffe0ff */
[----:B------:R-:W-:Y:S01]  /*0a00*/  IMAD R6, R9, R12, R7 ;  /* 0x0000000c09067224 */ /* 0x000fe200078e0207 */
[----:B------:R-:W-:Y:S01]  /*0a10*/  IADD3 R37, R195, 0x21, RZ ;  /* 0x00000021c3257810 */ /* 0x000fe20007ffe0ff */
[----:B------:R-:W-:Y:S01]  /*0a20*/  IMAD.HI.U32 R5, R8, R13, RZ ;  /* 0x0000000d08057227 */ /* 0x000fe200078e00ff */
[----:B------:R-:W-:-:S02]  /*0a30*/  ISETP.GT.U32.AND P5, PT, R9, R4, PT ;  /* 0x000000040900720c */ /* 0x000fc40003fa4070 */
[----:B------:R-:W-:Y:S01]  /*0a40*/  IADD3 R38, R195, 0x22, RZ ;  /* 0x00000022c3267810 */ /* 0x000fe20007ffe0ff */
[----:B------:R-:W-:Y:S01]  /*0a50*/  @!P3 IMAD.IADD R2, R2, 0x1, -R11 ;  /* 0x000000010202b824 */ /* 0x000fe200078e0a0b */
[----:B------:R-:W-:Y:S01]  /*0a60*/  ISETP.GT.U32.AND P3, PT, R9, R6, PT ;  /* 0x000000060900720c */ /* 0x000fe20003f64070 */
[----:B------:R-:W-:Y:S01]  /*0a70*/  IMAD.MOV R14, RZ, RZ, -R5 ;  /* 0x000000ffff0e7224 */ /* 0x000fe200078e0a05 */
[----:B------:R-:W-:Y:S01]  /*0a80*/  IABS R11, R3 ;  /* 0x00000003000b7213 */ /* 0x000fe20000000000 */
[----:B------:R-:W-:Y:S01]  /*0a90*/  @!P1 IMAD.MOV R10, RZ, RZ, -R10 ;  /* 0x000000ffff0a9224 */ /* 0x000fe200078e0a0a */
[----:B------:R-:W-:Y:S01]  /*0aa0*/  ISETP.GE.AND P1, PT, R17, RZ, PT ;  /* 0x000000ff1100720c */ /* 0x000fe20003f26270 */
[----:B------:R-:W-:Y:S01]  /*0ab0*/  IMAD R12, R9, R14, R13 ;  /* 0x0000000e090c7224 */ /* 0x000fe200078e020d */
[----:B------:R-:W-:Y:S01]  /*0ac0*/  IADD3 R17, R195, 0x7, RZ ;  /* 0x00000007c3117810 */ /* 0x000fe20007ffe0ff */
[----:B------:R-:W-:Y:S01]  /*0ad0*/  IMAD R14, R9, R16, R15 ;  /* 0x00000010090e7224 */ /* 0x000fe200078e020f */
[----:B------:R-:W-:Y:S01]  /*0ae0*/  IADD3 R15, R195, 0x6, RZ ;  /* 0x00000006c30f7810 */ /* 0x000fe20007ffe0ff */
[--C-:B------:R-:W-:Y:S01]  /*0af0*/  @!P5 IMAD.IADD R4, R4, 0x1, -R9.reuse ;  /* 0x000000010404d824 */ /* 0x100fe200078e0a09 */
[----:B------:R-:W-:Y:S01]  /*0b00*/  ISETP.GE.AND P5, PT, R3, RZ, PT ;  /* 0x000000ff0300720c */ /* 0x000fe20003fa6270 */
[----:B------:R-:W-:Y:S01]  /*0b10*/  IMAD.HI.U32 R3, R8, R11, RZ ;  /* 0x0000000b08037227 */ /* 0x000fe200078e00ff */
[----:B------:R-:W-:Y:S01]  /*0b20*/  IABS R16, R15 ;  /* 0x0000000f00107213 */ /* 0x000fe20000000000 */
[----:B------:R-:W-:Y:S01]  /*0b30*/  STL [R1+0xedc], R10 ;  /* 0x000edc0a01007387 */ /* 0x000fe20000100800 */
[----:B-1----:R-:W-:Y:S01]  /*0b40*/  IABS R18, R17 ;  /* 0x0000001100127213 */ /* 0x002fe20000000000 */
[----:B------:R-:W-:Y:S01]  /*0b50*/  @!P3 IMAD.IADD R6, R6, 0x1, -R9 ;  /* 0x000000010606b824 */ /* 0x000fe200078e0a09 */
[----:B------:R-:W-:Y:S01]  /*0b60*/  IABS R13, R26 ;  /* 0x0000001a000d7213 */ /* 0x000fe20000000000 */
[----:B------:R-:W-:Y:S01]  /*0b70*/  IMAD.MOV.U32 R23, RZ, RZ, R4 ;  /* 0x000000ffff177224 */ /* 0x000fe200078e0004 */
[----:B------:R-:W-:Y:S01]  /*0b80*/  STL [R1+0xec0], R2 ;  /* 0x000ec00201007387 */ /* 0x000fe20000100800 */
[----:B------:R-:W-:Y:S01]  /*0b90*/  IMAD.MOV R4, RZ, RZ, -R3 ;  /* 0x000000ffff047224 */ /* 0x000fe200078e0a03 */
[C---:B------:R-:W-:Y:S01]  /*0ba0*/  ISETP.GT.U32.AND P3, PT, R9.reuse, R6, PT ;  /* 0x000000060900720c */ /* 0x040fe20003f64070 */
[----:B------:R-:W-:Y:S01]  /*0bb0*/  @!P6 IMAD.MOV R23, RZ, RZ, -R23 ;  /* 0x000000ffff17e224 */ /* 0x000fe200078e0a17 */
[C---:B------:R-:W-:Y:S01]  /*0bc0*/  ISETP.GT.U32.AND P6, PT, R9.reuse, R12, PT ;  /* 0x0000000c0900720c */ /* 0x040fe20003fc4070 */
[----:B------:R-:W-:Y:S01]  /*0bd0*/  IMAD R4, R9, R4, R11 ;  /* 0x0000000409047224 */ /* 0x000fe200078e020b */
[----:B------:R-:W-:Y:S01]  /*0be0*/  IABS R33, R37 ;  /* 0x0000002500217213 */ /* 0x000fe20000000000 */
[----:B------:R-:W-:Y:S01]  /*0bf0*/  IMAD.HI.U32 R3, R8, R16, RZ ;  /* 0x0000001008037227 */ /* 0x000fe200078e00ff */
[----:B------:R1:W-:Y:S01]  /*0c00*/  STL [R1+0x24], R23 ;  /* 0x0000241701007387 */ /* 0x0003e20000100800 */
[----:B------:R-:W-:-:S02]  /*0c10*/  IADD3 R39, R195, 0x23, RZ ;  /* 0x00000023c3277810 */ /* 0x000fc40007ffe0ff */
[----:B------:R-:W-:Y:S01]  /*0c20*/  IMAD.HI.U32 R7, R8, R20, RZ ;  /* 0x0000001408077227 */ /* 0x000fe200078e00ff */
[----:B------:R-:W-:Y:S02]  /*0c30*/  IABS R34, R38 ;  /* 0x0000002600227213 */ /* 0x000fe40000000000 */
[----:B------:R-:W-:Y:S01]  /*0c40*/  IABS R35, R39 ;  /* 0x0000002700237213 */ /* 0x000fe20000000000 */
[--C-:B------:R-:W-:Y:S01]  /*0c50*/  @!P3 IMAD.IADD R6, R6, 0x1, -R9.reuse ;  /* 0x000000010606b824 */ /* 0x100fe200078e0a09 */
[----:B------:R-:W-:Y:S01]  /*0c60*/  ISETP.GT.U32.AND P3, PT, R9, R14, PT ;  /* 0x0000000e0900720c */ /* 0x000fe20003f64070 */
[----:B------:R-:W-:Y:S01]  /*0c70*/  @!P6 IMAD.IADD R12, R12, 0x1, -R9 ;  /* 0x000000010c0ce824 */ /* 0x000fe200078e0a09 */
[C---:B-1----:R-:W-:Y:S01]  /*0c80*/  IADD3 R23, R195.reuse, 0xa, RZ ;  /* 0x0000000ac3177810 */ /* 0x042fe20007ffe0ff */
[C---:B------:R-:W-:Y:S01]  /*0c90*/  IMAD.HI.U32 R11, R8.reuse, R22, RZ ;  /* 0x00000016080b7227 */ /* 0x040fe200078e00ff */
[----:B------:R-:W-:Y:S02]  /*0ca0*/  IADD3 R43, R195, 0x27, RZ ;  /* 0x00000027c32b7810 */ /* 0x000fe40007ffe0ff */
[----:B------:R-:W-:Y:S01]  /*0cb0*/  ISETP.GT.U32.AND P6, PT, R9, R12, PT ;  /* 0x0000000c0900720c */ /* 0x000fe20003fc4070 */
[----:B------:R-:W-:Y:S01]  /*0cc0*/  IMAD.MOV R3, RZ, RZ, -R3 ;  /* 0x000000ffff037224 */ /* 0x000fe200078e0a03 */
[C---:B------:R-:W-:Y:S01]  /*0cd0*/  IADD3 R45, R195.reuse, 0x28, RZ ;  /* 0x00000028c32d7810 */ /* 0x040fe20007ffe0ff */
[----:B------:R-:W-:Y:S01]  /*0ce0*/  IMAD.MOV R7, RZ, RZ, -R7 ;  /* 0x000000ffff077224 */ /* 0x000fe200078e0a07 */
[----:B------:R-:W-:Y:S01]  /*0cf0*/  IADD3 R46, R195, 0x2c, RZ ;  /* 0x0000002cc32e7810 */ /* 0x000fe20007ffe0ff */
[----:B------:R-:W-:Y:S01]  /*0d00*/  IMAD.HI.U32 R5, R8, R18, RZ ;  /* 0x0000001208057227 */ /* 0x000fe200078e00ff */
[----:B------:R-:W-:-:S02]  /*0d10*/  IABS R40, R45 ;  /* 0x0000002d00287213 */ /* 0x000fc40000000000 */
[----:B------:R-:W-:Y:S01]  /*0d20*/  IABS R44, R46 ;  /* 0x0000002e002c7213 */ /* 0x000fe20000000000 */
[--C-:B------:R-:W-:Y:S01]  /*0d30*/  @!P3 IMAD.IADD R14, R14, 0x1, -R9.reuse ;  /* 0x000000010e0eb824 */ /* 0x100fe200078e0a09 */
[----:B------:R-:W-:Y:S01]  /*0d40*/  IADD3 R47, R195, 0x2d, RZ ;  /* 0x0000002dc32f7810 */ /* 0x000fe20007ffe0ff */
[----:B------:R-:W-:Y:S01]  /*0d50*/  IMAD R16, R9, R3, R16 ;  /* 0x0000000309107224 */ /* 0x000fe200078e0210 */
[----:B------:R-:W-:Y:S01]  /*0d60*/  IADD3 R50, R195, 0x30, RZ ;  /* 0x00000030c3327810 */ /* 0x000fe20007ffe0ff */
[----:B------:R-:W-:Y:S01]  /*0d70*/  @!P6 IMAD.IADD R12, R12, 0x1, -R9 ;  /* 0x000000010c0ce824 */ /* 0x000fe200078e0a09 */
[C---:B------:R-:W-:Y:S01]  /*0d80*/  ISETP.GT.U32.AND P3, PT, R9.reuse, R14, PT ;  /* 0x0000000e0900720c */ /* 0x040fe20003f64070 */
[----:B------:R-:W-:Y:S01]  /*0d90*/  IMAD.MOV R11, RZ, RZ, -R11 ;  /* 0x000000ffff0b7224 */ /* 0x000fe200078e0a0b */
[C---:B------:R-:W-:Y:S01]  /*0da0*/  ISETP.GT.U32.AND P6, PT, R9.reuse, R4, PT ;  /* 0x000000040900720c */ /* 0x040fe20003fc4070 */
[----:B------:R-:W-:Y:S01]  /*0db0*/  IMAD R20, R9, R7, R20 ;  /* 0x0000000709147224 */ /* 0x000fe200078e0214 */
[----:B------:R-:W-:Y:S01]  /*0dc0*/  IABS R7, R23 ;  /* 0x0000001700077213 */ /* 0x000fe20000000000 */
[----:B------:R-:W-:Y:S01]  /*0dd0*/  IMAD.MOV.U32 R2, RZ, RZ, R6 ;  /* 0x000000ffff027224 */ /* 0x000fe200078e0006 */
[----:B------:R-:W-:Y:S01]  /*0de0*/  IABS R48, R50 ;  /* 0x0000003200307213 */ /* 0x000fe20000000000 */
[----:B------:R-:W-:Y:S01]  /*0df0*/  IMAD.MOV R5, RZ, RZ, -R5 ;  /* 0x000000ffff057224 */ /* 0x000fe200078e0a05 */
[----:B------:R-:W-:Y:S01]  /*0e00*/  IADD3 R55, R195, 0x34, RZ ;  /* 0x00000034c3377810 */ /* 0x000fe20007ffe0ff */
[C---:B------:R-:W-:Y:S01]  /*0e10*/  IMAD R22, R9.reuse, R11, R22 ;  /* 0x0000000b09167224 */ /* 0x040fe200078e0216 */
[----:B------:R-:W-:Y:S01]  /*0e20*/  IABS R11, R25 ;  /* 0x00000019000b7213 */ /* 0x000fe20000000000 */
[----:B------:R-:W-:Y:S01]  /*0e30*/  @!P4 IMAD.MOV R2, RZ, RZ, -R2 ;  /* 0x000000ffff02c224 */ /* 0x000fe200078e0a02 */
[C---:B------:R-:W-:Y:S01]  /*0e40*/  ISETP.GT.U32.AND P4, PT, R9.reuse, R16, PT ;  /* 0x000000100900720c */ /* 0x040fe20003f84070 */
[--C-:B------:R-:W-:Y:S01]  /*0e50*/  @!P3 IMAD.IADD R14, R14, 0x1, -R9.reuse ;  /* 0x000000010e0eb824 */ /* 0x100fe200078e0a09 */
[C---:B------:R-:W-:Y:S01]  /*0e60*/  ISETP.GT.U32.AND P3, PT, R9.reuse, R20, PT ;  /* 0x000000140900720c */ /* 0x040fe20003f64070 */
[C---:B------:R-:W-:Y:S01]  /*0e70*/  IMAD R18, R9.reuse, R5, R18 ;  /* 0x0000000509127224 */ /* 0x040fe200078e0212 */
[----:B------:R-:W-:Y:S01]  /*0e80*/  STL [R1+0x20], R2 ;  /* 0x0000200201007387 */ /* 0x000fe20000100800 */
[----:B------:R-:W-:Y:S01]  /*0e90*/  IMAD.MOV.U32 R0, RZ, RZ, R12 ;  /* 0x000000ffff007224 */ /* 0x000fe200078e000c */
[----:B------:R-:W-:Y:S01]  /*0ea0*/  IABS R52, R55 ;  /* 0x0000003700347213 */ /* 0x000fe20000000000 */
[----:B------:R-:W-:Y:S01]  /*0eb0*/  @!P6 IMAD.IADD R4, R4, 0x1, -R9 ;  /* 0x000000010404e824 */ /* 0x000fe200078e0a09 */
[C---:B------:R-:W-:Y:S01]  /*0ec0*/  ISETP.GT.U32.AND P6, PT, R9.reuse, R22, PT ;  /* 0x000000160900720c */ /* 0x040fe20003fc4070 */
[----:B------:R-:W-:Y:S01]  /*0ed0*/  @!P0 IMAD.MOV R0, RZ, RZ, -R0 ;  /* 0x000000ffff008224 */ /* 0x000fe200078e0a00 */
[----:B------:R-:W-:Y:S01]  /*0ee0*/  ISETP.GT.U32.AND P0, PT, R9, R18, PT ;  /* 0x000000120900720c */ /* 0x000fe20003f04070 */
[----:B------:R-:W-:Y:S01]  /*0ef0*/  IMAD.HI.U32 R3, R8, R7, RZ ;  /* 0x0000000708037227 */ /* 0x000fe200078e00ff */
[----:B------:R-:W-:-:S02]  /*0f00*/  IADD3 R60, R195, 0x38, RZ ;  /* 0x00000038c33c7810 */ /* 0x000fc40007ffe0ff */
[----:B------:R1:W-:Y:S01]  /*0f10*/  STL [R1+0x1c], R0 ;  /* 0x00001c0001007387 */ /* 0x0003e20000100800 */
[--C-:B------:R-:W-:Y:S01]  /*0f20*/  @!P4 IMAD.IADD R16, R16, 0x1, -R9.reuse ;  /* 0x000000011010c824 */ /* 0x100fe200078e0a09 */
[----:B------:R-:W-:Y:S01]  /*0f30*/  ISETP.GT.U32.AND P4, PT, R9, R4, PT ;  /* 0x000000040900720c */ /* 0x000fe20003f84070 */
[--C-:B------:R-:W-:Y:S01]  /*0f40*/  @!P3 IMAD.IADD R20, R20, 0x1, -R9.reuse ;  /* 0x000000011414b824 */ /* 0x100fe200078e0a09 */
[----:B------:R-:W-:Y:S01]  /*0f50*/  IABS R56, R60 ;  /* 0x0000003c00387213 */ /* 0x000fe20000000000 */
[----:B------:R-:W-:Y:S01]  /*0f60*/  IMAD.HI.U32 R5, R8, R11, RZ ;  /* 0x0000000b08057227 */ /* 0x000fe200078e00ff */
[C---:B------:R-:W-:Y:S02]  /*0f70*/  IADD3 R61, R195.reuse, 0x39, RZ ;  /* 0x00000039c33d7810 */ /* 0x040fe40007ffe0ff */
[----:B------:R-:W-:Y:S01]  /*0f80*/  IADD3 R67, R195, 0x3e, RZ ;  /* 0x0000003ec3437810 */ /* 0x000fe20007ffe0ff */
[----:B------:R-:W-:Y:S01]  /*0f90*/  @!P6 IMAD.IADD R22, R22, 0x1, -R9 ;  /* 0x000000011616e824 */ /* 0x000fe200078e0a09 */
[C---:B------:R-:W-:Y:S01]  /*0fa0*/  ISETP.GT.U32.AND P6, PT, R9.reuse, R20, PT ;  /* 0x000000140900720c */ /* 0x040fe20003fc4070 */
[----:B------:R-:W-:Y:S01]  /*0fb0*/  IMAD.MOV R6, RZ, RZ, -R3 ;  /* 0x000000ffff067224 */ /* 0x000fe200078e0a03 */
[----:B------:R-:W-:Y:S01]  /*0fc0*/  IABS R57, R61 ;  /* 0x0000003d00397213 */ /* 0x000fe20000000000 */
[----:B------:R-:W-:Y:S01]  /*0fd0*/  @!P0 IMAD.IADD R18, R18, 0x1, -R9 ;  /* 0x0000000112128824 */ /* 0x000fe200078e0a09 */
[----:B------:R-:W-:Y:S01]  /*0fe0*/  ISETP.GT.U32.AND P0, PT, R9, R16, PT ;  /* 0x000000100900720c */ /* 0x000fe20003f04070 */
[----:B------:R-:W-:Y:S01]  /*0ff0*/  IMAD.HI.U32 R3, R8, R13, RZ ;  /* 0x0000000d08037227 */ /* 0x000fe200078e00ff */
[----:B------:R-:W-:-:S02]  /*1000*/  IABS R62, R67 ;  /* 0x00000043003e7213 */ /* 0x000fc40000000000 */
[----:B------:R-:W-:Y:S01]  /*1010*/  ISETP.GT.U32.AND P3, PT, R9, R18, PT ;  /* 0x000000120900720c */ /* 0x000fe20003f64070 */
[----:B------:R-:W-:Y:S01]  /*1020*/  IMAD.MOV R12, RZ, RZ, -R5 ;  /* 0x000000ffff0c7224 */ /* 0x000fe200078e0a05 */
[----:B------:R-:W-:Y:S01]  /*1030*/  IADD3 R5, R195, 0xe, RZ ;  /* 0x0000000ec3057810 */ /* 0x000fe20007ffe0ff */
[----:B------:R-:W-:Y:S01]  /*1040*/  IMAD R6, R9, R6, R7 ;  /* 0x0000000609067224 */ /* 0x000fe200078e0207 */
[C---:B------:R-:W-:Y:S01]  /*1050*/  IADD3 R7, R195.reuse, 0xd, RZ ;  /* 0x0000000dc3077810 */ /* 0x040fe20007ffe0ff */
[----:B------:R-:W-:Y:S01]  /*1060*/  IMAD.MOV R24, RZ, RZ, -R3 ;  /* 0x000000ffff187224 */ /* 0x000fe200078e0a03 */
[----:B------:R-:W-:Y:S01]  /*1070*/  IADD3 R68, R195, 0x3f, RZ ;  /* 0x0000003fc3447810 */ /* 0x000fe20007ffe0ff */
[C---:B------:R-:W-:Y:S01]  /*1080*/  IMAD R11, R9.reuse, R12, R11 ;  /* 0x0000000c090b7224 */ /* 0x040fe200078e020b */
[----:B------:R-:W-:Y:S01]  /*1090*/  IABS R3, R7 ;  /* 0x0000000700037213 */ /* 0x000fe20000000000 */
[C---:B------:R-:W-:Y:S01]  /*10a0*/  IMAD R12, R9.reuse, R24, R13 ;  /* 0x00000018090c7224 */ /* 0x040fe200078e020d */
[----:B------:R-:W-:Y:S01]  /*10b0*/  IABS R24, R30 ;  /* 0x0000001e00187213 */ /* 0x000fe20000000000 */
[--C-:B------:R-:W-:Y:S01]  /*10c0*/  @!P4 IMAD.IADD R4, R4, 0x1, -R9.reuse ;  /* 0x000000010404c824 */ /* 0x100fe200078e0a09 */
[----:B------:R-:W-:Y:S01]  /*10d0*/  ISETP.GT.U32.AND P4, PT, R9, R6, PT ;  /* 0x000000060900720c */ /* 0x000fe20003f84070 */
[----:B-1----:R-:W-:Y:S01]  /*10e0*/  IMAD.MOV.U32 R0, RZ, RZ, R14 ;  /* 0x000000ffff007224 */ /* 0x002fe200078e000e */
[----:B------:R-:W-:Y:S01]  /*10f0*/  IADD3 R69, R195, 0x40, RZ ;  /* 0x00000040c3457810 */ /* 0x000fe20007ffe0ff */
[--C-:B------:R-:W-:Y:S01]  /*1100*/  @!P6 IMAD.IADD R20, R20, 0x1, -R9.reuse ;  /* 0x000000011414e824 */ /* 0x100fe200078e0a09 */
[C---:B------:R-:W-:Y:S01]  /*1110*/  ISETP.GT.U32.AND P6, PT, R9.reuse, R12, PT ;  /* 0x0000000c0900720c */ /* 0x040fe20003fc4070 */
[----:B------:R-:W-:Y:S01]  /*1120*/  @!P1 IMAD.MOV R0, RZ, RZ, -R0 ;  /* 0x000000ffff009224 */ /* 0x000fe200078e0a00 */
[----:B------:R-:W-:Y:S01]  /*1130*/  ISETP.GT.U32.AND P1, PT, R9, R22, PT ;  /* 0x000000160900720c */ /* 0x000fe20003f24070 */
[--C-:B------:R-:W-:Y:S01]  /*1140*/  @!P3 IMAD.IADD R18, R18, 0x1, -R9.reuse ;  /* 0x000000011212b824 */ /* 0x100fe200078e0a09 */
[----:B------:R-:W-:Y:S01]  /*1150*/  ISETP.GE.AND P3, PT, R15, RZ, PT ;  /* 0x000000ff0f00720c */ /* 0x000fe20003f66270 */
[----:B------:R-:W-:Y:S01]  /*1160*/  @!P0 IMAD.IADD R16, R16, 0x1, -R9 ;  /* 0x0000000110108824 */ /* 0x000fe200078e0a09 */
[----:B------:R-:W-:Y:S01]  /*1170*/  ISETP.GT.U32.AND P0, PT, R9, R11, PT ;  /* 0x0000000b0900720c */ /* 0x000fe20003f04070 */
[----:B------:R-:W-:Y:S01]  /*1180*/  IMAD.MOV.U32 R13, RZ, RZ, R3 ;  /* 0x000000ffff0d7224 */ /* 0x000fe200078e0003 */
[----:B------:R1:W-:Y:S01]  /*1190*/  STL [R1+0x18], R0 ;  /* 0x0000180001007387 */ /* 0x0003e20000100800 */
[--C-:B------:R-:W-:Y:S01]  /*11a0*/  @!P4 IMAD.IADD R6, R6, 0x1, -R9.reuse ;  /* 0x000000010606c824 */ /* 0x100fe200078e0a09 */
[----:B------:R-:W-:Y:S01]  /*11b0*/  ISETP.GE.AND P4, PT, R19, RZ, PT ;  /* 0x000000ff1300720c */ /* 0x000fe20003f86270 */
[----:B------:R-:W-:Y:S01]  /*11c0*/  IMAD.MOV.U32 R10, RZ, RZ, R4 ;  /* 0x000000ffff0a7224 */ /* 0x000fe200078e0004 */
[----:B------:R-:W-:Y:S01]  /*11d0*/  IADD3 R4, R195, 0x10, RZ ;  /* 0x00000010c3047810 */ /* 0x000fe20007ffe0ff */
[----:B------:R-:W-:Y:S01]  /*11e0*/  @!P6 IMAD.IADD R12, R12, 0x1, -R9 ;  /* 0x000000010c0ce824 */ /* 0x000fe200078e0a09 */
[----:B------:R-:W-:Y:S01]  /*11f0*/  ISETP.GT.U32.AND P6, PT, R9, R6, PT ;  /* 0x000000060900720c */ /* 0x000fe20003fc4070 */
[----:B------:R-:W-:Y:S01]  /*1200*/  IMAD.MOV.U32 R2, RZ, RZ, R16 ;  /* 0x000000ffff027224 */ /* 0x000fe200078e0010 */
[----:B------:R-:W-:Y:S01]  /*1210*/  IABS R16, R4 ;  /* 0x0000000400107213 */ /* 0x000fe20000000000 */
[----:B------:R-:W-:Y:S01]  /*1220*/  IMAD.HI.U32 R3, R8, R13, RZ ;  /* 0x0000000d08037227 */ /* 0x000fe200078e00ff */
[----:B------:R-:W-:-:S02]  /*1230*/  IABS R63, R68 ;  /* 0x00000044003f7213 */ /* 0x000fc40000000000 */
[----:B------:R-:W-:Y:S01]  /*1240*/  IABS R64, R69 ;  /* 0x0000004500407213 */ /* 0x000fe20000000000 */
[----:B------:R-:W-:Y:S01]  /*1250*/  @!P1 IMAD.IADD R22, R22, 0x1, -R9 ;  /* 0x0000000116169824 */ /* 0x000fe200078e0a09 */
[----:B------:R-:W-:Y:S01]  /*1260*/  ISETP.GE.AND P1, PT, R17, RZ, PT ;  /* 0x000000ff1100720c */ /* 0x000fe20003f26270 */
[----:B------:R-:W-:Y:S01]  /*1270*/  @!P5 IMAD.MOV R10, RZ, RZ, -R10 ;  /* 0x000000ffff0ad224 */ /* 0x000fe200078e0a0a */
[----:B------:R-:W-:Y:S01]  /*1280*/  ISETP.GT.U32.AND P5, PT, R9, R12, PT ;  /* 0x0000000c0900720c */ /* 0x000fe20003fa4070 */
[----:B------:R-:W-:Y:S01]  /*1290*/  @!P3 IMAD.MOV R2, RZ, RZ, -R2 ;  /* 0x000000ffff02b224 */ /* 0x000fe200078e0a02 */
[----:B------:R-:W-:Y:S01]  /*12a0*/  IADD3 R75, R195, 0x48, RZ ;  /* 0x00000048c34b7810 */ /* 0x000fe20007ffe0ff */
[----:B------:R-:W-:Y:S01]  /*12b0*/  IMAD.MOV R14, RZ, RZ, -R3 ;  /* 0x000000ffff0e7224 */ /* 0x000fe200078e0a03 */
[----:B------:R-:W-:Y:S01]  /*12c0*/  IABS R3, R5 ;  /* 0x0000000500037213 */ /* 0x000fe20000000000 */
[----:B------:R-:W-:Y:S01]  /*12d0*/  STL [R1+0x14], R10 ;  /* 0x0000140a01007387 */ /* 0x000fe20000100800 */
[----:B------:R-:W-:Y:S01]  /*12e0*/  @!P0 IMAD.IADD R11, R11, 0x1, -R9 ;  /* 0x000000010b0b8824 */ /* 0x000fe200078e0a09 */
[----:B------:R-:W-:Y:S01]  /*12f0*/  ISETP.GE.AND P0, PT, R21, RZ, PT ;  /* 0x000000ff1500720c */ /* 0x000fe20003f06270 */
[C---:B------:R-:W-:Y:S01]  /*1300*/  IMAD R13, R9.reuse, R14, R13 ;  /* 0x0000000e090d7224 */ /* 0x040fe200078e020d */
[----:B------:R2:W-:Y:S01]  /*1310*/  STL [R1+0x10], R2 ;  /* 0x0000100201007387 */ /* 0x0005e20000100800 */
[----:B------:R-:W-:Y:S01]  /*1320*/  IMAD.MOV.U32 R14, RZ, RZ, R3 ;  /* 0x000000ffff0e7224 */ /* 0x000fe200078e0003 */
[----:B------:R-:W-:Y:S01]  /*1330*/  ISETP.GT.U32.AND P3, PT, R9, R11, PT ;  /* 0x0000000b0900720c */ /* 0x000fe20003f64070 */
[----:B-1----:R-:W-:Y:S01]  /*1340*/  IMAD.MOV.U32 R0, RZ, RZ, R18 ;  /* 0x000000ffff007224 */ /* 0x002fe200078e0012 */
[----:B------:R-:W-:Y:S01]  /*1350*/  IABS R21, R27 ;  /* 0x0000001b00157213 */ /* 0x000fe20000000000 */
[----:B------:R-:W-:Y:S01]  /*1360*/  @!P6 IMAD.IADD R6, R6, 0x1, -R9 ;  /* 0x000000010606e824 */ /* 0x000fe200078e0a09 */
[----:B------:R-:W-:Y:S01]  /*1370*/  ISETP.GE.AND P6, PT, R26, RZ, PT ;  /* 0x000000ff1a00720c */ /* 0x000fe20003fc6270 */
[----:B------:R-:W-:Y:S01]  /*1380*/  IMAD.HI.U32 R3, R8, R14, RZ ;  /* 0x0000000e08037227 */ /* 0x000fe200078e00ff */
[----:B------:R-:W-:-:S02]  /*1390*/  IADD3 R26, R195, 0x13, RZ ;  /* 0x00000013c31a7810 */ /* 0x000fc40007ffe0ff */
[----:B------:R-:W-:Y:S01]  /*13a0*/  IABS R72, R75 ;  /* 0x0000004b00487213 */ /* 0x000fe20000000000 */
[----:B--2---:R-:W-:Y:S01]  /*13b0*/  IMAD.MOV.U32 R2, RZ, RZ, R20 ;  /* 0x000000ffff027224 */ /* 0x004fe200078e0014 */
[----:B------:R-:W-:Y:S01]  /*13c0*/  IABS R19, R26 ;  /* 0x0000001a00137213 */ /* 0x000fe20000000000 */
[----:B------:R-:W-:Y:S01]  /*13d0*/  @!P1 IMAD.MOV R0, RZ, RZ, -R0 ;  /* 0x000000ffff009224 */ /* 0x000fe200078e0a00 */
[----:B------:R-:W-:Y:S01]  /*13e0*/  ISETP.GE.AND P1, PT, R23, RZ, PT ;  /* 0x000000ff1700720c */ /* 0x000fe20003f26270 */
[----:B------:R-:W-:Y:S01]  /*13f0*/  @!P4 IMAD.MOV R2, RZ, RZ, -R2 ;  /* 0x000000ffff02c224 */ /* 0x000fe200078e0a02 */
[----:B------:R-:W-:Y:S01]  /*1400*/  ISETP.GT.U32.AND P4, PT, R9, R13, PT ;  /* 0x0000000d0900720c */ /* 0x000fe20003f84070 */
[----:B------:R-:W-:Y:S01]  /*1410*/  IMAD.MOV R3, RZ, RZ, -R3 ;  /* 0x000000ffff037224 */ /* 0x000fe200078e0a03 */
[----:B------:R1:W-:Y:S01]  /*1420*/  STL [R1+0xc], R0 ;  /* 0x00000c0001007387 */ /* 0x0003e20000100800 */
[--C-:B------:R-:W-:Y:S01]  /*1430*/  @!P5 IMAD.IADD R12, R12, 0x1, -R9.reuse ;  /* 0x000000010c0cd824 */ /* 0x100fe200078e0a09 */
[----:B------:R-:W-:Y:S01]  /*1440*/  ISETP.GE.AND P5, PT, R5, RZ, PT ;  /* 0x000000ff0500720c */ /* 0x000fe20003fa6270 */
[----:B------:R-:W-:Y:S01]  /*1450*/  IMAD R14, R9, R3, R14 ;  /* 0x00000003090e7224 */ /* 0x000fe200078e020e */
[----:B------:R-:W-:Y:S01]  /*1460*/  IADD3 R3, R195, 0xf, RZ ;  /* 0x0000000fc3037810 */ /* 0x000fe20007ffe0ff */
[----:B------:R-:W-:Y:S01]  /*1470*/  @!P6 IMAD.MOV R12, RZ, RZ, -R12 ;  /* 0x000000ffff0ce224 */ /* 0x000fe200078e0a0c */
[----:B------:R2:W-:Y:S01]  /*1480*/  STL [R1+0x8], R2 ;  /* 0x0000080201007387 */ /* 0x0005e20000100800 */
[--C-:B------:R-:W-:Y:S01]  /*1490*/  @!P3 IMAD.IADD R11, R11, 0x1, -R9.reuse ;  /* 0x000000010b0bb824 */ /* 0x100fe200078e0a09 */
[----:B------:R-:W-:Y:S01]  /*14a0*/  ISETP.GT.U32.AND P6, PT, R9, R14, PT ;  /* 0x0000000e0900720c */ /* 0x000fe20003fc4070 */
[----:B------:R-:W-:Y:S01]  /*14b0*/  IMAD.MOV.U32 R197, RZ, RZ, c[0x0][0x188] ;  /* 0x00006200ffc57624 */ /* 0x000fe200078e00ff */
[----:B------:R-:W-:Y:S01]  /*14c0*/  IABS R15, R3 ;  /* 0x00000003000f7213 */ /* 0x000fe20000000000 */
[----:B-1----:R-:W-:Y:S01]  /*14d0*/  IMAD.MOV.U32 R0, RZ, RZ, R22 ;  /* 0x000000ffff007224 */ /* 0x002fe200078e0016 */
[----:B------:R-:W-:Y:S01]  /*14e0*/  ISETP.GE.AND P3, PT, R7, RZ, PT ;  /* 0x000000ff0700720c */ /* 0x000fe20003f66270 */
[----:B------:R-:W-:Y:S01]  /*14f0*/  @!P4 IMAD.IADD R13, R13, 0x1, -R9 ;  /* 0x000000010d0dc824 */ /* 0x000fe200078e0a09 */
[----:B------:R-:W-:Y:S01]  /*1500*/  IADD3 R5, R195, 0x11, RZ ;  /* 0x00000011c3057810 */ /* 0x000fe20007ffe0ff */
[----:B------:R-:W-:Y:S01]  /*1510*/  @!P0 IMAD.MOV R0, RZ, RZ, -R0 ;  /* 0x000000ffff008224 */ /* 0x000fe200078e0a00 */
[----:B------:R-:W-:Y:S01]  /*1520*/  ISETP.GE.AND P0, PT, R25, RZ, PT ;  /* 0x000000ff1900720c */ /* 0x000fe20003f06270 */
[----:B--2---:R-:W-:Y:S01]  /*1530*/  IMAD.MOV.U32 R2, RZ, RZ, R6 ;  /* 0x000000ffff027224 */ /* 0x004fe200078e0006 */
[----:B------:R-:W-:Y:S01]  /*1540*/  ISETP.GT.U32.AND P4, PT, R9, R13, PT ;  /* 0x0000000d0900720c */ /* 0x000fe20003f84070 */
[C---:B------:R-:W-:Y:S01]  /*1550*/  IMAD.HI.U32 R6, R8.reuse, R19, RZ ;  /* 0x0000001308067227 */ /* 0x040fe200078e00ff */
[----:B------:R-:W-:Y:S01]  /*1560*/  IABS R17, R5 ;  /* 0x0000000500117213 */ /* 0x000fe20000000000 */
[----:B------:R1:W-:Y:S01]  /*1570*/  STL [R1+0x4], R0 ;  /* 0x0000040001007387 */ /* 0x0003e20000100800 */
[----:B------:R-:W-:Y:S01]  /*1580*/  IADD3 R7, R195, 0x12, RZ ;  /* 0x00000012c3077810 */ /* 0x000fe20007ffe0ff */
[----:B------:R-:W-:Y:S01]  /*1590*/  @!P1 IMAD.MOV R2, RZ, RZ, -R2 ;  /* 0x000000ffff029224 */ /* 0x000fe200078e0a02 */
[----:B------:R-:W-:Y:S01]  /*15a0*/  ISETP.GE.AND P1, PT, R3, RZ, PT ;  /* 0x000000ff0300720c */ /* 0x000fe20003f26270 */
[----:B------:R-:W-:Y:S01]  /*15b0*/  IMAD.HI.U32 R3, R8, R15, RZ ;  /* 0x0000000f08037227 */ /* 0x000fe200078e00ff */
[----:B------:R-:W-:-:S02]  /*15c0*/  IABS R18, R7 ;  /* 0x0000000700127213 */ /* 0x000fc40000000000 */
[----:B------:R-:W-:Y:S01]  /*15d0*/  IABS R22, R28 ;  /* 0x0000001c00167213 */ /* 0x000fe20000000000 */
[----:B------:R-:W-:Y:S01]  /*15e0*/  @!P0 IMAD.MOV R11, RZ, RZ, -R11 ;  /* 0x000000ffff0b8224 */ /* 0x000fe200078e0a0b */
[----:B------:R-:W-:Y:S01]  /*15f0*/  ISETP.GE.AND P0, PT, R4, RZ, PT ;  /* 0x000000ff0400720c */ /* 0x000fe20003f06270 */
[----:B------:R-:W-:Y:S01]  /*1600*/  @!P6 IMAD.IADD R14, R14, 0x1, -R9 ;  /* 0x000000010e0ee824 */ /* 0x000fe200078e0a09 */
[----:B------:R-:W-:Y:S01]  /*1610*/  IABS R23, R29 ;  /* 0x0000001d00177213 */ /* 0x000fe20000000000 */
[----:B------:R-:W-:Y:S01]  /*1620*/  IMAD.MOV R4, RZ, RZ, -R3 ;  /* 0x000000ffff047224 */ /* 0x000fe200078e0a03 */
[----:B------:R-:W-:Y:S01]  /*1630*/  IADD3 R87, R195, 0x4f, RZ ;  /* 0x0000004fc3577810 */ /* 0x000fe20007ffe0ff */
[----:B------:R-:W-:Y:S01]  /*1640*/  @!P4 IMAD.IADD R13, R13, 0x1, -R9 ;  /* 0x000000010d0dc824 */ /* 0x000fe200078e0a09 */
[C---:B------:R-:W-:Y:S01]  /*1650*/  ISETP.GT.U32.AND P6, PT, R9.reuse, R14, PT ;  /* 0x0000000e0900720c */ /* 0x040fe20003fc4070 */
[----:B------:R-:W-:Y:S01]  /*1660*/  IMAD R15, R9, R4, R15 ;  /* 0x00000004090f7224 */ /* 0x000fe200078e020f */
[----:B------:R-:W-:Y:S01]  /*1670*/  ISETP.GE.AND P4, PT, R5, RZ, PT ;  /* 0x000000ff0500720c */ /* 0x000fe20003f86270 */
[C---:B------:R-:W-:Y:S01]  /*1680*/  IMAD.HI.U32 R3, R8.reuse, R16, RZ ;  /* 0x0000001008037227 */ /* 0x040fe200078e00ff */
[C---:B------:R-:W-:Y:S01]  /*1690*/  IADD3 R89, R195.reuse, 0x51, RZ ;  /* 0x00000051c3597810 */ /* 0x040fe20007ffe0ff */
[----:B------:R-:W-:Y:S01]  /*16a0*/  STL [R1+0xec4], R2 ;  /* 0x000ec40201007387 */ /* 0x000fe20000100800 */
[----:B------:R-:W-:Y:S01]  /*16b0*/  IADD3 R90, R195, 0x52, RZ ;  /* 0x00000052c35a7810 */ /* 0x000fe20007ffe0ff */
[----:B------:R-:W-:Y:S01]  /*16c0*/  @!P3 IMAD.MOV R13, RZ, RZ, -R13 ;  /* 0x000000ffff0db224 */ /* 0x000fe200078e0a0d */
[C---:B------:R-:W-:Y:S01]  /*16d0*/  ISETP.GT.U32.AND P3, PT, R9.reuse, R15, PT ;  /* 0x0000000f0900720c */ /* 0x040fe20003f64070 */
[----:B------:R-:W-:Y:S01]  /*16e0*/  IMAD.MOV R3, RZ, RZ, -R3 ;  /* 0x000000ffff037224 */ /* 0x000fe200078e0a03 */
[----:B------:R-:W-:Y:S01]  /*16f0*/  IABS R79, R87 ;  /* 0x00000057004f7213 */ /* 0x000fe20000000000 */
[----:B------:R-:W-:Y:S01]  /*1700*/  IMAD.HI.U32 R4, R8, R17, RZ ;  /* 0x0000001108047227 */ /* 0x000fe200078e00ff */
[----:B------:R-:W-:Y:S01]  /*1710*/  IABS R81, R89 ;  /* 0x0000005900517213 */ /* 0x000fe20000000000 */
[----:B------:R-:W-:Y:S01]  /*1720*/  STL [R1+0xec8], R11 ;  /* 0x000ec80b01007387 */ /* 0x000fe20000100800 */
[----:B------:R-:W-:Y:S01]  /*1730*/  IABS R83, R90 ;  /* 0x0000005a00537213 */ /* 0x000fe20000000000 */
[----:B------:R-:W-:Y:S01]  /*1740*/  IMAD R16, R9, R3, R16 ;  /* 0x0000000309107224 */ /* 0x000fe200078e0210 */
[C---:B------:R-:W-:Y:S01]  /*1750*/  IADD3 R88, R195.reuse, 0x50, RZ ;  /* 0x00000050c3587810 */ /* 0x040fe20007ffe0ff */
[----:B------:R-:W-:Y:S01]  /*1760*/  IMAD.MOV R4, RZ, RZ, -R4 ;  /* 0x000000ffff047224 */ /* 0x000fe200078e0a04 */
[----:B------:R-:W-:Y:S01]  /*1770*/  IADD3 R91, R195, 0x55, RZ ;  /* 0x00000055c35b7810 */ /* 0x000fe20007ffe0ff */
[----:B------:R-:W-:Y:S01]  /*1780*/  @!P6 IMAD.IADD R14, R14, 0x1, -R9 ;  /* 0x000000010e0ee824 */ /* 0x000fe200078e0a09 */
[C---:B------:R-:W-:Y:S01]  /*1790*/  ISETP.GT.U32.AND P6, PT, R9.reuse, R16, PT ;  /* 0x000000100900720c */ /* 0x040fe20003fc4070 */
[----:B------:R-:W-:Y:S01]  /*17a0*/  IMAD R17, R9, R4, R17 ;  /* 0x0000000409117224 */ /* 0x000fe200078e0211 */
[----:B------:R-:W-:Y:S01]  /*17b0*/  IABS R85, R91 ;  /* 0x0000005b00557213 */ /* 0x000fe20000000000 */
[----:B------:R-:W-:Y:S01]  /*17c0*/  @!P3 IMAD.IADD R15, R15, 0x1, -R9 ;  /* 0x000000010f0fb824 */ /* 0x000fe200078e0a09 */
[----:B------:R-:W-:Y:S01]  /*17d0*/  IADD3 R92, R195, 0x56, RZ ;  /* 0x00000056c35c7810 */ /* 0x000fe20007ffe0ff */
[----:B------:R-:W-:Y:S01]  /*17e0*/  IMAD.MOV R6, RZ, RZ, -R6 ;  /* 0x000000ffff067224 */ /* 0x000fe200078e0a06 */
[----:B------:R-:W-:Y:S01]  /*17f0*/  ISETP.GT.U32.AND P3, PT, R9, R17, PT ;  /* 0x000000110900720c */ /* 0x000fe20003f64070 */
[----:B------:R-:W-:Y:S01]  /*1800*/  IMAD.HI.U32 R5, R8, R18, RZ ;  /* 0x0000001208057227 */ /* 0x000fe200078e00ff */
[----:B------:R-:W-:Y:S01]  /*1810*/  IABS R86, R92 ;  /* 0x0000005c00567213 */ /* 0x000fe20000000000 */
[----:B------:R-:W-:Y:S01]  /*1820*/  STL [R1+0xecc], R12 ;  /* 0x000ecc0c01007387 */ /* 0x000fe20000100800 */
[----:B------:R-:W-:Y:S01]  /*1830*/  IADD3 R99, R195, 0x5b, RZ ;  /* 0x0000005bc3637810 */ /* 0x000fe20007ffe0ff */
[----:B------:R-:W-:Y:S01]  /*1840*/  IMAD R19, R9, R6, R19 ;  /* 0x0000000609137224 */ /* 0x000fe200078e0213 */
[----:B------:R-:W-:Y:S01]  /*1850*/  IADD3 R6, R195, 0x14, RZ ;  /* 0x00000014c3067810 */ /* 0x000fe20007ffe0ff */
[----:B------:R-:W-:Y:S01]  /*1860*/  @!P6 IMAD.IADD R16, R16, 0x1, -R9 ;  /* 0x000000011010e824 */ /* 0x000fe200078e0a09 */
[----:B------:R-:W-:Y:S01]  /*1870*/  ISETP.GT.U32.AND P6, PT, R9, R15, PT ;  /* 0x0000000f0900720c */ /* 0x000fe20003fc4070 */
[----:B------:R-:W-:Y:S01]  /*1880*/  IMAD.MOV R5, RZ, RZ, -R5 ;  /* 0x000000ffff057224 */ /* 0x000fe200078e0a05 */
[----:B------:R-:W-:Y:S01]  /*1890*/  IABS R20, R6 ;  /* 0x0000000600147213 */ /* 0x000fe20000000000 */
[C---:B------:R-:W-:Y:S01]  /*18a0*/  IMAD.HI.U32 R4, R8.reuse, R21, RZ ;  /* 0x0000001508047227 */ /* 0x040fe200078e00ff */
[C---:B------:R-:W-:Y:S01]  /*18b0*/  IADD3 R100, R195.reuse, 0x5c, RZ ;  /* 0x0000005cc3647810 */ /* 0x040fe20007ffe0ff */
[----:B------:R-:W-:Y:S01]  /*18c0*/  STL [R1+0xed0], R13 ;  /* 0x000ed00d01007387 */ /* 0x000fe20000100800 */
[----:B------:R-:W-:Y:S01]  /*18d0*/  IADD3 R101, R195, 0x5e, RZ ;  /* 0x0000005ec3657810 */ /* 0x000fe20007ffe0ff */
[----:B------:R-:W-:Y:S01]  /*18e0*/  @!P3 IMAD.IADD R17, R17, 0x1, -R9 ;  /* 0x000000011111b824 */ /* 0x000fe200078e0a09 */
[----:B------:R-:W-:Y:S01]  /*18f0*/  IABS R93, R100 ;  /* 0x00000064005d7213 */ /* 0x000fe20000000000 */
[C---:B------:R-:W-:Y:S01]  /*1900*/  IMAD R18, R9.reuse, R5, R18 ;  /* 0x0000000509127224 */ /* 0x040fe200078e0212 */
[----:B------:R-:W-:Y:S01]  /*1910*/  IABS R94, R101 ;  /* 0x00000065005e7213 */ /* 0x000fe20000000000 */
[----:B------:R-:W-:Y:S01]  /*1920*/  IMAD.HI.U32 R3, R8, R20, RZ ;  /* 0x0000001408037227 */ /* 0x000fe200078e00ff */
[----:B------:R-:W-:-:S02]  /*1930*/  ISETP.GT.U32.AND P3, PT, R9, R17, PT ;  /* 0x000000110900720c */ /* 0x000fc40003f64070 */
[----:B------:R-:W-:Y:S01]  /*1940*/  IADD3 R102, R195, 0x5f, RZ ;  /* 0x0000005fc3667810 */ /* 0x000fe20007ffe0ff */
[----:B------:R-:W-:Y:S01]  /*1950*/  @!P6 IMAD.IADD R15, R15, 0x1, -R9 ;  /* 0x000000010f0fe824 */ /* 0x000fe200078e0a09 */
[C---:B------:R-:W-:Y:S01]  /*1960*/  ISETP.GT.U32.AND P6, PT, R9.reuse, R18, PT ;  /* 0x000000120900720c */ /* 0x040fe20003fc4070 */
[----:B------:R-:W-:Y:S01]  /*1970*/  IMAD.MOV R3, RZ, RZ, -R3 ;  /* 0x000000ffff037224 */ /* 0x000fe200078e0a03 */
[----:B------:R-:W-:Y:S01]  /*1980*/  IABS R95, R102 ;  /* 0x00000066005f7213 */ /* 0x000fe20000000000 */
[----:B------:R-:W-:Y:S01]  /*1990*/  @!P5 IMAD.MOV R14, RZ, RZ, -R14 ;  /* 0x000000ffff0ed224 */ /* 0x000fe200078e0a0e */
[C---:B------:R-:W-:Y:S01]  /*19a0*/  ISETP.GT.U32.AND P5, PT, R9.reuse, R16, PT ;  /* 0x000000100900720c */ /* 0x040fe20003fa4070 */
[----:B------:R-:W-:Y:S01]  /*19b0*/  IMAD R20, R9, R3, R20 ;  /* 0x0000000309147224 */ /* 0x000fe200078e0214 */
[C---:B------:R-:W-:Y:S01]  /*19c0*/  IADD3 R103, R195.reuse, 0x60, RZ ;  /* 0x00000060c3677810 */ /* 0x040fe20007ffe0ff */
[----:B------:R-:W-:Y:S01]  /*19d0*/  IMAD.MOV R4, RZ, RZ, -R4 ;  /* 0x000000ffff047224 */ /* 0x000fe200078e0a04 */
[----:B------:R-:W-:Y:S01]  /*19e0*/  IADD3 R104, R195, 0x61, RZ ;  /* 0x00000061c3687810 */ /* 0x000fe20007ffe0ff */
[----:B------:R-:W-:Y:S01]  /*19f0*/  @!P3 IMAD.IADD R17, R17, 0x1, -R9 ;  /* 0x000000011111b824 */ /* 0x000fe200078e0a09 */
[C---:B------:R-:W-:Y:S01]  /*1a00*/  ISETP.GT.U32.AND P3, PT, R9.reuse, R20, PT ;  /* 0x000000140900720c */ /* 0x040fe20003f64070 */
[C---:B------:R-:W-:Y:S01]  /*1a10*/  IMAD R21, R9.reuse, R4, R21 ;  /* 0x0000000409157224 */ /* 0x040fe200078e0215 */
[----:B------:R-:W-:Y:S01]  /*1a20*/  IABS R96, R103 ;  /* 0x0000006700607213 */ /* 0x000fe20000000000 */
[--C-:B------:R-:W-:Y:S01]  /*1a30*/  @!P6 IMAD.IADD R18, R18, 0x1, -R9.reuse ;  /* 0x000000011212e824 */ /* 0x100fe200078e0a09 */
[----:B------:R-:W-:Y:S01]  /*1a40*/  IABS R97, R104 ;  /* 0x0000006800617213 */ /* 0x000fe20000000000 */
[----:B------:R-:W-:Y:S01]  /*1a50*/  IMAD.HI.U32 R3, R8, R22, RZ ;  /* 0x0000001608037227 */ /* 0x000fe200078e00ff */
[----:B------:R-:W-:Y:S01]  /*1a60*/  ISETP.GT.U32.AND P6, PT, R9, R21, PT ;  /* 0x000000150900720c */ /* 0x000fe20003fc4070 */
[----:B------:R-:W-:Y:S01]  /*1a70*/  STL [R1+0xed4], R14 ;  /* 0x000ed40e01007387 */ /* 0x000fe20000100800 */
[----:B------:R-:W-:Y:S01]  /*1a80*/  IADD3 R111, R195, 0x6b, RZ ;  /* 0x0000006bc36f7810 */ /* 0x000fe20007ffe0ff */
[----:B------:R-:W-:Y:S01]  /*1a90*/  @!P5 IMAD.IADD R16, R16, 0x1, -R9 ;  /* 0x000000011010d824 */ /* 0x000fe200078e0a09 */
[----:B------:R-:W-:Y:S01]  /*1aa0*/  ISETP.GT.U32.AND P5, PT, R9, R19, PT ;  /* 0x000000130900720c */ /* 0x000fe20003fa4070 */
[----:B------:R-:W-:Y:S01]  /*1ab0*/  IMAD.MOV R3, RZ, RZ, -R3 ;  /* 0x000000ffff037224 */ /* 0x000fe200078e0a03 */
[----:B------:R-:W-:Y:S01]  /*1ac0*/  IADD3 R110, R195, 0x6a, RZ ;  /* 0x0000006ac36e7810 */ /* 0x000fe20007ffe0ff */
[----:B------:R-:W-:Y:S01]  /*1ad0*/  @!P3 IMAD.IADD R20, R20, 0x1, -R9 ;  /* 0x000000011414b824 */ /* 0x000fe200078e0a09 */
[C---:B------:R-:W-:Y:S01]  /*1ae0*/  ISETP.GT.U32.AND P3, PT, R9.reuse, R18, PT ;  /* 0x000000120900720c */ /* 0x040fe20003f64070 */
[----:B------:R-:W-:Y:S01]  /*1af0*/  IMAD R22, R9, R3, R22 ;  /* 0x0000000309167224 */ /* 0x000fe200078e0216 */
[----:B------:R-:W-:Y:S01]  /*1b00*/  IADD3 R112, R195, 0x6c, RZ ;  /* 0x0000006cc3707810 */ /* 0x000fe20007ffe0ff */
[----:B------:R-:W-:Y:S01]  /*1b10*/  IMAD.HI.U32 R4, R8, R23, RZ ;  /* 0x0000001708047227 */ /* 0x000fe200078e00ff */
[----:B------:R-:W-:-:S02]  /*1b20*/  IABS R107, R111 ;  /* 0x0000006f006b7213 */ /* 0x000fc40000000000 */
[----:B------:R-:W-:Y:S01]  /*1b30*/  IABS R106, R110 ;  /* 0x0000006e006a7213 */ /* 0x000fe20000000000 */
[----:B------:R-:W-:Y:S01]  /*1b40*/  IMAD.HI.U32 R5, R8, R24, RZ ;  /* 0x0000001808057227 */ /* 0x000fe200078e00ff */
[----:B------:R-:W-:Y:S02]  /*1b50*/  IABS R108, R112 ;  /* 0x00000070006c7213 */ /* 0x000fe40000000000 */
[----:B------:R-:W-:Y:S01]  /*1b60*/  IADD3 R116, R195, 0x70, RZ ;  /* 0x00000070c3747810 */ /* 0x000fe20007ffe0ff */
[----:B------:R-:W-:Y:S01]  /*1b70*/  @!P6 IMAD.IADD R21, R21, 0x1, -R9 ;  /* 0x000000011515e824 */ /* 0x000fe200078e0a09 */
[C---:B------:R-:W-:Y:S01]  /*1b80*/  ISETP.GT.U32.AND P6, PT, R9.reuse, R20, PT ;  /* 0x000000140900720c */ /* 0x040fe20003fc4070 */
[----:B------:R-:W-:Y:S01]  /*1b90*/  @!P4 IMAD.MOV R17, RZ, RZ, -R17 ;  /* 0x000000ffff11c224 */ /* 0x000fe200078e0a11 */
[----:B------:R-:W-:Y:S01]  /*1ba0*/  ISETP.GT.U32.AND P4, PT, R9, R22, PT ;  /* 0x000000160900720c */ /* 0x000fe20003f84070 */
[----:B------:R-:W-:Y:S01]  /*1bb0*/  IMAD.MOV R4, RZ, RZ, -R4 ;  /* 0x000000ffff047224 */ /* 0x000fe200078e0a04 */
[C---:B------:R-:W-:Y:S01]  /*1bc0*/  IADD3 R118, R195.reuse, 0x71, RZ ;  /* 0x00000071c3767810 */ /* 0x040fe20007ffe0ff */
[----:B------:R-:W-:Y:S01]  /*1bd0*/  IMAD.MOV R5, RZ, RZ, -R5 ;  /* 0x000000ffff057224 */ /* 0x000fe200078e0a05 */
[----:B------:R-:W-:Y:S01]  /*1be0*/  IADD3 R119, R195, 0x75, RZ ;  /* 0x00000075c3777810 */ /* 0x000fe20007ffe0ff */
[----:B------:R-:W-:Y:S01]  /*1bf0*/  @!P5 IMAD.IADD R19, R19, 0x1, -R9 ;  /* 0x000000011313d824 */ /* 0x000fe200078e0a09 */
[----:B------:R-:W-:Y:S01]  /*1c00*/  ISETP.GE.AND P5, PT, R7, RZ, PT ;  /* 0x000000ff0700720c */ /* 0x000fe20003fa6270 */
[----:B------:R-:W-:Y:S01]  /*1c10*/  IMAD R23, R9, R4, R23 ;  /* 0x0000000409177224 */ /* 0x000fe200078e0217 */
[----:B------:R-:W-:Y:S01]  /*1c20*/  IADD3 R7, R195, 0x1a, RZ ;  /* 0x0000001ac3077810 */ /* 0x000fe20007ffe0ff */
[----:B------:R-:W-:Y:S01]  /*1c30*/  IMAD R24, R9, R5, R24 ;  /* 0x0000000509187224 */ /* 0x000fe200078e0218 */
[----:B------:R-:W-:Y:S01]  /*1c40*/  IADD3 R5, R195, 0x19, RZ ;  /* 0x00000019c3057810 */ /* 0x000fe20007ffe0ff */
[----:B------:R-:W-:Y:S01]  /*1c50*/  @!P1 IMAD.MOV R15, RZ, RZ, -R15 ;  /* 0x000000ffff0f9224 */ /* 0x000fe200078e0a0f */
[C---:B------:R-:W-:Y:S01]  /*1c60*/  ISETP.GT.U32.AND P1, PT, R9.reuse, R19, PT ;  /* 0x000000130900720c */ /* 0x040fe20003f24070 */
[--C-:B------:R-:W-:Y:S01]  /*1c70*/  @!P3 IMAD.IADD R18, R18, 0x1, -R9.reuse ;  /* 0x000000011212b824 */ /* 0x100fe200078e0a09 */
[C---:B------:R-:W-:Y:S01]  /*1c80*/  ISETP.GT.U32.AND P3, PT, R9.reuse, R23, PT ;  /* 0x000000170900720c */ /* 0x040fe20003f64070 */
[----:B------:R-:W-:Y:S01]  /*1c90*/  @!P0 IMAD.MOV R16, RZ, RZ, -R16 ;  /* 0x000000ffff108224 */ /* 0x000fe200078e0a10 */
[----:B------:R-:W-:Y:S01]  /*1ca0*/  IABS R25, R5 ;  /* 0x0000000500197213 */ /* 0x000fe20000000000 */
[--C-:B------:R-:W-:Y:S01]  /*1cb0*/  @!P6 IMAD.IADD R20, R20, 0x1, -R9.reuse ;  /* 0x000000011414e824 */ /* 0x100fe200078e0a09 */
[C---:B------:R-:W-:Y:S01]  /*1cc0*/  ISETP.GT.U32.AND P0, PT, R9.reuse, R21, PT ;  /* 0x000000150900720c */ /* 0x040fe20003f04070 */
[----:B------:R-:W-:Y:S01]  /*1cd0*/  @!P4 IMAD.IADD R22, R22, 0x1, -R9 ;  /* 0x000000011616c824 */ /* 0x000fe200078e0a09 */
[----:B------:R-:W-:Y:S01]  /*1ce0*/  ISETP.GT.U32.AND P6, PT, R9, R24, PT ;  /* 0x000000180900720c */ /* 0x000fe20003fc4070 */
[----:B------:R-:W-:Y:S01]  /*1cf0*/  IMAD.HI.U32 R3, R8, R25, RZ ;  /* 0x0000001908037227 */ /* 0x000fe200078e00ff */
[----:B------:R-:W-:Y:S01]  /*1d00*/  ISETP.GE.AND P4, PT, R27, RZ, PT ;  /* 0x000000ff1b00720c */ /* 0x000fe20003f86270 */
[----:B------:R2:W-:Y:S01]  /*1d10*/  STL [R1+0xed8], R15 ;  /* 0x000ed80f01007387 */ /* 0x0005e20000100800 */
[----:B------:R-:W-:Y:S01]  /*1d20*/  IABS R113, R118 ;  /* 0x0000007600717213 */ /* 0x000fe20000000000 */
[----:B------:R-:W-:Y:S01]  /*1d30*/  IMAD.MOV R4, RZ, RZ, -R3 ;  /* 0x000000ffff047224 */ /* 0x000fe200078e0a03 */
[----:B------:R-:W-:Y:S01]  /*1d40*/  IABS R117, R119 ;  /* 0x0000007700757213 */ /* 0x000fe20000000000 */
[--C-:B------:R-:W-:Y:S01]  /*1d50*/  @!P1 IMAD.IADD R19, R19, 0x1, -R9.reuse ;  /* 0x0000000113139824 */ /* 0x100fe200078e0a09 */
[----:B------:R-:W-:Y:S01]  /*1d60*/  ISETP.GE.AND P1, PT, R26, RZ, PT ;  /* 0x000000ff1a00720c */ /* 0x000fe20003f26270 */
[--C-:B------:R-:W-:Y:S01]  /*1d70*/  @!P3 IMAD.IADD R23, R23, 0x1, -R9.reuse ;  /* 0x000000011717b824 */ /* 0x100fe200078e0a09 */
[----:B------:R-:W-:Y:S01]  /*1d80*/  IABS R26, R7 ;  /* 0x00000007001a7213 */ /* 0x000fe20000000000 */
[----:B------:R-:W-:Y:S01]  /*1d90*/  @!P0 IMAD.IADD R21, R21, 0x1, -R9 ;  /* 0x0000000115158824 */ /* 0x000fe200078e0a09 */
[----:B------:R-:W-:Y:S01]  /*1da0*/  ISETP.GE.AND P3, PT, R28, RZ, PT ;  /* 0x000000ff1c00720c */ /* 0x000fe20003f66270 */
[C---:B------:R-:W-:Y:S01]  /*1db0*/  IMAD R25, R9.reuse, R4, R25 ;  /* 0x0000000409197224 */ /* 0x040fe200078e0219 */
[----:B------:R-:W-:Y:S01]  /*1dc0*/  ISETP.GE.AND P0, PT, R6, RZ, PT ;  /* 0x000000ff0600720c */ /* 0x000fe20003f06270 */
[----:B------:R-:W-:Y:S01]  /*1dd0*/  @!P5 IMAD.MOV R18, RZ, RZ, -R18 ;  /* 0x000000ffff12d224 */ /* 0x000fe200078e0a12 */
[C---:B------:R-:W-:Y:S01]  /*1de0*/  ISETP.GT.U32.AND P5, PT, R9.reuse, R23, PT ;  /* 0x000000170900720c */ /* 0x040fe20003fa4070 */
[----:B------:R-:W-:Y:S01]  /*1df0*/  @!P6 IMAD.IADD R24, R24, 0x1, -R9 ;  /* 0x000000011818e824 */ /* 0x000fe200078e0a09 */
[C---:B------:R-:W-:Y:S01]  /*1e00*/  ISETP.GT.U32.AND P6, PT, R9.reuse, R22, PT ;  /* 0x000000160900720c */ /* 0x040fe20003fc4070 */
[----:B------:R-:W-:Y:S01]  /*1e10*/  @!P4 IMAD.MOV R21, RZ, RZ, -R21 ;  /* 0x000000ffff15c224 */ /* 0x000fe200078e0a15 */
[----:B------:R-:W-:Y:S01]  /*1e20*/  ISETP.GT.U32.AND P4, PT, R9, R25, PT ;  /* 0x000000190900720c */ /* 0x000fe20003f84070 */
[----:B------:R-:W-:Y:S01]  /*1e30*/  IMAD.HI.U32 R3, R8, R26, RZ ;  /* 0x0000001a08037227 */ /* 0x000fe200078e00ff */
[C---:B------:R-:W-:Y:S01]  /*1e40*/  IADD3 R6, R195.reuse, 0x1b, RZ ;  /* 0x0000001bc3067810 */ /* 0x040fe20007ffe0ff */
[----:B------:R-:W-:Y:S01]  /*1e50*/  STL [R1+0xee4], R16 ;  /* 0x000ee41001007387 */ /* 0x000fe20000100800 */
[----:B------:R-:W-:Y:S01]  /*1e60*/  IADD3 R120, R195, 0x76, RZ ;  /* 0x00000076c3787810 */ /* 0x000fe20007ffe0ff */
[----:B------:R-:W-:Y:S01]  /*1e70*/  IMAD.MOV R3, RZ, RZ, -R3 ;  /* 0x000000ffff037224 */ /* 0x000fe200078e0a03 */
[----:B------:R-:W-:Y:S01]  /*1e80*/  IABS R27, R6 ;  /* 0x00000006001b7213 */ /* 0x000fe20000000000 */
[----:B------:R-:W-:Y:S01]  /*1e90*/  @!P0 IMAD.MOV R20, RZ, RZ, -R20 ;  /* 0x000000ffff148224 */ /* 0x000fe200078e0a14 */
[----:B------:R-:W-:Y:S01]  /*1ea0*/  ISETP.GE.AND P0, PT, R29, RZ, PT ;  /* 0x000000ff1d00720c */ /* 0x000fe20003f06270 */
[----:B------:R-:W-:Y:S01]  /*1eb0*/  IMAD R26, R9, R3, R26 ;  /* 0x00000003091a7224 */ /* 0x000fe200078e021a */
[----:B------:R-:W-:Y:S01]  /*1ec0*/  IADD3 R29, R195, 0x1c, RZ ;  /* 0x0000001cc31d7810 */ /* 0x000fe20007ffe0ff */
[--C-:B------:R-:W-:Y:S01]  /*1ed0*/  @!P5 IMAD.IADD R23, R23, 0x1, -R9.reuse ;  /* 0x000000011717d824 */ /* 0x100fe200078e0a09 */
[----:B------:R-:W-:Y:S01]  /*1ee0*/  IADD3 R127, R195, 0x7c, RZ ;  /* 0x0000007cc37f7810 */ /* 0x000fe20007ffe0ff */
[--C-:B------:R-:W-:Y:S01]  /*1ef0*/  @!P6 IMAD.IADD R22, R22, 0x1, -R9.reuse ;  /* 0x000000011616e824 */ /* 0x100fe200078e0a09 */
[----:B------:R-:W-:Y:S01]  /*1f00*/  ISETP.GT.U32.AND P5, PT, R9, R26, PT ;  /* 0x0000001a0900720c */ /* 0x000fe20003fa4070 */
[----:B------:R-:W-:Y:S01]  /*1f10*/  @!P4 IMAD.IADD R25, R25, 0x1, -R9 ;  /* 0x000000011919c824 */ /* 0x000fe200078e0a09 */
[----:B------:R-:W-:Y:S01]  /*1f20*/  IABS R28, R29 ;  /* 0x0000001d001c7213 */ /* 0x000fe20000000000 */
[----:B------:R-:W-:Y:S01]  /*1f30*/  @!P3 IMAD.MOV R22, RZ, RZ, -R22 ;  /* 0x000000ffff16b224 */ /* 0x000fe200078e0a16 */
[----:B------:R-:W-:Y:S01]  /*1f40*/  ISETP.GE.AND P6, PT, R30, RZ, PT ;  /* 0x000000ff1e00720c */ /* 0x000fe20003fc6270 */
[----:B------:R-:W-:Y:S01]  /*1f50*/  IMAD.HI.U32 R3, R8, R27, RZ ;  /* 0x0000001b08037227 */ /* 0x000fe200078e00ff */
[----:B------:R-:W-:Y:S01]  /*1f60*/  ISETP.GT.U32.AND P3, PT, R9, R25, PT ;  /* 0x000000190900720c */ /* 0x000fe20003f64070 */
[----:B------:R-:W-:Y:S01]  /*1f70*/  STL [R1+0xee8], R17 ;  /* 0x000ee81101007387 */ /* 0x000fe20000100800 */
[----:B------:R-:W-:Y:S01]  /*1f80*/  ISETP.GE.AND P4, PT, R7, RZ, PT ;  /* 0x000000ff0700720c */ /* 0x000fe20003f86270 */
[----:B------:R-:W-:Y:S01]  /*1f90*/  IMAD.MOV R4, RZ, RZ, -R3 ;  /* 0x000000ffff047224 */ /* 0x000fe200078e0a03 */
[----:B------:R-:W-:Y:S01]  /*1fa0*/  IADD3 R7, R195, 0x1e, RZ ;  /* 0x0000001ec3077810 */ /* 0x000fe20007ffe0ff */
[----:B------:R-:W-:Y:S01]  /*1fb0*/  @!P1 IMAD.MOV R19, RZ, RZ, -R19 ;  /* 0x000000ffff139224 */ /* 0x000fe200078e0a13 */
[C---:B------:R-:W-:Y:S01]  /*1fc0*/  ISETP.GT.U32.AND P1, PT, R9.reuse, R24, PT ;  /* 0x000000180900720c */ /* 0x040fe20003f24070 */
[----:B------:R-:W-:Y:S01]  /*1fd0*/  @!P5 IMAD.IADD R26, R26, 0x1, -R9 ;  /* 0x000000011a1ad824 */ /* 0x000fe200078e0a09 */
[----:B------:R-:W-:Y:S01]  /*1fe0*/  IABS R30, R7 ;  /* 0x00000007001e7213 */ /* 0x000fe20000000000 */
[----:B------:R-:W-:Y:S01]  /*1ff0*/  IMAD R27, R9, R4, R27 ;  /* 0x00000004091b7224 */ /* 0x000fe200078e021b */
[----:B------:R-:W-:Y:S01]  /*2000*/  IADD3 R4, R195, 0x1d, RZ ;  /* 0x0000001dc3047810 */ /* 0x000fe20007ffe0ff */
[----:B------:R-:W-:Y:S01]  /*2010*/  IMAD.HI.U32 R3, R8, R28, RZ ;  /* 0x0000001c08037227 */ /* 0x000fe200078e00ff */
[----:B------:R-:W-:-:S02]  /*2020*/  ISETP.GT.U32.AND P5, PT, R9, R26, PT ;  /* 0x0000001a0900720c */ /* 0x000fc40003fa4070 */
[----:B------:R-:W-:Y:S01]  /*2030*/  IABS R124, R127 ;  /* 0x0000007f007c7213 */ /* 0x000fe20000000000 */
[----:B------:R-:W-:Y:S01]  /*2040*/  @!P3 IMAD.IADD R25, R25, 0x1, -R9 ;  /* 0x000000011919b824 */ /* 0x000fe200078e0a09 */
[----:B------:R-:W-:Y:S01]  /*2050*/  ISETP.GT.U32.AND P3, PT, R9, R27, PT ;  /* 0x0000001b0900720c */ /* 0x000fe20003f64070 */
[----:B------:R-:W-:Y:S01]  /*2060*/  IMAD.MOV R3, RZ, RZ, -R3 ;  /* 0x000000ffff037224 */ /* 0x000fe200078e0a03 */
[----:B------:R-:W-:Y:S01]  /*2070*/  IADD3 R128, R195, 0x7d, RZ ;  /* 0x0000007dc3807810 */ /* 0x000fe20007ffe0ff */
[--C-:B------:R-:W-:Y:S01]  /*2080*/  @!P1 IMAD.IADD R24, R24, 0x1, -R9.reuse ;  /* 0x0000000118189824 */ /* 0x100fe200078e0a09 */
[----:B------:R-:W-:Y:S01]  /*2090*/  ISETP.GE.AND P1, PT, R5, RZ, PT ;  /* 0x000000ff0500720c */ /* 0x000fe20003f26270 */
[----:B------:R-:W-:Y:S01]  /*20a0*/  IMAD R28, R9, R3, R28 ;  /* 0x00000003091c7224 */ /* 0x000fe200078e021c */
[----:B------:R-:W-:Y:S01]  /*20b0*/  IABS R125, R128 ;  /* 0x00000080007d7213 */ /* 0x000fe20000000000 */
[----:B------:R-:W-:Y:S01]  /*20c0*/  @!P6 IMAD.MOV R24, RZ, RZ, -R24 ;  /* 0x000000ffff18e224 */ /* 0x000fe200078e0a18 */
[----:B------:R-:W-:Y:S01]  /*20d0*/  ISETP.GE.AND P6, PT, R29, RZ, PT ;  /* 0x000000ff1d00720c */ /* 0x000fe20003fc6270 */
[----:B------:R-:W-:Y:S01]  /*20e0*/  @!P5 IMAD.IADD R26, R26, 0x1, -R9 ;  /* 0x000000011a1ad824 */ /* 0x000fe200078e0a09 */
[----:B------:R-:W-:Y:S01]  /*20f0*/  IABS R29, R4 ;  /* 0x00000004001d7213 */ /* 0x000fe20000000000 */
[----:B------:R-:W-:Y:S01]  /*2100*/  @!P0 IMAD.MOV R23, RZ, RZ, -R23 ;  /* 0x000000ffff178224 */ /* 0x000fe200078e0a17 */
[----:B------:R-:W-:Y:S01]  /*2110*/  ISETP.GT.U32.AND P5, PT, R9, R28, PT ;  /* 0x0000001c0900720c */ /* 0x000fe20003fa4070 */
[----:B------:R-:W-:Y:S01]  /*2120*/  @!P3 IMAD.IADD R27, R27, 0x1, -R9 ;  /* 0x000000011b1bb824 */ /* 0x000fe200078e0a09 */
[----:B------:R-:W-:Y:S01]  /*2130*/  ISETP.GE.AND P0, PT, R6, RZ, PT ;  /* 0x000000ff0600720c */ /* 0x000fe20003f06270 */
[----:B------:R-:W-:Y:S01]  /*2140*/  IMAD.HI.U32 R3, R8, R29, RZ ;  /* 0x0000001d08037227 */ /* 0x000fe200078e00ff */
[----:B------:R-:W-:-:S02]  /*2150*/  IADD3 R133, R195, 0x81, RZ ;  /* 0x00000081c3857810 */ /* 0x000fc40007ffe0ff */
[----:B------:R-:W-:Y:S01]  /*2160*/  ISETP.GT.U32.AND P3, PT, R9, R27, PT ;  /* 0x0000001b0900720c */ /* 0x000fe20003f64070 */
[----:B------:R-:W-:Y:S01]  /*2170*/  IMAD.MOV R6, RZ, RZ, -R3 ;  /* 0x000000ffff067224 */ /* 0x000fe200078e0a03 */
[----:B------:R-:W-:Y:S01]  /*2180*/  IABS R129, R133 ;  /* 0x0000008500817213 */ /* 0x000fe20000000000 */
[----:B------:R-:W-:Y:S01]  /*2190*/  IMAD.HI.U32 R5, R8, R31, RZ ;  /* 0x0000001f08057227 */ /* 0x000fe200078e00ff */
[C---:B------:R-:W-:Y:S02]  /*21a0*/  IADD3 R134, R195.reuse, 0x82, RZ ;  /* 0x00000082c3867810 */ /* 0x040fe40007ffe0ff */
[----:B------:R-:W-:Y:S01]  /*21b0*/  IADD3 R138, R195, 0x85, RZ ;  /* 0x00000085c38a7810 */ /* 0x000fe20007ffe0ff */
[----:B------:R-:W-:Y:S01]  /*21c0*/  @!P5 IMAD.IADD R28, R28, 0x1, -R9 ;  /* 0x000000011c1cd824 */ /* 0x000fe200078e0a09 */
[----:B------:R-:W-:Y:S01]  /*21d0*/  IABS R130, R134 ;  /* 0x0000008600827213 */ /* 0x000fe20000000000 */
[----:B------:R-:W-:Y:S01]  /*21e0*/  IMAD R29, R9, R6, R29 ;  /* 0x00000006091d7224 */ /* 0x000fe200078e021d */
[----:B------:R-:W-:Y:S01]  /*21f0*/  IADD3 R140, R195, 0x87, RZ ;  /* 0x00000087c38c7810 */ /* 0x000fe20007ffe0ff */
[----:B------:R-:W-:Y:S01]  /*2200*/  IMAD.MOV R6, RZ, RZ, -R5 ;  /* 0x000000ffff067224 */ /* 0x000fe200078e0a05 */
[----:B------:R-:W-:Y:S01]  /*2210*/  ISETP.GT.U32.AND P5, PT, R9, R28, PT ;  /* 0x0000001c0900720c */ /* 0x000fe20003fa4070 */
[----:B------:R-:W-:Y:S01]  /*2220*/  @!P1 IMAD.MOV R25, RZ, RZ, -R25 ;  /* 0x000000ffff199224 */ /* 0x000fe200078e0a19 */
[----:B------:R-:W-:Y:S01]  /*2230*/  ISETP.GE.AND P1, PT, R4, RZ, PT ;  /* 0x000000ff0400720c */ /* 0x000fe20003f26270 */
[----:B------:R-:W-:Y:S01]  /*2240*/  @!P3 IMAD.IADD R27, R27, 0x1, -R9 ;  /* 0x000000011b1bb824 */ /* 0x000fe200078e0a09 */
[C---:B------:R-:W-:Y:S01]  /*2250*/  ISETP.GT.U32.AND P3, PT, R9.reuse, R29, PT ;  /* 0x0000001d0900720c */ /* 0x040fe20003f64070 */
[----:B------:R-:W-:Y:S01]  /*2260*/  IMAD R31, R9, R6, R31 ;  /* 0x00000006091f7224 */ /* 0x000fe200078e021f */
[----:B------:R-:W-:Y:S01]  /*2270*/  IABS R135, R140 ;  /* 0x0000008c00877213 */ /* 0x000fe20000000000 */
[----:B------:R-:W-:Y:S01]  /*2280*/  IMAD.HI.U32 R4, R8, R30, RZ ;  /* 0x0000001e08047227 */ /* 0x000fe200078e00ff */
[----:B------:R-:W-:-:S02]  /*2290*/  IADD3 R141, R195, 0x88, RZ ;  /* 0x00000088c38d7810 */ /* 0x000fc40007ffe0ff */
[----:B------:R-:W-:Y:S01]  /*22a0*/  IADD3 R142, R195, 0x89, RZ ;  /* 0x00000089c38e7810 */ /* 0x000fe20007ffe0ff */
[----:B------:R-:W-:Y:S01]  /*22b0*/  @!P4 IMAD.MOV R26, RZ, RZ, -R26 ;  /* 0x000000ffff1ac224 */ /* 0x000fe200078e0a1a */
[----:B------:R-:W-:Y:S01]  /*22c0*/  ISETP.GE.AND P4, PT, R7, RZ, PT ;  /* 0x000000ff0700720c */ /* 0x000fe20003f86270 */
[----:B------:R-:W-:Y:S01]  /*22d0*/  @!P0 IMAD.MOV R27, RZ, RZ, -R27 ;  /* 0x000000ffff1b8224 */ /* 0x000fe200078e0a1b */
[----:B------:R-:W-:Y:S01]  /*22e0*/  IADD3 R7, R195, 0x20, RZ ;  /* 0x00000020c3077810 */ /* 0x000fe20007ffe0ff */
[----:B------:R-:W-:Y:S01]  /*22f0*/  IMAD.MOV R4, RZ, RZ, -R4 ;  /* 0x000000ffff047224 */ /* 0x000fe200078e0a04 */
[C---:B------:R-:W-:Y:S01]  /*2300*/  ISETP.GT.U32.AND P0, PT, R9.reuse, R31, PT ;  /* 0x0000001f0900720c */ /* 0x040fe20003f04070 */
[--C-:B------:R-:W-:Y:S01]  /*2310*/  @!P5 IMAD.IADD R28, R28, 0x1, -R9.reuse ;  /* 0x000000011c1cd824 */ /* 0x100fe200078e0a09 */
[----:B------:R-:W-:Y:S01]  /*2320*/  IABS R32, R7 ;  /* 0x0000000700207213 */ /* 0x000fe20000000000 */
[----:B------:R-:W-:Y:S01]  /*2330*/  IMAD R30, R9, R4, R30 ;  /* 0x00000004091e7224 */ /* 0x000fe200078e021e */
[----:B------:R-:W-:Y:S01]  /*2340*/  IABS R136, R141 ;  /* 0x0000008d00887213 */ /* 0x000fe20000000000 */
[----:B------:R-:W-:Y:S01]  /*2350*/  @!P3 IMAD.IADD R29, R29, 0x1, -R9 ;  /* 0x000000011d1db824 */ /* 0x000fe200078e0a09 */
[----:B------:R-:W-:Y:S01]  /*2360*/  IABS R137, R142 ;  /* 0x0000008e00897213 */ /* 0x000fe20000000000 */
[----:B------:R-:W-:Y:S01]  /*2370*/  IMAD.HI.U32 R3, R8, R32, RZ ;  /* 0x0000002008037227 */ /* 0x000fe200078e00ff */
[----:B------:R-:W-:-:S02]  /*2380*/  ISETP.GT.U32.AND P5, PT, R9, R30, PT ;  /* 0x0000001e0900720c */ /* 0x000fc40003fa4070 */
[----:B------:R-:W-:Y:S01]  /*2390*/  ISETP.GT.U32.AND P3, PT, R9, R29, PT ;  /* 0x0000001d0900720c */ /* 0x000fe20003f64070 */
[----:B------:R-:W-:Y:S01]  /*23a0*/  IMAD.MOV R3, RZ, RZ, -R3 ;  /* 0x000000ffff037224 */ /* 0x000fe200078e0a03 */
[----:B------:R-:W-:Y:S01]  /*23b0*/  IADD3 R148, R195, 0x91, RZ ;  /* 0x00000091c3947810 */ /* 0x000fe20007ffe0ff */
[----:B------:R-:W-:Y:S01]  /*23c0*/  @!P0 IMAD.IADD R31, R31, 0x1, -R9 ;  /* 0x000000011f1f8824 */ /* 0x000fe200078e0a09 */
[----:B------:R-:W-:Y:S01]  /*23d0*/  IADD3 R151, R195, 0x96, RZ ;  /* 0x00000096c3977810 */ /* 0x000fe20007ffe0ff */
[C---:B------:R-:W-:Y:S01]  /*23e0*/  IMAD R32, R9.reuse, R3, R32 ;  /* 0x0000000309207224 */ /* 0x040fe200078e0220 */
[----:B------:R-:W-:Y:S01]  /*23f0*/  IABS R145, R148 ;  /* 0x0000009400917213 */ /* 0x000fe20000000000 */
[C---:B------:R-:W-:Y:S01]  /*2400*/  IMAD.HI.U32 R3, R8.reuse, R33, RZ ;  /* 0x0000002108037227 */ /* 0x040fe200078e00ff */
[----:B------:R-:W-:Y:S02]  /*2410*/  ISETP.GT.U32.AND P0, PT, R9, R31, PT ;  /* 0x0000001f0900720c */ /* 0x000fe40003f04070 */
[----:B------:R-:W-:Y:S01]  /*2420*/  IABS R150, R151 ;  /* 0x0000009700967213 */ /* 0x000fe20000000000 */
[----:B------:R-:W-:Y:S01]  /*2430*/  IMAD.HI.U32 R4, R8, R34, RZ ;  /* 0x0000002208047227 */ /* 0x000fe200078e00ff */
[----:B------:R-:W-:-:S02]  /*2440*/  IADD3 R161, R195, 0x9a, RZ ;  /* 0x0000009ac3a17810 */ /* 0x000fc40007ffe0ff */
[----:B------:R-:W-:Y:S01]  /*2450*/  IADD3 R162, R195, 0x9b, RZ ;  /* 0x0000009bc3a27810 */ /* 0x000fe20007ffe0ff */
[----:B------:R-:W-:Y:S01]  /*2460*/  @!P6 IMAD.MOV R28, RZ, RZ, -R28 ;  /* 0x000000ffff1ce224 */ /* 0x000fe200078e0a1c */
[----:B------:R-:W-:Y:S01]  /*2470*/  ISETP.GE.AND P6, PT, R36, RZ, PT ;  /* 0x000000ff2400720c */ /* 0x000fe20003fc6270 */
[----:B------:R-:W-:Y:S01]  /*2480*/  @!P5 IMAD.IADD R30, R30, 0x1, -R9 ;  /* 0x000000011e1ed824 */ /* 0x000fe200078e0a09 */
[----:B------:R-:W-:Y:S01]  /*2490*/  IABS R154, R161 ;  /* 0x000000a1009a7213 */ /* 0x000fe20000000000 */
[----:B------:R-:W-:Y:S01]  /*24a0*/  IMAD.MOV R6, RZ, RZ, -R3 ;  /* 0x000000ffff067224 */ /* 0x000fe200078e0a03 */
[----:B------:R-:W-:Y:S01]  /*24b0*/  IABS R155, R162 ;  /* 0x000000a2009b7213 */ /* 0x000fe20000000000 */
[----:B------:R-:W-:Y:S01]  /*24c0*/  IMAD.HI.U32 R5, R8, R35, RZ ;  /* 0x0000002308057227 */ /* 0x000fe200078e00ff */
[----:B------:R-:W-:Y:S02]  /*24d0*/  ISETP.GT.U32.AND P5, PT, R9, R30, PT ;  /* 0x0000001e0900720c */ /* 0x000fe40003fa4070 */
[C---:B------:R-:W-:Y:S01]  /*24e0*/  IADD3 R160, R195.reuse, 0x99, RZ ;  /* 0x00000099c3a07810 */ /* 0x040fe20007ffe0ff */
[----:B------:R-:W-:Y:S01]  /*24f0*/  IMAD.MOV R4, RZ, RZ, -R4 ;  /* 0x000000ffff047224 */ /* 0x000fe200078e0a04 */
[----:B------:R-:W-:Y:S01]  /*2500*/  IADD3 R163, R195, 0x9c, RZ ;  /* 0x0000009cc3a37810 */ /* 0x000fe20007ffe0ff */
[----:B------:R-:W-:Y:S01]  /*2510*/  IMAD R33, R9, R6, R33 ;  /* 0x0000000609217224 */ /* 0x000fe200078e0221 */
[----:B------:R-:W-:Y:S01]  /*2520*/  IABS R153, R160 ;  /* 0x000000a000997213 */ /* 0x000fe20000000000 */
[----:B------:R-:W-:Y:S01]  /*2530*/  IMAD.MOV R6, RZ, RZ, -R5 ;  /* 0x000000ffff067224 */ /* 0x000fe200078e0a05 */
[----:B------:R-:W-:Y:S01]  /*2540*/  IADD3 R5, R195, 0x24, RZ ;  /* 0x00000024c3057810 */ /* 0x000fe20007ffe0ff */
[----:B------:R-:W-:Y:S01]  /*2550*/  IMAD R34, R9, R4, R34 ;  /* 0x0000000409227224 */ /* 0x000fe200078e0222 */
[----:B------:R-:W-:Y:S01]  /*2560*/  IABS R156, R163 ;  /* 0x000000a3009c7213 */ /* 0x000fe20000000000 */
[----:B------:R-:W-:Y:S01]  /*2570*/  @!P3 IMAD.IADD R29, R29, 0x1, -R9 ;  /* 0x000000011d1db824 */ /* 0x000fe200078e0a09 */
[C---:B------:R-:W-:Y:S01]  /*2580*/  ISETP.GT.U32.AND P3, PT, R9.reuse, R32, PT ;  /* 0x000000200900720c */ /* 0x040fe20003f64070 */
[----:B------:R-:W-:Y:S01]  /*2590*/  IMAD R35, R9, R6, R35 ;  /* 0x0000000609237224 */ /* 0x000fe200078e0223 */
[----:B------:R-:W-:Y:S01]  /*25a0*/  IABS R36, R5 ;  /* 0x0000000500247213 */ /* 0x000fe20000000000 */
[--C-:B------:R-:W-:Y:S01]  /*25b0*/  @!P0 IMAD.IADD R31, R31, 0x1, -R9.reuse ;  /* 0x000000011f1f8824 */ /* 0x100fe200078e0a09 */
[----:B------:R-:W-:Y:S01]  /*25c0*/  ISETP.GT.U32.AND P0, PT, R9, R34, PT ;  /* 0x000000220900720c */ /* 0x000fe20003f04070 */
[----:B------:R-:W-:Y:S01]  /*25d0*/  @!P5 IMAD.IADD R30, R30, 0x1, -R9 ;  /* 0x000000011e1ed824 */ /* 0x000fe200078e0a09 */
[----:B------:R-:W-:Y:S01]  /*25e0*/  IADD3 R6, R195, 0x25, RZ ;  /* 0x00000025c3067810 */ /* 0x000fe20007ffe0ff */
[----:B------:R-:W-:Y:S01]  /*25f0*/  @!P6 IMAD.MOV R31, RZ, RZ, -R31 ;  /* 0x000000ffff1fe224 */ /* 0x000fe200078e0a1f */
[----:B------:R-:W-:Y:S01]  /*2600*/  ISETP.GT.U32.AND P6, PT, R9, R35, PT ;  /* 0x000000230900720c */ /* 0x000fe20003fc4070 */
[----:B------:R-:W-:Y:S01]  /*2610*/  IMAD.HI.U32 R3, R8, R36, RZ ;  /* 0x0000002408037227 */ /* 0x000fe200078e00ff */
[----:B------:R-:W-:-:S02]  /*2620*/  ISETP.GE.AND P5, PT, R7, RZ, PT ;  /* 0x000000ff0700720c */ /* 0x000fc40003fa6270 */
[----:B------:R-:W-:Y:S01]  /*2630*/  IADD3 R7, R195, 0x26, RZ ;  /* 0x00000026c3077810 */ /* 0x000fe20007ffe0ff */
[----:B------:R-:W-:Y:S01]  /*2640*/  @!P4 IMAD.MOV R30, RZ, RZ, -R30 ;  /* 0x000000ffff1ec224 */ /* 0x000fe200078e0a1e */
[----:B------:R-:W-:Y:S01]  /*2650*/  ISETP.GE.AND P4, PT, R37, RZ, PT ;  /* 0x000000ff2500720c */ /* 0x000fe20003f86270 */
[--C-:B------:R-:W-:Y:S01]  /*2660*/  @!P3 IMAD.IADD R32, R32, 0x1, -R9.reuse ;  /* 0x000000012020b824 */ /* 0x100fe200078e0a09 */
[----:B------:R-:W-:Y:S01]  /*2670*/  IABS R37, R6 ;  /* 0x0000000600257213 */ /* 0x000fe20000000000 */
[----:B------:R-:W-:Y:S01]  /*2680*/  @!P0 IMAD.IADD R34, R34, 0x1, -R9 ;  /* 0x0000000122228824 */ /* 0x000fe200078e0a09 */
[----:B------:R-:W-:Y:S01]  /*2690*/  ISETP.GT.U32.AND P3, PT, R9, R33, PT ;  /* 0x000000210900720c */ /* 0x000fe20003f64070 */
[----:B------:R-:W-:Y:S01]  /*26a0*/  IMAD.MOV R3, RZ, RZ, -R3 ;  /* 0x000000ffff037224 */ /* 0x000fe200078e0a03 */
[----:B------:R-:W-:Y:S01]  /*26b0*/  IADD3 R164, R195, 0x9d, RZ ;  /* 0x0000009dc3a47810 */ /* 0x000fe20007ffe0ff */
[----:B------:R-:W-:Y:S01]  /*26c0*/  @!P1 IMAD.MOV R29, RZ, RZ, -R29 ;  /* 0x000000ffff1d9224 */ /* 0x000fe200078e0a1d */
[----:B------:R-:W-:Y:S01]  /*26d0*/  ISETP.GT.U32.AND P1, PT, R9, R32, PT ;  /* 0x000000200900720c */ /* 0x000fe20003f24070 */
[----:B------:R-:W-:Y:S01]  /*26e0*/  @!P6 IMAD.IADD R35, R35, 0x1, -R9 ;  /* 0x000000012323e824 */ /* 0x000fe200078e0a09 */
[C---:B------:R-:W-:Y:S01]  /*26f0*/  ISETP.GT.U32.AND P6, PT, R9.reuse, R34, PT ;  /* 0x000000220900720c */ /* 0x040fe20003fc4070 */
[----:B------:R-:W-:Y:S01]  /*2700*/  IMAD R36, R9, R3, R36 ;  /* 0x0000000309247224 */ /* 0x000fe200078e0224 */
[----:B------:R-:W-:Y:S01]  /*2710*/  IABS R157, R164 ;  /* 0x000000a4009d7213 */ /* 0x000fe20000000000 */
[----:B------:R-:W-:Y:S01]  /*2720*/  IMAD.HI.U32 R3, R8, R37, RZ ;  /* 0x0000002508037227 */ /* 0x000fe200078e00ff */
[----:B------:R-:W-:-:S02]  /*2730*/  IADD3 R172, R195, 0xa5, RZ ;  /* 0x000000a5c3ac7810 */ /* 0x000fc40007ffe0ff */
[----:B------:R-:W-:Y:S01]  /*2740*/  IADD3 R173, R195, 0xa7, RZ ;  /* 0x000000a7c3ad7810 */ /* 0x000fe20007ffe0ff */
[----:B------:R-:W-:Y:S01]  /*2750*/  IMAD.MOV R4, RZ, RZ, -R3 ;  /* 0x000000ffff047224 */ /* 0x000fe200078e0a03 */
[----:B------:R-:W-:Y:S01]  /*2760*/  IABS R165, R172 ;  /* 0x000000ac00a57213 */ /* 0x000fe20000000000 */
[----:B------:R-:W-:Y:S01]  /*2770*/  @!P3 IMAD.IADD R33, R33, 0x1, -R9 ;  /* 0x000000012121b824 */ /* 0x000fe200078e0a09 */
[----:B------:R-:W-:Y:S01]  /*2780*/  ISETP.GE.AND P3, PT, R39, RZ, PT ;  /* 0x000000ff2700720c */ /* 0x000fe20003f66270 */
[C---:B------:R-:W-:Y:S01]  /*2790*/  IMAD R37, R9.reuse, R4, R37 ;  /* 0x0000000409257224 */ /* 0x040fe200078e0225 */
[----:B------:R-:W-:Y:S01]  /*27a0*/  IABS R39, R43 ;  /* 0x0000002b00277213 */ /* 0x000fe20000000000 */
[--C-:B------:R-:W-:Y:S01]  /*27b0*/  @!P1 IMAD.IADD R32, R32, 0x1, -R9.reuse ;  /* 0x0000000120209824 */ /* 0x100fe200078e0a09 */
[C---:B------:R-:W-:Y:S01]  /*27c0*/  ISETP.GT.U32.AND P0, PT, R9.reuse, R33, PT ;  /* 0x000000210900720c */ /* 0x040fe20003f04070 */
[----:B------:R-:W-:Y:S01]  /*27d0*/  @!P6 IMAD.IADD R34, R34, 0x1, -R9 ;  /* 0x000000012222e824 */ /* 0x000fe200078e0a09 */
[C---:B------:R-:W-:Y:S01]  /*27e0*/  ISETP.GT.U32.AND P6, PT, R9.reuse, R37, PT ;  /* 0x000000250900720c */ /* 0x040fe20003fc4070 */
[----:B------:R-:W-:Y:S01]  /*27f0*/  @!P5 IMAD.MOV R32, RZ, RZ, -R32 ;  /* 0x000000ffff20d224 */ /* 0x000fe200078e0a20 */
[----:B------:R-:W-:Y:S01]  /*2800*/  ISETP.GT.U32.AND P5, PT, R9, R35, PT ;  /* 0x000000230900720c */ /* 0x000fe20003fa4070 */
[----:B------:R-:W-:Y:S01]  /*2810*/  IMAD.HI.U32 R4, R8, R39, RZ ;  /* 0x0000002708047227 */ /* 0x000fe200078e00ff */
[----:B------:R-:W-:-:S02]  /*2820*/  ISETP.GE.AND P1, PT, R38, RZ, PT ;  /* 0x000000ff2600720c */ /* 0x000fc40003f26270 */
[----:B------:R-:W-:Y:S01]  /*2830*/  IABS R38, R7 ;  /* 0x0000000700267213 */ /* 0x000fe20000000000 */
[----:B------:R-:W-:Y:S01]  /*2840*/  IMAD.MOV R4, RZ, RZ, -R4 ;  /* 0x000000ffff047224 */ /* 0x000fe200078e0a04 */
[----:B------:R-:W-:Y:S02]  /*2850*/  IABS R167, R173 ;  /* 0x000000ad00a77213 */ /* 0x000fe40000000000 */
[----:B------:R-:W-:Y:S01]  /*2860*/  IADD3 R174, R195, 0xa8, RZ ;  /* 0x000000a8c3ae7810 */ /* 0x000fe20007ffe0ff */
[--C-:B------:R-:W-:Y:S01]  /*2870*/  @!P0 IMAD.IADD R33, R33, 0x1, -R9.reuse ;  /* 0x0000000121218824 */ /* 0x100fe200078e0a09 */
[----:B------:R-:W-:Y:S01]  /*2880*/  ISETP.GT.U32.AND P0, PT, R9, R36, PT ;  /* 0x000000240900720c */ /* 0x000fe20003f04070 */
[--C-:B------:R-:W-:Y:S01]  /*2890*/  @!P6 IMAD.IADD R37, R37, 0x1, -R9.reuse ;  /* 0x000000012525e824 */ /* 0x100fe200078e0a09 */
[----:B------:R-:W-:Y:S01]  /*28a0*/  IABS R168, R174 ;  /* 0x000000ae00a87213 */ /* 0x000fe20000000000 */
[----:B------:R-:W-:Y:S01]  /*28b0*/  @!P5 IMAD.IADD R35, R35, 0x1, -R9 ;  /* 0x000000012323d824 */ /* 0x000fe200078e0a09 */
[----:B------:R-:W-:Y:S01]  /*28c0*/  ISETP.GE.AND P5, PT, R5, RZ, PT ;  /* 0x000000ff0500720c */ /* 0x000fe20003fa6270 */
[----:B------:R-:W-:Y:S01]  /*28d0*/  IMAD.HI.U32 R5, R8, R40, RZ ;  /* 0x0000002808057227 */ /* 0x000fe200078e00ff */
[----:B------:R-:W-:-:S02]  /*28e0*/  ISETP.GT.U32.AND P6, PT, R9, R37, PT ;  /* 0x000000250900720c */ /* 0x000fc40003fc4070 */
[C---:B------:R-:W-:Y:S01]  /*28f0*/  IADD3 R176, R195.reuse, 0xaa, RZ ;  /* 0x000000aac3b07810 */ /* 0x040fe20007ffe0ff */
[----:B------:R-:W-:Y:S01]  /*2900*/  IMAD.MOV R5, RZ, RZ, -R5 ;  /* 0x000000ffff057224 */ /* 0x000fe200078e0a05 */
[----:B------:R-:W-:Y:S01]  /*2910*/  IADD3 R175, R195, 0xa9, RZ ;  /* 0x000000a9c3af7810 */ /* 0x000fe20007ffe0ff */
[----:B------:R-:W-:Y:S01]  /*2920*/  IMAD R39, R9, R4, R39 ;  /* 0x0000000409277224 */ /* 0x000fe200078e0227 */
[----:B------:R-:W-:Y:S01]  /*2930*/  IABS R170, R176 ;  /* 0x000000b000aa7213 */ /* 0x000fe20000000000 */
[----:B------:R-:W-:Y:S01]  /*2940*/  IMAD.HI.U32 R3, R8, R38, RZ ;  /* 0x0000002608037227 */ /* 0x000fe200078e00ff */
[----:B------:R-:W-:Y:S02]  /*2950*/  IABS R169, R175 ;  /* 0x000000af00a97213 */ /* 0x000fe40000000000 */
[----:B------:R-:W-:Y:S01]  /*2960*/  IADD3 R182, R195, 0xb1, RZ ;  /* 0x000000b1c3b67810 */ /* 0x000fe20007ffe0ff */
[----:B------:R-:W-:Y:S01]  /*2970*/  IMAD R40, R9, R5, R40 ;  /* 0x0000000509287224 */ /* 0x000fe200078e0228 */
[----:B------:R-:W-:Y:S01]  /*2980*/  IADD3 R5, R195, 0x29, RZ ;  /* 0x00000029c3057810 */ /* 0x000fe20007ffe0ff */
[----:B------:R-:W-:Y:S01]  /*2990*/  @!P3 IMAD.MOV R35, RZ, RZ, -R35 ;  /* 0x000000ffff23b224 */ /* 0x000fe200078e0a23 */
[----:B------:R-:W-:Y:S01]  /*29a0*/  ISETP.GT.U32.AND P3, PT, R9, R39, PT ;  /* 0x000000270900720c */ /* 0x000fe20003f64070 */
[----:B------:R-:W-:Y:S01]  /*29b0*/  IMAD.MOV R3, RZ, RZ, -R3 ;  /* 0x000000ffff037224 */ /* 0x000fe200078e0a03 */
[----:B------:R-:W-:Y:S01]  /*29c0*/  IABS R41, R5 ;  /* 0x0000000500297213 */ /* 0x000fe20000000000 */
[--C-:B------:R-:W-:Y:S01]  /*29d0*/  @!P6 IMAD.IADD R37, R37, 0x1, -R9.reuse ;  /* 0x000000012525e824 */ /* 0x100fe200078e0a09 */
[C---:B------:R-:W-:Y:S01]  /*29e0*/  ISETP.GT.U32.AND P6, PT, R9.reuse, R40, PT ;  /* 0x000000280900720c */ /* 0x040fe20003fc4070 */
[----:B------:R-:W-:Y:S01]  /*29f0*/  IMAD R38, R9, R3, R38 ;  /* 0x0000000309267224 */ /* 0x000fe200078e0226 */
[----:B------:R-:W-:Y:S01]  /*2a00*/  IABS R177, R182 ;  /* 0x000000b600b17213 */ /* 0x000fe20000000000 */
[----:B------:R-:W-:Y:S01]  /*2a10*/  @!P0 IMAD.IADD R36, R36, 0x1, -R9 ;  /* 0x0000000124248824 */ /* 0x000fe200078e0a09 */
[----:B------:R-:W-:Y:S01]  /*2a20*/  ISETP.GE.AND P0, PT, R6, RZ, PT ;  /* 0x000000ff0600720c */ /* 0x000fe20003f06270 */
[----:B------:R-:W-:Y:S01]  /*2a30*/  @!P1 IMAD.MOV R34, RZ, RZ, -R34 ;  /* 0x000000ffff229224 */ /* 0x000fe200078e0a22 */
[----:B------:R-:W-:Y:S01]  /*2a40*/  IADD3 R6, R195, 0x2a, RZ ;  /* 0x0000002ac3067810 */ /* 0x000fe20007ffe0ff */
[----:B------:R-:W-:Y:S01]  /*2a50*/  IMAD.HI.U32 R3, R8, R41, RZ ;  /* 0x0000002908037227 */ /* 0x000fe200078e00ff */
[----:B------:R-:W-:-:S02]  /*2a60*/  ISETP.GT.U32.AND P1, PT, R9, R38, PT ;  /* 0x000000260900720c */ /* 0x000fc40003f24070 */
[----:B------:R-:W-:Y:S01]  /*2a70*/  IABS R42, R6 ;  /* 0x00000006002a7213 */ /* 0x000fe20000000000 */
[----:B------:R-:W-:Y:S01]  /*2a80*/  @!P3 IMAD.IADD R39, R39, 0x1, -R9 ;  /* 0x000000012727b824 */ /* 0x000fe200078e0a09 */
[----:B------:R-:W-:Y:S01]  /*2a90*/  IADD3 R184, R195, 0xb4, RZ ;  /* 0x000000b4c3b87810 */ /* 0x000fe20007ffe0ff */
[----:B------:R-:W-:Y:S01]  /*2aa0*/  @!P4 IMAD.MOV R33, RZ, RZ, -R33 ;  /* 0x000000ffff21c224 */ /* 0x000fe200078e0a21 */
[C---:B------:R-:W-:Y:S01]  /*2ab0*/  ISETP.GT.U32.AND P4, PT, R9.reuse, R36, PT ;  /* 0x000000240900720c */ /* 0x040fe20003f84070 */
[----:B------:R-:W-:Y:S01]  /*2ac0*/  @!P6 IMAD.IADD R40, R40, 0x1, -R9 ;  /* 0x000000012828e824 */ /* 0x000fe200078e0a09 */
[----:B------:R-:W-:Y:S01]  /*2ad0*/  ISETP.GT.U32.AND P6, PT, R9, R39, PT ;  /* 0x000000270900720c */ /* 0x000fe20003fc4070 */
[----:B------:R-:W-:Y:S01]  /*2ae0*/  IMAD.MOV R4, RZ, RZ, -R3 ;  /* 0x000000ffff047224 */ /* 0x000fe200078e0a03 */
[----:B------:R-:W-:Y:S01]  /*2af0*/  IADD3 R183, R195, 0xb3, RZ ;  /* 0x000000b3c3b77810 */ /* 0x000fe20007ffe0ff */
[----:B------:R-:W-:Y:S01]  /*2b00*/  IMAD.HI.U32 R3, R8, R42, RZ ;  /* 0x0000002a08037227 */ /* 0x000fe200078e00ff */
[----:B------:R-:W-:-:S02]  /*2b10*/  IABS R180, R184 ;  /* 0x000000b800b47213 */ /* 0x000fc40000000000 */
[----:B------:R-:W-:Y:S01]  /*2b20*/  IABS R179, R183 ;  /* 0x000000b700b37213 */ /* 0x000fe20000000000 */
[----:B------:R-:W-:Y:S01]  /*2b30*/  IMAD.MOV R3, RZ, RZ, -R3 ;  /* 0x000000ffff037224 */ /* 0x000fe200078e0a03 */
[----:B------:R-:W-:Y:S01]  /*2b40*/  IADD3 R185, R195, 0xb5, RZ ;  /* 0x000000b5c3b97810 */ /* 0x000fe20007ffe0ff */
[--C-:B------:R-:W-:Y:S01]  /*2b50*/  @!P1 IMAD.IADD R38, R38, 0x1, -R9.reuse ;  /* 0x0000000126269824 */ /* 0x100fe200078e0a09 */
[----:B------:R-:W-:Y:S01]  /*2b60*/  ISETP.GE.AND P1, PT, R43, RZ, PT ;  /* 0x000000ff2b00720c */ /* 0x000fe20003f26270 */
[C---:B------:R-:W-:Y:S01]  /*2b70*/  IMAD R42, R9.reuse, R3, R42 ;  /* 0x00000003092a7224 */ /* 0x040fe200078e022a */
[----:B------:R-:W-:Y:S01]  /*2b80*/  IABS R181, R185 ;  /* 0x000000b900b57213 */ /* 0x000fe20000000000 */
[--C-:B------:R-:W-:Y:S01]  /*2b90*/  @!P4 IMAD.IADD R36, R36, 0x1, -R9.reuse ;  /* 0x000000012424c824 */ /* 0x100fe200078e0a09 */
[----:B------:R-:W-:Y:S01]  /*2ba0*/  ISETP.GT.U32.AND P3, PT, R9, R38, PT ;  /* 0x000000260900720c */ /* 0x000fe20003f64070 */
[----:B------:R-:W-:Y:S01]  /*2bb0*/  @!P6 IMAD.IADD R39, R39, 0x1, -R9 ;  /* 0x000000012727e824 */ /* 0x000fe200078e0a09 */
[----:B------:R-:W-:Y:S01]  /*2bc0*/  ISETP.GT.U32.AND P6, PT, R9, R42, PT ;  /* 0x0000002a0900720c */ /* 0x000fe20003fc4070 */
[----:B------:R-:W-:Y:S01]  /*2bd0*/  @!P5 IMAD.MOV R36, RZ, RZ, -R36 ;  /* 0x000000ffff24d224 */ /* 0x000fe200078e0a24 */
[----:B------:R-:W-:Y:S01]  /*2be0*/  ISETP.GE.AND P4, PT, R7, RZ, PT ;  /* 0x000000ff0700720c */ /* 0x000fe20003f86270 */
[C---:B------:R-:W-:Y:S01]  /*2bf0*/  IMAD R41, R9.reuse, R4, R41 ;  /* 0x0000000409297224 */ /* 0x040fe200078e0229 */
[----:B------:R-:W-:Y:S01]  /*2c00*/  ISETP.GT.U32.AND P5, PT, R9, R40, PT ;  /* 0x000000280900720c */ /* 0x000fe20003fa4070 */
[----:B------:R-:W-:Y:S01]  /*2c10*/  @!P0 IMAD.MOV R37, RZ, RZ, -R37 ;  /* 0x000000ffff258224 */ /* 0x000fe200078e0a25 */
[----:B------:R-:W-:Y:S01]  /*2c20*/  IADD3 R7, R195, 0x2b, RZ ;  /* 0x0000002bc3077810 */ /* 0x000fe20007ffe0ff */
[----:B------:R-:W-:Y:S01]  /*2c30*/  @!P1 IMAD.MOV R39, RZ, RZ, -R39 ;  /* 0x000000ffff279224 */ /* 0x000fe200078e0a27 */
[----:B------:R-:W-:-:S02]  /*2c40*/  ISETP.GE.AND P1, PT, R6, RZ, PT ;  /* 0x000000ff0600720c */ /* 0x000fc40003f26270 */
[----:B------:R-:W-:Y:S01]  /*2c50*/  IABS R43, R7 ;  /* 0x00000007002b7213 */ /* 0x000fe20000000000 */
[--C-:B------:R-:W-:Y:S01]  /*2c60*/  @!P3 IMAD.IADD R38, R38, 0x1, -R9.reuse ;  /* 0x000000012626b824 */ /* 0x100fe200078e0a09 */
[----:B------:R-:W-:Y:S01]  /*2c70*/  ISETP.GT.U32.AND P3, PT, R9, R41, PT ;  /* 0x000000290900720c */ /* 0x000fe20003f64070 */
[--C-:B------:R-:W-:Y:S01]  /*2c80*/  @!P6 IMAD.IADD R42, R42, 0x1, -R9.reuse ;  /* 0x000000012a2ae824 */ /* 0x100fe200078e0a09 */
[C---:B------:R-:W-:Y:S01]  /*2c90*/  IADD3 R189, R195.reuse, 0xb9, RZ ;  /* 0x000000b9c3bd7810 */ /* 0x040fe20007ffe0ff */
[----:B------:R-:W-:Y:S01]  /*2ca0*/  IMAD.HI.U32 R3, R8, R43, RZ ;  /* 0x0000002b08037227 */ /* 0x000fe200078e00ff */
[----:B------:R-:W-:Y:S02]  /*2cb0*/  IADD3 R191, R195, 0xba, RZ ;  /* 0x000000bac3bf7810 */ /* 0x000fe40007ffe0ff */
[----:B------:R-:W-:Y:S01]  /*2cc0*/  ISETP.GT.U32.AND P6, PT, R9, R42, PT ;  /* 0x0000002a0900720c */ /* 0x000fe20003fc4070 */
[----:B------:R-:W-:Y:S01]  /*2cd0*/  @!P5 IMAD.IADD R40, R40, 0x1, -R9 ;  /* 0x000000012828d824 */ /* 0x000fe200078e0a09 */
[----:B------:R-:W-:Y:S01]  /*2ce0*/  ISETP.GE.AND P5, PT, R45, RZ, PT ;  /* 0x000000ff2d00720c */ /* 0x000fe20003fa6270 */
[----:B------:R-:W-:Y:S01]  /*2cf0*/  IMAD.MOV R4, RZ, RZ, -R3 ;  /* 0x000000ffff047224 */ /* 0x000fe200078e0a03 */
[----:B------:R-:W-:Y:S01]  /*2d00*/  IABS R45, R47 ;  /* 0x0000002f002d7213 */ /* 0x000fe20000000000 */
[----:B------:R-:W-:Y:S01]  /*2d10*/  IMAD.HI.U32 R3, R8, R44, RZ ;  /* 0x0000002c08037227 */ /* 0x000fe200078e00ff */
[----:B------:R-:W-:-:S02]  /*2d20*/  IABS R186, R191 ;  /* 0x000000bf00ba7213 */ /* 0x000fc40000000000 */
[----:B------:R-:W-:Y:S01]  /*2d30*/  IADD3 R192, R195, 0xbe, RZ ;  /* 0x000000bec3c07810 */ /* 0x000fe20007ffe0ff */
[----:B------:R-:W-:Y:S01]  /*2d40*/  IMAD R43, R9, R4, R43 ;  /* 0x00000004092b7224 */ /* 0x000fe200078e022b */
[C---:B------:R-:W-:Y:S01]  /*2d50*/  IADD3 R193, R195.reuse, 0xbf, RZ ;  /* 0x000000bfc3c17810 */ /* 0x040fe20007ffe0ff */
[----:B------:R-:W-:Y:S01]  /*2d60*/  IMAD.MOV R4, RZ, RZ, -R3 ;  /* 0x000000ffff047224 */ /* 0x000fe200078e0a03 */
[----:B------:R-:W-:Y:S01]  /*2d70*/  IABS R190, R192 ;  /* 0x000000c000be7213 */ /* 0x000fe20000000000 */
[----:B------:R-:W-:Y:S01]  /*2d80*/  IMAD.HI.U32 R3, R8, R45, RZ ;  /* 0x0000002d08037227 */ /* 0x000fe200078e00ff */
[C---:B------:R-:W-:Y:S02]  /*2d90*/  IADD3 R206, R195.reuse, 0xc7, RZ ;  /* 0x000000c7c3ce7810 */ /* 0x040fe40007ffe0ff */
[----:B------:R-:W-:Y:S01]  /*2da0*/  IADD3 R205, R195, 0xc6, RZ ;  /* 0x000000c6c3cd7810 */ /* 0x000fe20007ffe0ff */
[----:B------:R-:W-:Y:S01]  /*2db0*/  @!P3 IMAD.IADD R41, R41, 0x1, -R9 ;  /* 0x000000012929b824 */ /* 0x000fe200078e0a09 */
[----:B------:R-:W-:Y:S01]  /*2dc0*/  ISETP.GE.AND P3, PT, R5, RZ, PT ;  /* 0x000000ff0500720c */ /* 0x000fe20003f66270 */
[----:B------:R-:W-:Y:S01]  /*2dd0*/  IMAD R44, R9, R4, R44 ;  /* 0x00000004092c7224 */ /* 0x000fe200078e022c */
[----:B------:R-:W-:Y:S01]  /*2de0*/  IADD3 R5, R195, 0x2e, RZ ;  /* 0x0000002ec3057810 */ /* 0x000fe20007ffe0ff */
[----:B------:R-:W-:Y:S01]  /*2df0*/  IMAD.MOV R4, RZ, RZ, -R3 ;  /* 0x000000ffff047224 */ /* 0x000fe200078e0a03 */
[C---:B------:R-:W-:Y:S01]  /*2e00*/  ISETP.GT.U32.AND P0, PT, R9.reuse, R41, PT ;  /* 0x000000290900720c */ /* 0x040fe20003f04070 */
[----:B------:R-:W-:Y:S01]  /*2e10*/  @!P6 IMAD.IADD R42, R42, 0x1, -R9 ;  /* 0x000000012a2ae824 */ /* 0x000fe200078e0a09 */
[C---:B------:R-:W-:Y:S01]  /*2e20*/  ISETP.GT.U32.AND P6, PT, R9.reuse, R44, PT ;  /* 0x0000002c0900720c */ /* 0x040fe20003fc4070 */
[C---:B------:R-:W-:Y:S01]  /*2e30*/  IMAD R45, R9.reuse, R4, R45 ;  /* 0x00000004092d7224 */ /* 0x040fe200078e022d */
[----:B------:R-:W-:Y:S01]  /*2e40*/  IABS R202, R206 ;  /* 0x000000ce00ca7213 */ /* 0x000fe20000000000 */
[----:B------:R-:W-:Y:S01]  /*2e50*/  @!P1 IMAD.MOV R42, RZ, RZ, -R42 ;  /* 0x000000ffff2a9224 */ /* 0x000fe200078e0a2a */
[----:B------:R-:W-:Y:S01]  /*2e60*/  IABS R201, R205 ;  /* 0x000000cd00c97213 */ /* 0x000fe20000000000 */
[----:B------:R-:W-:Y:S01]  /*2e70*/  @!P4 IMAD.MOV R38, RZ, RZ, -R38 ;  /* 0x000000ffff26c224 */ /* 0x000fe200078e0a26 */
[C---:B------:R-:W-:Y:S01]  /*2e80*/  ISETP.GT.U32.AND P1, PT, R9.reuse, R45, PT ;  /* 0x0000002d0900720c */ /* 0x040fe20003f24070 */
[----:B------:R-:W-:Y:S01]  /*2e90*/  @!P5 IMAD.MOV R40, RZ, RZ, -R40 ;  /* 0x000000ffff28d224 */ /* 0x000fe200078e0a28 */
[----:B------:R-:W-:Y:S01]  /*2ea0*/  ISETP.GT.U32.AND P4, PT, R9, R43, PT ;  /* 0x0000002b0900720c */ /* 0x000fe20003f84070 */
[----:B------:R-:W-:Y:S01]  /*2eb0*/  IMAD.HI.U32 R4, R8, R48, RZ ;  /* 0x0000003008047227 */ /* 0x000fe200078e00ff */
[----:B------:R-:W-:-:S02]  /*2ec0*/  ISETP.GE.AND P5, PT, R7, RZ, PT ;  /* 0x000000ff0700720c */ /* 0x000fc40003fa6270 */
[----:B------:R-:W-:Y:S01]  /*2ed0*/  IADD3 R7, R195, 0x2f, RZ ;  /* 0x0000002fc3077810 */ /* 0x000fe20007ffe0ff */
[--C-:B------:R-:W-:Y:S01]  /*2ee0*/  @!P0 IMAD.IADD R41, R41, 0x1, -R9.reuse ;  /* 0x0000000129298824 */ /* 0x100fe200078e0a09 */
[----:B------:R-:W-:Y:S01]  /*2ef0*/  ISETP.GE.AND P0, PT, R46, RZ, PT ;  /* 0x000000ff2e00720c */ /* 0x000fe20003f06270 */
[----:B------:R-:W-:Y:S01]  /*2f00*/  @!P6 IMAD.IADD R44, R44, 0x1, -R9 ;  /* 0x000000012c2ce824 */ /* 0x000fe200078e0a09 */
[----:B------:R-:W-:Y:S01]  /*2f10*/  IABS R46, R5 ;  /* 0x00000005002e7213 */ /* 0x000fe20000000000 */
[----:B------:R-:W-:Y:S01]  /*2f20*/  @!P3 IMAD.MOV R41, RZ, RZ, -R41 ;  /* 0x000000ffff29b224 */ /* 0x000fe200078e0a29 */
[----:B------:R-:W-:Y:S01]  /*2f30*/  ISETP.GE.AND P3, PT, R47, RZ, PT ;  /* 0x000000ff2f00720c */ /* 0x000fe20003f66270 */
        /* <DEDUP_REMOVED lines=9> */
[----:B------:R-:W-:Y:S01]  /*2fd0*/  IMAD R46, R9, R3, R46 ;  /* 0x00000003092e7224 */ /* 0x000fe200078e022e */
[----:B------:R-:W-:Y:S01]  /*2fe0*/  IADD3 R212, R195, 0xcc, RZ ;  /* 0x000000ccc3d47810 */ /* 0x000fe20007ffe0ff */
[----:B------:R-:W-:Y:S01]  /*2ff0*/  IMAD.HI.U32 R3, R8, R47, RZ ;  /* 0x0000002f08037227 */ /* 0x000fe200078e00ff */
[----:B------:R-:W-:Y:S02]  /*3000*/  ISETP.GT.U32.AND P4, PT, R9, R43, PT ;  /* 0x0000002b0900720c */ /* 0x000fe40003f84070 */
[----:B------:R-:W-:Y:S01]  /*3010*/  IABS R207, R212 ;  /* 0x000000d400cf7213 */ /* 0x000fe20000000000 */
[----:B------:R-:W-:Y:S01]  /*3020*/  IMAD.MOV R6, RZ, RZ, -R3 ;  /* 0x000000ffff067224 */ /* 0x000fe200078e0a03 */
[C---:B------:R-:W-:Y:S01]  /*3030*/  IADD3 R216, R195.reuse, 0xd0, RZ ;  /* 0x000000d0c3d87810 */ /* 0x040fe20007ffe0ff */
[----:B------:R-:W-:Y:S01]  /*3040*/  IMAD.MOV R4, RZ, RZ, -R4 ;  /* 0x000000ffff047224 */ /* 0x000fe200078e0a04 */
[----:B------:R-:W-:Y:S01]  /*3050*/  IADD3 R219, R195, 0xd1, RZ ;  /* 0x000000d1c3db7810 */ /* 0x000fe20007ffe0ff */
[----:B------:R-:W-:Y:S01]  /*3060*/  @!P6 IMAD.IADD R44, R44, 0x1, -R9 ;  /* 0x000000012c2ce824 */ /* 0x000fe200078e0a09 */
[C---:B------:R-:W-:Y:S01]  /*3070*/  ISETP.GT.U32.AND P6, PT, R9.reuse, R46, PT ;  /* 0x0000002e0900720c */ /* 0x040fe20003fc4070 */
[----:B------:R-:W-:Y:S01]  /*3080*/  IMAD R47, R9, R6, R47 ;  /* 0x00000006092f7224 */ /* 0x000fe200078e022f */
[----:B------:R-:W-:Y:S01]  /*3090*/  IADD3 R6, R195, 0x32, RZ ;  /* 0x00000032c3067810 */ /* 0x000fe20007ffe0ff */
[----:B------:R-:W-:Y:S01]  /*30a0*/  IMAD R48, R9, R4, R48 ;  /* 0x0000000409307224 */ /* 0x000fe200078e0230 */
[----:B------:R-:W-:Y:S01]  /*30b0*/  IADD3 R218, R195, 0xd2, RZ ;  /* 0x000000d2c3da7810 */ /* 0x000fe20007ffe0ff */
[--C-:B------:R-:W-:Y:S01]  /*30c0*/  @!P1 IMAD.IADD R45, R45, 0x1, -R9.reuse ;  /* 0x000000012d2d9824 */ /* 0x100fe200078e0a09 */
[----:B------:R-:W-:Y:S01]  /*30d0*/  ISETP.GT.U32.AND P1, PT, R9, R47, PT ;  /* 0x0000002f0900720c */ /* 0x000fe20003f24070 */
[----:B------:R-:W-:Y:S01]  /*30e0*/  @!P4 IMAD.IADD R43, R43, 0x1, -R9 ;  /* 0x000000012b2bc824 */ /* 0x000fe200078e0a09 */
[----:B------:R-:W-:Y:S01]  /*30f0*/  ISETP.GE.AND P4, PT, R5, RZ, PT ;  /* 0x000000ff0500720c */ /* 0x000fe20003f86270 */
[----:B------:R-:W-:Y:S01]  /*3100*/  @!P3 IMAD.MOV R45, RZ, RZ, -R45 ;  /* 0x000000ffff2db224 */ /* 0x000fe200078e0a2d */
[----:B------:R-:W-:Y:S01]  /*3110*/  ISETP.GT.U32.AND P3, PT, R9, R48, PT ;  /* 0x000000300900720c */ /* 0x000fe20003f64070 */
[----:B------:R-:W-:Y:S01]  /*3120*/  @!P5 IMAD.MOV R43, RZ, RZ, -R43 ;  /* 0x000000ffff2bd224 */ /* 0x000fe200078e0a2b */
[----:B------:R-:W-:Y:S01]  /*3130*/  IADD3 R5, R195, 0x31, RZ ;  /* 0x00000031c3057810 */ /* 0x000fe20007ffe0ff */
[----:B------:R-:W-:Y:S01]  /*3140*/  @!P6 IMAD.IADD R46, R46, 0x1, -R9 ;  /* 0x000000012e2ee824 */ /* 0x000fe200078e0a09 */
[----:B------:R-:W-:Y:S01]  /*3150*/  ISETP.GE.AND P5, PT, R7, RZ, PT ;  /* 0x000000ff0700720c */ /* 0x000fe20003fa6270 */
[----:B------:R-:W-:Y:S01]  /*3160*/  @!P0 IMAD.MOV R44, RZ, RZ, -R44 ;  /* 0x000000ffff2c8224 */ /* 0x000fe200078e0a2c */
[----:B------:R-:W-:-:S02]  /*3170*/  IABS R49, R5 ;  /* 0x0000000500317213 */ /* 0x000fc40000000000 */
[----:B------:R-:W-:Y:S01]  /*3180*/  ISETP.GE.AND P0, PT, R50, RZ, PT ;  /* 0x000000ff3200720c */ /* 0x000fe20003f06270 */
[--C-:B------:R-:W-:Y:S01]  /*3190*/  @!P1 IMAD.IADD R47, R47, 0x1, -R9.reuse ;  /* 0x000000012f2f9824 */ /* 0x100fe200078e0a09 */
[----:B------:R-:W-:Y:S01]  /*31a0*/  ISETP.GT.U32.AND P6, PT, R9, R46, PT ;  /* 0x0000002e0900720c */ /* 0x000fe20003fc4070 */
[----:B------:R-:W-:Y:S01]  /*31b0*/  IMAD.HI.U32 R3, R8, R49, RZ ;  /* 0x0000003108037227 */ /* 0x000fe200078e00ff */
[----:B------:R-:W-:Y:S02]  /*31c0*/  IADD3 R7, R195, 0x33, RZ ;  /* 0x00000033c3077810 */ /* 0x000fe40007ffe0ff */
[----:B------:R-:W-:Y:S01]  /*31d0*/  IABS R50, R6 ;  /* 0x0000000600327213 */ /* 0x000fe20000000000 */
[----:B------:R-:W-:Y:S01]  /*31e0*/  @!P3 IMAD.IADD R48, R48, 0x1, -R9 ;  /* 0x000000013030b824 */ /* 0x000fe200078e0a09 */
[----:B------:R-:W-:Y:S01]  /*31f0*/  IABS R51, R7 ;  /* 0x0000000700337213 */ /* 0x000fe20000000000 */
[----:B------:R-:W-:Y:S01]  /*3200*/  IMAD.MOV R4, RZ, RZ, -R3 ;  /* 0x000000ffff047224 */ /* 0x000fe200078e0a03 */
[C---:B------:R-:W-:Y:S01]  /*3210*/  ISETP.GT.U32.AND P1, PT, R9.reuse, R47, PT ;  /* 0x0000002f0900720c */ /* 0x040fe20003f24070 */
[----:B------:R-:W-:Y:S01]  /*3220*/  IMAD.HI.U32 R3, R8, R50, RZ ;  /* 0x0000003208037227 */ /* 0x000fe200078e00ff */
[----:B------:R-:W-:-:S02]  /*3230*/  ISETP.GT.U32.AND P3, PT, R9, R48, PT ;  /* 0x000000300900720c */ /* 0x000fc40003f64070 */
[----:B------:R-:W-:Y:S01]  /*3240*/  IADD3 R217, R195, 0xd3, RZ ;  /* 0x000000d3c3d97810 */ /* 0x000fe20007ffe0ff */
[----:B------:R-:W-:Y:S01]  /*3250*/  IMAD R49, R9, R4, R49 ;  /* 0x0000000409317224 */ /* 0x000fe200078e0231 */
[----:B------:R-:W-:Y:S01]  /*3260*/  IABS R213, R218 ;  /* 0x000000da00d57213 */ /* 0x000fe20000000000 */
[----:B------:R-:W-:Y:S01]  /*3270*/  IMAD.HI.U32 R4, R8, R51, RZ ;  /* 0x0000003308047227 */ /* 0x000fe200078e00ff */
[----:B------:R-:W-:Y:S02]  /*3280*/  IABS R214, R217 ;  /* 0x000000d900d67213 */ /* 0x000fe40000000000 */
[C---:B------:R-:W-:Y:S01]  /*3290*/  IADD3 R222, R195.reuse, 0xd7, RZ ;  /* 0x000000d7c3de7810 */ /* 0x040fe20007ffe0ff */
[----:B------:R-:W-:Y:S01]  /*32a0*/  IMAD.MOV R3, RZ, RZ, -R3 ;  /* 0x000000ffff037224 */ /* 0x000fe200078e0a03 */
[----:B------:R-:W-:Y:S01]  /*32b0*/  IADD3 R223, R195, 0xd8, RZ ;  /* 0x000000d8c3df7810 */ /* 0x000fe20007ffe0ff */
[--C-:B------:R-:W-:Y:S01]  /*32c0*/  @!P6 IMAD.IADD R46, R46, 0x1, -R9.reuse ;  /* 0x000000012e2ee824 */ /* 0x100fe200078e0a09 */
[----:B------:R-:W-:Y:S01]  /*32d0*/  ISETP.GT.U32.AND P6, PT, R9, R49, PT ;  /* 0x000000310900720c */ /* 0x000fe20003fc4070 */
[----:B------:R-:W-:Y:S01]  /*32e0*/  IMAD.MOV R4, RZ, RZ, -R4 ;  /* 0x000000ffff047224 */ /* 0x000fe200078e0a04 */
[----:B------:R-:W-:Y:S01]  /*32f0*/  IADD3 R224, R195, 0xda, RZ ;  /* 0x000000dac3e07810 */ /* 0x000fe20007ffe0ff */
[----:B------:R-:W-:Y:S01]  /*3300*/  IMAD R50, R9, R3, R50 ;  /* 0x0000000309327224 */ /* 0x000fe200078e0232 */
[----:B------:R-:W-:Y:S01]  /*3310*/  IADD3 R227, R195, 0xdd, RZ ;  /* 0x000000ddc3e37810 */ /* 0x000fe20007ffe0ff */
[----:B------:R-:W-:Y:S01]  /*3320*/  @!P4 IMAD.MOV R46, RZ, RZ, -R46 ;  /* 0x000000ffff2ec224 */ /* 0x000fe200078e0a2e */
[----:B------:R-:W-:Y:S01]  /*3330*/  ISETP.GE.AND P4, PT, R5, RZ, PT ;  /* 0x000000ff0500720c */ /* 0x000fe20003f86270 */
[----:B------:R-:W-:Y:S01]  /*3340*/  @!P1 IMAD.IADD R47, R47, 0x1, -R9 ;  /* 0x000000012f2f9824 */ /* 0x000fe200078e0a09 */
[----:B------:R-:W-:Y:S01]  /*3350*/  ISETP.GE.AND P1, PT, R6, RZ, PT ;  /* 0x000000ff0600720c */ /* 0x000fe20003f26270 */
[----:B------:R-:W-:Y:S01]  /*3360*/  IMAD R51, R9, R4, R51 ;  /* 0x0000000409337224 */ /* 0x000fe200078e0233 */
[----:B------:R-:W-:Y:S01]  /*3370*/  IADD3 R6, R195, 0x36, RZ ;  /* 0x00000036c3067810 */ /* 0x000fe20007ffe0ff */
[----:B------:R-:W-:Y:S01]  /*3380*/  @!P3 IMAD.IADD R48, R48, 0x1, -R9 ;  /* 0x000000013030b824 */ /* 0x000fe200078e0a09 */
[----:B------:R-:W-:Y:S01]  /*3390*/  ISETP.GT.U32.AND P3, PT, R9, R50, PT ;  /* 0x000000320900720c */ /* 0x000fe20003f64070 */
[----:B------:R-:W-:Y:S01]  /*33a0*/  IMAD.HI.U32 R5, R8, R52, RZ ;  /* 0x0000003408057227 */ /* 0x000fe200078e00ff */
[----:B------:R-:W-:-:S02]  /*33b0*/  IABS R54, R6 ;  /* 0x0000000600367213 */ /* 0x000fc40000000000 */
[----:B------:R-:W-:Y:S01]  /*33c0*/  IABS R221, R224 ;  /* 0x000000e000dd7213 */ /* 0x000fe20000000000 */
[----:B------:R-:W-:Y:S01]  /*33d0*/  @!P5 IMAD.MOV R47, RZ, RZ, -R47 ;  /* 0x000000ffff2fd224 */ /* 0x000fe200078e0a2f */
[----:B------:R-:W-:Y:S01]  /*33e0*/  ISETP.GT.U32.AND P5, PT, R9, R51, PT ;  /* 0x000000330900720c */ /* 0x000fe20003fa4070 */
[----:B------:R-:W-:Y:S01]  /*33f0*/  IMAD.MOV R5, RZ, RZ, -R5 ;  /* 0x000000ffff057224 */ /* 0x000fe200078e0a05 */
[----:B------:R-:W-:Y:S01]  /*3400*/  IADD3 R228, R195, 0xdf, RZ ;  /* 0x000000dfc3e47810 */ /* 0x000fe20007ffe0ff */
[--C-:B------:R-:W-:Y:S01]  /*3410*/  @!P6 IMAD.IADD R49, R49, 0x1, -R9.reuse ;  /* 0x000000013131e824 */ /* 0x100fe200078e0a09 */
[----:B------:R-:W-:Y:S01]  /*3420*/  IADD3 R232, R195, 0xe1, RZ ;  /* 0x000000e1c3e87810 */ /* 0x000fe20007ffe0ff */
[----:B------:R-:W-:Y:S01]  /*3430*/  IMAD R52, R9, R5, R52 ;  /* 0x0000000509347224 */ /* 0x000fe200078e0234 */
[----:B------:R-:W-:Y:S01]  /*3440*/  IADD3 R5, R195, 0x35, RZ ;  /* 0x00000035c3057810 */ /* 0x000fe20007ffe0ff */
[----:B------:R-:W-:Y:S01]  /*3450*/  @!P3 IMAD.IADD R50, R50, 0x1, -R9 ;  /* 0x000000013232b824 */ /* 0x000fe200078e0a09 */
[----:B------:R-:W-:Y:S01]  /*3460*/  ISETP.GT.U32.AND P6, PT, R9, R49, PT ;  /* 0x000000310900720c */ /* 0x000fe20003fc4070 */
[----:B------:R-:W-:Y:S01]  /*3470*/  @!P0 IMAD.MOV R48, RZ, RZ, -R48 ;  /* 0x000000ffff308224 */ /* 0x000fe200078e0a30 */
[----:B------:R-:W-:-:S02]  /*3480*/  IABS R53, R5 ;  /* 0x0000000500357213 */ /* 0x000fc40000000000 */
[----:B------:R-:W-:Y:S01]  /*3490*/  ISETP.GE.AND P0, PT, R7, RZ, PT ;  /* 0x000000ff0700720c */ /* 0x000fe20003f06270 */
[----:B------:R-:W-:Y:S01]  /*34a0*/  @!P5 IMAD.IADD R51, R51, 0x1, -R9 ;  /* 0x000000013333d824 */ /* 0x000fe200078e0a09 */
[----:B------:R-:W-:Y:S01]  /*34b0*/  ISETP.GT.U32.AND P5, PT, R9, R50, PT ;  /* 0x000000320900720c */ /* 0x000fe20003fa4070 */
[C---:B------:R-:W-:Y:S01]  /*34c0*/  IMAD.HI.U32 R3, R8.reuse, R53, RZ ;  /* 0x0000003508037227 */ /* 0x040fe200078e00ff */
[----:B------:R-:W-:Y:S02]  /*34d0*/  IADD3 R7, R195, 0x37, RZ ;  /* 0x00000037c3077810 */ /* 0x000fe40007ffe0ff */
[----:B------:R-:W-:Y:S01]  /*34e0*/  ISETP.GE.AND P3, PT, R55, RZ, PT ;  /* 0x000000ff3700720c */ /* 0x000fe20003f66270 */
[----:B------:R-:W-:Y:S01]  /*34f0*/  IMAD.MOV R4, RZ, RZ, -R3 ;  /* 0x000000ffff047224 */ /* 0x000fe200078e0a03 */
[----:B------:R-:W-:Y:S01]  /*3500*/  IABS R55, R7 ;  /* 0x0000000700377213 */ /* 0x000fe20000000000 */
[----:B------:R-:W-:Y:S01]  /*3510*/  @!P6 IMAD.IADD R49, R49, 0x1, -R9 ;  /* 0x000000013131e824 */ /* 0x000fe200078e0a09 */
[C---:B------:R-:W-:Y:S01]  /*3520*/  ISETP.GT.U32.AND P6, PT, R9.reuse, R52, PT ;  /* 0x000000340900720c */ /* 0x040fe20003fc4070 */
[----:B------:R-:W-:Y:S01]  /*3530*/  IMAD R53, R9, R4, R53 ;  /* 0x0000000409357224 */ /* 0x000fe200078e0235 */
[----:B------:R-:W-:Y:S01]  /*3540*/  IABS R226, R228 ;  /* 0x000000e400e27213 */ /* 0x000fe20000000000 */
[----:B------:R-:W-:Y:S01]  /*3550*/  IMAD.HI.U32 R3, R8, R54, RZ ;  /* 0x0000003608037227 */ /* 0x000fe200078e00ff */
[----:B------:R-:W-:-:S02]  /*3560*/  IABS R229, R232 ;  /* 0x000000e800e57213 */ /* 0x000fc40000000000 */
[----:B------:R-:W-:Y:S01]  /*3570*/  IADD3 R249, R195, 0xee, RZ ;  /* 0x000000eec3f97810 */ /* 0x000fe20007ffe0ff */
[----:B------:R-:W-:Y:S01]  /*3580*/  @!P5 IMAD.IADD R50, R50, 0x1, -R9 ;  /* 0x000000013232d824 */ /* 0x000fe200078e0a09 */
[----:B------:R-:W-:Y:S01]  /*3590*/  ISETP.GT.U32.AND P5, PT, R9, R53, PT ;  /* 0x000000350900720c */ /* 0x000fe20003fa4070 */
[----:B------:R-:W-:Y:S01]  /*35a0*/  IMAD.MOV R3, RZ, RZ, -R3 ;  /* 0x000000ffff037224 */ /* 0x000fe200078e0a03 */
[C---:B------:R-:W-:Y:S01]  /*35b0*/  IADD3 R248, R195.reuse, 0xef, RZ ;  /* 0x000000efc3f87810 */ /* 0x040fe20007ffe0ff */
[----:B------:R-:W-:Y:S01]  /*35c0*/  @!P1 IMAD.MOV R50, RZ, RZ, -R50 ;  /* 0x000000ffff329224 */ /* 0x000fe200078e0a32 */
[----:B------:R-:W-:Y:S01]  /*35d0*/  IADD3 R247, R195, 0xf0, RZ ;  /* 0x000000f0c3f77810 */ /* 0x000fe20007ffe0ff */
[----:B------:R-:W-:Y:S01]  /*35e0*/  @!P6 IMAD.IADD R52, R52, 0x1, -R9 ;  /* 0x000000013434e824 */ /* 0x000fe200078e0a09 */
[C---:B------:R-:W-:Y:S01]  /*35f0*/  ISETP.GT.U32.AND P6, PT, R9.reuse, R51, PT ;  /* 0x000000330900720c */ /* 0x040fe20003fc4070 */
[----:B------:R-:W-:Y:S01]  /*3600*/  IMAD R54, R9, R3, R54 ;  /* 0x0000000309367224 */ /* 0x000fe200078e0236 */
[----:B------:R-:W-:Y:S01]  /*3610*/  IABS R242, R248 ;  /* 0x000000f800f27213 */ /* 0x000fe20000000000 */
[----:B------:R-:W-:Y:S01]  /*3620*/  IMAD.HI.U32 R3, R8, R55, RZ ;  /* 0x0000003708037227 */ /* 0x000fe200078e00ff */
[----:B-1----:R-:W-:-:S02]  /*3630*/  IADD3 R0, R195, 0xf7, RZ ;  /* 0x000000f7c3007810 */ /* 0x002fc40007ffe0ff */
[----:B--2---:R-:W-:Y:S01]  /*3640*/  IADD3 R15, R195, 0xf8, RZ ;  /* 0x000000f8c30f7810 */ /* 0x004fe20007ffe0ff */
[----:B------:R-:W-:Y:S01]  /*3650*/  @!P5 IMAD.IADD R53, R53, 0x1, -R9 ;  /* 0x000000013535d824 */ /* 0x000fe200078e0a09 */
[----:B------:R-:W-:Y:S01]  /*3660*/  ISETP.GE.AND P5, PT, R6, RZ, PT ;  /* 0x000000ff0600720c */ /* 0x000fe20003fa6270 */
[----:B------:R-:W-:Y:S01]  /*3670*/  IMAD.MOV R4, RZ, RZ, -R3 ;  /* 0x000000ffff047224 */ /* 0x000fe200078e0a03 */
[----:B------:R-:W-:Y:S01]  /*3680*/  IADD3 R6, R195, 0x3b, RZ ;  /* 0x0000003bc3067810 */ /* 0x000fe20007ffe0ff */
[C---:B------:R-:W-:Y:S01]  /*3690*/  IMAD.HI.U32 R3, R8.reuse, R56, RZ ;  /* 0x0000003808037227 */ /* 0x040fe200078e00ff */
[C---:B------:R-:W-:Y:S02]  /*36a0*/  ISETP.GT.U32.AND P1, PT, R9.reuse, R53, PT ;  /* 0x000000350900720c */ /* 0x040fe40003f24070 */
[----:B------:R-:W-:Y:S01]  /*36b0*/  IABS R59, R6 ;  /* 0x00000006003b7213 */ /* 0x000fe20000000000 */
[----:B------:R-:W-:Y:S01]  /*36c0*/  @!P4 IMAD.MOV R49, RZ, RZ, -R49 ;  /* 0x000000ffff31c224 */ /* 0x000fe200078e0a31 */
[C---:B------:R-:W-:Y:S01]  /*36d0*/  ISETP.GT.U32.AND P4, PT, R9.reuse, R52, PT ;  /* 0x000000340900720c */ /* 0x040fe20003f84070 */
[----:B------:R-:W-:Y:S01]  /*36e0*/  IMAD R55, R9, R4, R55 ;  /* 0x0000000409377224 */ /* 0x000fe200078e0237 */
[----:B------:R-:W-:Y:S01]  /*36f0*/  IABS R250, R0 ;  /* 0x0000000000fa7213 */ /* 0x000fe20000000000 */
[----:B------:R-:W-:Y:S01]  /*3700*/  @!P6 IMAD.IADD R51, R51, 0x1, -R9 ;  /* 0x000000013333e824 */ /* 0x000fe200078e0a09 */
[----:B------:R-:W-:Y:S01]  /*3710*/  ISETP.GT.U32.AND P6, PT, R9, R54, PT ;  /* 0x000000360900720c */ /* 0x000fe20003fc4070 */
[----:B------:R-:W-:Y:S01]  /*3720*/  IMAD.MOV R4, RZ, RZ, -R3 ;  /* 0x000000ffff047224 */ /* 0x000fe200078e0a03 */
[----:B------:R-:W-:Y:S01]  /*3730*/  IABS R251, R15 ;  /* 0x0000000f00fb7213 */ /* 0x000fe20000000000 */
[----:B------:R-:W-:Y:S01]  /*3740*/  IMAD.HI.U32 R3, R8, R57, RZ ;  /* 0x0000003908037227 */ /* 0x000fe200078e00ff */
[----:B------:R-:W-:-:S02]  /*3750*/  IADD3 R2, R195, 0xf9, RZ ;  /* 0x000000f9c3027810 */ /* 0x000fc40007ffe0ff */
[----:B------:R-:W-:Y:S01]  /*3760*/  IADD3 R13, R195, 0xfb, RZ ;  /* 0x000000fbc30d7810 */ /* 0x000fe20007ffe0ff */
[----:B------:R-:W-:Y:S01]  /*3770*/  IMAD R56, R9, R4, R56 ;  /* 0x0000000409387224 */ /* 0x000fe200078e0238 */
[----:B------:R-:W-:Y:S01]  /*3780*/  IABS R252, R2 ;  /* 0x0000000200fc7213 */ /* 0x000fe20000000000 */
[--C-:B------:R-:W-:Y:S01]  /*3790*/  @!P1 IMAD.IADD R53, R53, 0x1, -R9.reuse ;  /* 0x0000000135359824 */ /* 0x100fe200078e0a09 */
[----:B------:R-:W-:Y:S01]  /*37a0*/  IADD3 R12, R195, 0xfc, RZ ;  /* 0x000000fcc30c7810 */ /* 0x000fe20007ffe0ff */
[--C-:B------:R-:W-:Y:S01]  /*37b0*/  @!P4 IMAD.IADD R52, R52, 0x1, -R9.reuse ;  /* 0x000000013434c824 */ /* 0x100fe200078e0a09 */
[----:B------:R-:W-:Y:S01]  /*37c0*/  ISETP.GT.U32.AND P1, PT, R9, R56, PT ;  /* 0x000000380900720c */ /* 0x000fe20003f24070 */
[----:B------:R-:W-:Y:S01]  /*37d0*/  @!P6 IMAD.IADD R54, R54, 0x1, -R9 ;  /* 0x000000013636e824 */ /* 0x000fe200078e0a09 */
[----:B------:R-:W-:Y:S01]  /*37e0*/  ISETP.GE.AND P4, PT, R5, RZ, PT ;  /* 0x000000ff0500720c */ /* 0x000fe20003f86270 */
[----:B------:R-:W-:Y:S01]  /*37f0*/  @!P0 IMAD.MOV R51, RZ, RZ, -R51 ;  /* 0x000000ffff338224 */ /* 0x000fe200078e0a33 */
[----:B------:R-:W-:Y:S01]  /*3800*/  IADD3 R5, R195, 0x3a, RZ ;  /* 0x0000003ac3057810 */ /* 0x000fe20007ffe0ff */
[----:B------:R-:W-:Y:S01]  /*3810*/  IMAD.MOV R4, RZ, RZ, -R3 ;  /* 0x000000ffff047224 */ /* 0x000fe200078e0a03 */
[C---:B------:R-:W-:Y:S01]  /*3820*/  ISETP.GT.U32.AND P6, PT, R9.reuse, R54, PT ;  /* 0x000000360900720c */ /* 0x040fe20003fc4070 */
[----:B------:R-:W-:Y:S01]  /*3830*/  @!P3 IMAD.MOV R52, RZ, RZ, -R52 ;  /* 0x000000ffff34b224 */ /* 0x000fe200078e0a34 */
[C---:B------:R-:W-:Y:S01]  /*3840*/  ISETP.GT.U32.AND P0, PT, R9.reuse, R55, PT ;  /* 0x000000370900720c */ /* 0x040fe20003f04070 */
[----:B------:R-:W-:Y:S01]  /*3850*/  IMAD R57, R9, R4, R57 ;  /* 0x0000000409397224 */ /* 0x000fe200078e0239 */
[----:B------:R-:W-:Y:S01]  /*3860*/  IABS R58, R5 ;  /* 0x00000005003a7213 */ /* 0x000fe20000000000 */
[----:B------:R-:W-:Y:S01]  /*3870*/  IMAD.HI.U32 R4, R8, R59, RZ ;  /* 0x0000003b08047227 */ /* 0x000fe200078e00ff */
[----:B------:R-:W-:-:S02]  /*3880*/  ISETP.GE.AND P3, PT, R7, RZ, PT ;  /* 0x000000ff0700720c */ /* 0x000fc40003f66270 */
[C---:B------:R-:W-:Y:S01]  /*3890*/  IADD3 R7, R195.reuse, 0x3c, RZ ;  /* 0x0000003cc3077810 */ /* 0x040fe20007ffe0ff */
[----:B------:R-:W-:Y:S01]  /*38a0*/  @!P1 IMAD.IADD R56, R56, 0x1, -R9 ;  /* 0x0000000138389824 */ /* 0x000fe200078e0a09 */
[C---:B------:R-:W-:Y:S01]  /*38b0*/  IADD3 R11, R195.reuse, 0xfd, RZ ;  /* 0x000000fdc30b7810 */ /* 0x040fe20007ffe0ff */
[----:B------:R-:W-:Y:S01]  /*38c0*/  @!P4 IMAD.MOV R53, RZ, RZ, -R53 ;  /* 0x000000ffff35c224 */ /* 0x000fe200078e0a35 */
[----:B------:R-:W-:Y:S01]  /*38d0*/  IADD3 R10, R195, 0xfe, RZ ;  /* 0x000000fec30a7810 */ /* 0x000fe20007ffe0ff */
[----:B------:R-:W-:Y:S01]  /*38e0*/  IMAD.HI.U32 R3, R8, R58, RZ ;  /* 0x0000003a08037227 */ /* 0x000fe200078e00ff */
[----:B------:R-:W-:-:S03]  /*38f0*/  ISETP.GT.U32.AND P4, PT, R9, R56, PT ;  /* 0x000000380900720c */ /* 0x000fc60003f84070 */
[----:B------:R-:W-:Y:S01]  /*3900*/  @!P6 IMAD.IADD R54, R54, 0x1, -R9 ;  /* 0x000000013636e824 */ /* 0x000fe200078e0a09 */
[----:B------:R-:W-:Y:S01]  /*3910*/  ISETP.GT.U32.AND P6, PT, R9, R57, PT ;  /* 0x000000390900720c */ /* 0x000fe20003fc4070 */
[----:B------:R-:W-:Y:S02]  /*3920*/  IMAD.MOV R3, RZ, RZ, -R3 ;  /* 0x000000ffff037224 */ /* 0x000fe400078e0a03 */
[--C-:B------:R-:W-:Y:S01]  /*3930*/  @!P0 IMAD.IADD R55, R55, 0x1, -R9.reuse ;  /* 0x0000000137378824 */ /* 0x100fe200078e0a09 */
[----:B------:R-:W-:Y:S01]  /*3940*/  ISETP.GE.AND P0, PT, R60, RZ, PT ;  /* 0x000000ff3c00720c */ /* 0x000fe20003f06270 */
[C---:B------:R-:W-:Y:S01]  /*3950*/  IMAD R58, R9.reuse, R3, R58 ;  /* 0x00000003093a7224 */ /* 0x040fe200078e023a */
[----:B------:R-:W-:Y:S01]  /*3960*/  IABS R60, R7 ;  /* 0x00000007003c7213 */ /* 0x000fe20000000000 */
[----:B------:R-:W-:Y:S01]  /*3970*/  IMAD.MOV R4, RZ, RZ, -R4 ;  /* 0x000000ffff047224 */ /* 0x000fe200078e0a04 */
[C---:B------:R-:W-:Y:S01]  /*3980*/  ISETP.GT.U32.AND P1, PT, R9.reuse, R55, PT ;  /* 0x000000370900720c */ /* 0x040fe20003f24070 */
[----:B------:R-:W-:Y:S01]  /*3990*/  @!P4 IMAD.IADD R56, R56, 0x1, -R9 ;  /* 0x000000013838c824 */ /* 0x000fe200078e0a09 */
[----:B------:R-:W-:Y:S01]  /*39a0*/  ISETP.GT.U32.AND P4, PT, R9, R58, PT ;  /* 0x0000003a0900720c */ /* 0x000fe20003f84070 */
[----:B------:R-:W-:-:S04]  /*39b0*/  IMAD.HI.U32 R3, R8, R60, RZ ;  /* 0x0000003c08037227 */ /* 0x000fc800078e00ff */
[----:B------:R-:W-:Y:S02]  /*39c0*/  @!P6 IMAD.IADD R57, R57, 0x1, -R9 ;  /* 0x000000013939e824 */ /* 0x000fe400078e0a09 */
[----:B------:R-:W-:Y:S02]  /*39d0*/  IMAD.MOV R3, RZ, RZ, -R3 ;  /* 0x000000ffff037224 */ /* 0x000fe400078e0a03 */
[----:B------:R-:W-:Y:S01]  /*39e0*/  @!P5 IMAD.MOV R54, RZ, RZ, -R54 ;  /* 0x000000ffff36d224 */ /* 0x000fe200078e0a36 */
[C---:B------:R-:W-:Y:S01]  /*39f0*/  ISETP.GT.U32.AND P6, PT, R9.reuse, R57, PT ;  /* 0x000000390900720c */ /* 0x040fe20003fc4070 */
[----:B------:R-:W-:Y:S01]  /*3a00*/  IMAD R60, R9, R3, R60 ;  /* 0x00000003093c7224 */ /* 0x000fe200078e023c */
[----:B------:R-:W-:Y:S01]  /*3a10*/  ISETP.GE.AND P5, PT, R61, RZ, PT ;  /* 0x000000ff3d00720c */ /* 0x000fe20003fa6270 */
[--C-:B------:R-:W-:Y:S01]  /*3a20*/  @!P1 IMAD.IADD R55, R55, 0x1, -R9.reuse ;  /* 0x0000000137379824 */ /* 0x100fe200078e0a09 */
[----:B------:R-:W-:Y:S01]  /*3a30*/  ISETP.GE.AND P1, PT, R5, RZ, PT ;  /* 0x000000ff0500720c */ /* 0x000fe20003f26270 */
[----:B------:R-:W-:Y:S01]  /*3a40*/  @!P4 IMAD.IADD R58, R58, 0x1, -R9 ;  /* 0x000000013a3ac824 */ /* 0x000fe200078e0a09 */
[C---:B------:R-:W-:Y:S01]  /*3a50*/  ISETP.GT.U32.AND P4, PT, R9.reuse, R60, PT ;  /* 0x0000003c0900720c */ /* 0x040fe20003f84070 */
[----:B------:R-:W-:Y:S01]  /*3a60*/  IMAD R59, R9, R4, R59 ;  /* 0x00000004093b7224 */ /* 0x000fe200078e023b */
[----:B------:R-:W-:Y:S01]  /*3a70*/  IADD3 R5, R195, 0x3d, RZ ;  /* 0x0000003dc3057810 */ /* 0x000fe20007ffe0ff */
[----:B------:R-:W-:-:S02]  /*3a80*/  @!P3 IMAD.MOV R55, RZ, RZ, -R55 ;  /* 0x000000ffff37b224 */ /* 0x000fc400078e0a37 */
[----:B------:R-:W-:Y:S01]  /*3a90*/  @!P0 IMAD.MOV R56, RZ, RZ, -R56 ;  /* 0x000000ffff388224 */ /* 0x000fe200078e0a38 */
[----:B------:R-:W-:Y:S01]  /*3aa0*/  IABS R61, R5 ;  /* 0x00000005003d7213 */ /* 0x000fe20000000000 */
[----:B------:R-:W-:Y:S01]  /*3ab0*/  @!P6 IMAD.IADD R57, R57, 0x1, -R9 ;  /* 0x000000013939e824 */ /* 0x000fe200078e0a09 */
[----:B------:R-:W-:Y:S01]  /*3ac0*/  ISETP.GT.U32.AND P6, PT, R9, R59, PT ;  /* 0x0000003b0900720c */ /* 0x000fe20003fc4070 */
[----:B------:R-:W-:-:S04]  /*3ad0*/  IMAD.HI.U32 R246, R8, R242, RZ ;  /* 0x000000f208f67227 */ /* 0x000fc800078e00ff */
[----:B------:R-:W-:-:S04]  /*3ae0*/  IMAD.HI.U32 R3, R8, R61, RZ ;  /* 0x0000003d08037227 */ /* 0x000fc800078e00ff */
[----:B------:R-:W-:Y:S01]  /*3af0*/  @!P4 IMAD.IADD R60, R60, 0x1, -R9 ;  /* 0x000000013c3cc824 */ /* 0x000fe200078e0a09 */
[C---:B------:R-:W-:Y:S01]  /*3b00*/  ISETP.GT.U32.AND P4, PT, R9.reuse, R58, PT ;  /* 0x0000003a0900720c */ /* 0x040fe20003f84070 */
[----:B------:R-:W-:Y:S02]  /*3b10*/  IMAD.MOV R4, RZ, RZ, -R3 ;  /* 0x000000ffff047224 */ /* 0x000fe400078e0a03 */
[----:B------:R-:W-:Y:S01]  /*3b20*/  IMAD.HI.U32 R3, R8, R62, RZ ;  /* 0x0000003e08037227 */ /* 0x000fe200078e00ff */
[----:B------:R-:W-:-:S03]  /*3b30*/  ISETP.GT.U32.AND P0, PT, R9, R60, PT ;  /* 0x0000003c0900720c */ /* 0x000fc60003f04070 */
[----:B------:R-:W-:Y:S02]  /*3b40*/  IMAD R61, R9, R4, R61 ;  /* 0x00000004093d7224 */ /* 0x000fe400078e023d */
[----:B------:R-:W-:Y:S02]  /*3b50*/  IMAD.MOV R3, RZ, RZ, -R3 ;  /* 0x000000ffff037224 */ /* 0x000fe400078e0a03 */
[----:B------:R-:W-:Y:S01]  /*3b60*/  @!P6 IMAD.IADD R59, R59, 0x1, -R9 ;  /* 0x000000013b3be824 */ /* 0x000fe200078e0a09 */
[----:B------:R-:W-:Y:S01]  /*3b70*/  ISETP.GE.AND P6, PT, R6, RZ, PT ;  /* 0x000000ff0600720c */ /* 0x000fe20003fc6270 */
[----:B------:R-:W-:Y:S01]  /*3b80*/  IMAD R62, R9, R3, R62 ;  /* 0x00000003093e7224 */ /* 0x000fe200078e023e */
[----:B------:R-:W-:Y:S01]  /*3b90*/  IADD3 R6, R195, 0x41, RZ ;  /* 0x00000041c3067810 */ /* 0x000fe20007ffe0ff */
[----:B------:R-:W-:Y:S01]  /*3ba0*/  @!P5 IMAD.MOV R57, RZ, RZ, -R57 ;  /* 0x000000ffff39d224 */ /* 0x000fe200078e0a39 */
[C---:B------:R-:W-:Y:S01]  /*3bb0*/  ISETP.GT.U32.AND P5, PT, R9.reuse, R61, PT ;  /* 0x0000003d0900720c */ /* 0x040fe20003fa4070 */
[----:B------:R-:W-:Y:S01]  /*3bc0*/  @!P4 IMAD.IADD R58, R58, 0x1, -R9 ;  /* 0x000000013a3ac824 */ /* 0x000fe200078e0a09 */
[C---:B------:R-:W-:Y:S01]  /*3bd0*/  ISETP.GT.U32.AND P3, PT, R9.reuse, R59, PT ;  /* 0x0000003b0900720c */ /* 0x040fe20003f64070 */
[----:B------:R-:W-:Y:S01]  /*3be0*/  IMAD.HI.U32 R4, R8, R63, RZ ;  /* 0x0000003f08047227 */ /* 0x000fe200078e00ff */
[----:B------:R-:W-:-:S02]  /*3bf0*/  ISETP.GT.U32.AND P4, PT, R9, R62, PT ;  /* 0x0000003e0900720c */ /* 0x000fc40003f84070 */
[----:B------:R-:W-:Y:S01]  /*3c00*/  IABS R65, R6 ;  /* 0x0000000600417213 */ /* 0x000fe20000000000 */
[----:B------:R-:W-:-:S04]  /*3c10*/  IMAD.HI.U32 R3, R8, R64, RZ ;  /* 0x0000004008037227 */ /* 0x000fc800078e00ff */
[----:B------:R-:W-:Y:S02]  /*3c20*/  IMAD.MOV R4, RZ, RZ, -R4 ;  /* 0x000000ffff047224 */ /* 0x000fe400078e0a04 */
[----:B------:R-:W-:Y:S02]  /*3c30*/  IMAD.MOV R3, RZ, RZ, -R3 ;  /* 0x000000ffff037224 */ /* 0x000fe400078e0a03 */
[----:B------:R-:W-:Y:S01]  /*3c40*/  @!P5 IMAD.IADD R61, R61, 0x1, -R9 ;  /* 0x000000013d3dd824 */ /* 0x000fe200078e0a09 */
[----:B------:R-:W-:Y:S01]  /*3c50*/  ISETP.GE.AND P5, PT, R5, RZ, PT ;  /* 0x000000ff0500720c */ /* 0x000fe20003fa6270 */
[----:B------:R-:W-:Y:S01]  /*3c60*/  IMAD R63, R9, R4, R63 ;  /* 0x00000004093f7224 */ /* 0x000fe200078e023f */
[----:B------:R-:W-:Y:S01]  /*3c70*/  IADD3 R5, R195, 0x44, RZ ;  /* 0x00000044c3057810 */ /* 0x000fe20007ffe0ff */
[--C-:B------:R-:W-:Y:S02]  /*3c80*/  @!P3 IMAD.IADD R59, R59, 0x1, -R9.reuse ;  /* 0x000000013b3bb824 */ /* 0x100fe400078e0a09 */
[C---:B------:R-:W-:Y:S01]  /*3c90*/  IMAD R64, R9.reuse, R3, R64 ;  /* 0x0000000309407224 */ /* 0x040fe200078e0240 */
[C---:B------:R-:W-:Y:S01]  /*3ca0*/  ISETP.GT.U32.AND P3, PT, R9.reuse, R63, PT ;  /* 0x0000003f0900720c */ /* 0x040fe20003f64070 */
[----:B------:R-:W-:Y:S01]  /*3cb0*/  @!P4 IMAD.IADD R62, R62, 0x1, -R9 ;  /* 0x000000013e3ec824 */ /* 0x000fe200078e0a09 */
[C---:B------:R-:W-:Y:S01]  /*3cc0*/  ISETP.GT.U32.AND P4, PT, R9.reuse, R61, PT ;  /* 0x0000003d0900720c */ /* 0x040fe20003f84070 */
[----:B------:R-:W-:Y:S01]  /*3cd0*/  @!P6 IMAD.MOV R59, RZ, RZ, -R59 ;  /* 0x000000ffff3be224 */ /* 0x000fe200078e0a3b */
[----:B------:R-:W-:Y:S01]  /*3ce0*/  ISETP.GT.U32.AND P6, PT, R9, R64, PT ;  /* 0x000000400900720c */ /* 0x000fe20003fc4070 */
[----:B------:R-:W-:-:S04]  /*3cf0*/  IMAD.HI.U32 R3, R8, R65, RZ ;  /* 0x0000004108037227 */ /* 0x000fc800078e00ff */
[----:B------:R-:W-:Y:S02]  /*3d00*/  IMAD.MOV R4, RZ, RZ, -R3 ;  /* 0x000000ffff047224 */ /* 0x000fe400078e0a03 */
[----:B------:R-:W-:Y:S01]  /*3d10*/  @!P0 IMAD.IADD R60, R60, 0x1, -R9 ;  /* 0x000000013c3c8824 */ /* 0x000fe200078e0a09 */
[----:B------:R-:W-:Y:S01]  /*3d20*/  ISETP.GE.AND P0, PT, R7, RZ, PT ;  /* 0x000000ff0700720c */ /* 0x000fe20003f06270 */
[----:B------:R-:W-:Y:S01]  /*3d30*/  IMAD R65, R9, R4, R65 ;  /* 0x0000000409417224 */ /* 0x000fe200078e0241 */
[----:B------:R-:W-:Y:S01]  /*3d40*/  IADD3 R7, R195, 0x42, RZ ;  /* 0x00000042c3077810 */ /* 0x000fe20007ffe0ff */
[--C-:B------:R-:W-:Y:S01]  /*3d50*/  @!P4 IMAD.IADD R61, R61, 0x1, -R9.reuse ;  /* 0x000000013d3dc824 */ /* 0x100fe200078e0a09 */
[----:B------:R-:W-:Y:S01]  /*3d60*/  ISETP.GE.AND P4, PT, R68, RZ, PT ;  /* 0x000000ff4400720c */ /* 0x000fe20003f86270 */
[--C-:B------:R-:W-:Y:S01]  /*3d70*/  @!P3 IMAD.IADD R63, R63, 0x1, -R9.reuse ;  /* 0x000000013f3fb824 */ /* 0x100fe200078e0a09 */
[----:B------:R-:W-:Y:S01]  /*3d80*/  IABS R66, R7 ;  /* 0x0000000700427213 */ /* 0x000fe20000000000 */
[----:B------:R-:W-:Y:S01]  /*3d90*/  @!P6 IMAD.IADD R64, R64, 0x1, -R9 ;  /* 0x000000014040e824 */ /* 0x000fe200078e0a09 */
[----:B------:R-:W-:Y:S01]  /*3da0*/  IADD3 R4, R195, 0x43, RZ ;  /* 0x00000043c3047810 */ /* 0x000fe20007ffe0ff */
[----:B------:R-:W-:Y:S01]  /*3db0*/  @!P5 IMAD.MOV R61, RZ, RZ, -R61 ;  /* 0x000000ffff3dd224 */ /* 0x000fe200078e0a3d */
[C---:B------:R-:W-:Y:S01]  /*3dc0*/  ISETP.GT.U32.AND P5, PT, R9.reuse, R65, PT ;  /* 0x000000410900720c */ /* 0x040fe20003fa4070 */
[----:B------:R-:W-:Y:S01]  /*3dd0*/  IMAD.HI.U32 R3, R8, R66, RZ ;  /* 0x0000004208037227 */ /* 0x000fe200078e00ff */
[----:B------:R-:W-:-:S02]  /*3de0*/  ISETP.GT.U32.AND P3, PT, R9, R63, PT ;  /* 0x0000003f0900720c */ /* 0x000fc40003f64070 */
[C---:B------:R-:W-:Y:S01]  /*3df0*/  ISETP.GT.U32.AND P6, PT, R9.reuse, R64, PT ;  /* 0x000000400900720c */ /* 0x040fe20003fc4070 */
[----:B------:R-:W-:Y:S01]  /*3e00*/  IMAD.MOV R3, RZ, RZ, -R3 ;  /* 0x000000ffff037224 */ /* 0x000fe200078e0a03 */
[----:B------:R-:W-:Y:S01]  /*3e10*/  IABS R68, R5 ;  /* 0x0000000500447213 */ /* 0x000fe20000000000 */
[----:B------:R-:W-:Y:S01]  /*3e20*/  @!P1 IMAD.MOV R58, RZ, RZ, -R58 ;  /* 0x000000ffff3a9224 */ /* 0x000fe200078e0a3a */
[----:B------:R-:W-:Y:S01]  /*3e30*/  ISETP.GT.U32.AND P1, PT, R9, R62, PT ;  /* 0x0000003e0900720c */ /* 0x000fe20003f24070 */
[----:B------:R-:W-:Y:S01]  /*3e40*/  @!P0 IMAD.MOV R60, RZ, RZ, -R60 ;  /* 0x000000ffff3c8224 */ /* 0x000fe200078e0a3c */
[----:B------:R-:W-:Y:S01]  /*3e50*/  ISETP.GE.AND P0, PT, R67, RZ, PT ;  /* 0x000000ff4300720c */ /* 0x000fe20003f06270 */
[----:B------:R-:W-:Y:S01]  /*3e60*/  IMAD R66, R9, R3, R66 ;  /* 0x0000000309427224 */ /* 0x000fe200078e0242 */
[----:B------:R-:W-:Y:S01]  /*3e70*/  IABS R67, R4 ;  /* 0x0000000400437213 */ /* 0x000fe20000000000 */
[--C-:B------:R-:W-:Y:S02]  /*3e80*/  @!P5 IMAD.IADD R65, R65, 0x1, -R9.reuse ;  /* 0x000000014141d824 */ /* 0x100fe400078e0a09 */
[--C-:B------:R-:W-:Y:S01]  /*3e90*/  @!P3 IMAD.IADD R63, R63, 0x1, -R9.reuse ;  /* 0x000000013f3fb824 */ /* 0x100fe200078e0a09 */
[----:B------:R-:W-:Y:S01]  /*3ea0*/  ISETP.GE.AND P3, PT, R6, RZ, PT ;  /* 0x000000ff0600720c */ /* 0x000fe20003f66270 */
[----:B------:R-:W-:Y:S01]  /*3eb0*/  @!P6 IMAD.IADD R64, R64, 0x1, -R9 ;  /* 0x000000014040e824 */ /* 0x000fe200078e0a09 */
[C---:B------:R-:W-:Y:S01]  /*3ec0*/  ISETP.GT.U32.AND P6, PT, R9.reuse, R66, PT ;  /* 0x000000420900720c */ /* 0x040fe20003fc4070 */
[----:B------:R-:W-:Y:S01]  /*3ed0*/  IMAD.HI.U32 R3, R8, R67, RZ ;  /* 0x0000004308037227 */ /* 0x000fe200078e00ff */
[----:B------:R-:W-:-:S02]  /*3ee0*/  ISETP.GT.U32.AND P5, PT, R9, R65, PT ;  /* 0x000000410900720c */ /* 0x000fc40003fa4070 */
[----:B------:R-:W-:Y:S01]  /*3ef0*/  IADD3 R6, R195, 0x45, RZ ;  /* 0x00000045c3067810 */ /* 0x000fe20007ffe0ff */
[----:B------:R-:W-:Y:S01]  /*3f00*/  @!P4 IMAD.MOV R63, RZ, RZ, -R63 ;  /* 0x000000ffff3fc224 */ /* 0x000fe200078e0a3f */
[----:B------:R-:W-:Y:S01]  /*3f10*/  ISETP.GE.AND P4, PT, R4, RZ, PT ;  /* 0x000000ff0400720c */ /* 0x000fe20003f86270 */
[----:B------:R-:W-:Y:S02]  /*3f20*/  IMAD.MOV R4, RZ, RZ, -R3 ;  /* 0x000000ffff047224 */ /* 0x000fe400078e0a03 */
[----:B------:R-:W-:Y:S01]  /*3f30*/  @!P1 IMAD.IADD R62, R62, 0x1, -R9 ;  /* 0x000000013e3e9824 */ /* 0x000fe200078e0a09 */
[----:B------:R-:W-:Y:S01]  /*3f40*/  ISETP.GE.AND P1, PT, R69, RZ, PT ;  /* 0x000000ff4500720c */ /* 0x000fe20003f26270 */
[----:B------:R-:W-:Y:S01]  /*3f50*/  IMAD R67, R9, R4, R67 ;  /* 0x0000000409437224 */ /* 0x000fe200078e0243 */
[----:B------:R-:W-:Y:S01]  /*3f60*/  IABS R69, R6 ;  /* 0x0000000600457213 */ /* 0x000fe20000000000 */
[--C-:B------:R-:W-:Y:S02]  /*3f70*/  @!P6 IMAD.IADD R66, R66, 0x1, -R9.reuse ;  /* 0x000000014242e824 */ /* 0x100fe400078e0a09 */
[----:B------:R-:W-:Y:S01]  /*3f80*/  @!P5 IMAD.IADD R65, R65, 0x1, -R9 ;  /* 0x000000014141d824 */ /* 0x000fe200078e0a09 */
[C---:B------:R-:W-:Y:S01]  /*3f90*/  ISETP.GT.U32.AND P5, PT, R9.reuse, R67, PT ;  /* 0x000000430900720c */ /* 0x040fe20003fa4070 */
[----:B------:R-:W-:Y:S01]  /*3fa0*/  IMAD.HI.U32 R3, R8, R68, RZ ;  /* 0x0000004408037227 */ /* 0x000fe200078e00ff */
[----:B------:R-:W-:-:S03]  /*3fb0*/  ISETP.GT.U32.AND P6, PT, R9, R66, PT ;  /* 0x000000420900720c */ /* 0x000fc60003fc4070 */
[----:B------:R-:W-:Y:S02]  /*3fc0*/  IMAD.MOV R3, RZ, RZ, -R3 ;  /* 0x000000ffff037224 */ /* 0x000fe400078e0a03 */
[----:B------:R-:W-:Y:S01]  /*3fd0*/  @!P1 IMAD.MOV R64, RZ, RZ, -R64 ;  /* 0x000000ffff409224 */ /* 0x000fe200078e0a40 */
[----:B------:R-:W-:Y:S01]  /*3fe0*/  ISETP.GE.AND P1, PT, R5, RZ, PT ;  /* 0x000000ff0500720c */ /* 0x000fe20003f26270 */
[----:B------:R-:W-:Y:S01]  /*3ff0*/  IMAD.HI.U32 R4, R8, R69, RZ ;  /* 0x0000004508047227 */ /* 0x000fe200078e00ff */
[----:B------:R-:W-:-:S03]  /*4000*/  IADD3 R5, R195, 0x46, RZ ;  /* 0x00000046c3057810 */ /* 0x000fc60007ffe0ff */
[----:B------:R-:W-:Y:S01]  /*4010*/  IMAD R68, R9, R3, R68 ;  /* 0x0000000309447224 */ /* 0x000fe200078e0244 */
[----:B------:R-:W-:Y:S01]  /*4020*/  IABS R70, R5 ;  /* 0x0000000500467213 */ /* 0x000fe20000000000 */
[--C-:B------:R-:W-:Y:S02]  /*4030*/  @!P5 IMAD.IADD R67, R67, 0x1, -R9.reuse ;  /* 0x000000014343d824 */ /* 0x100fe400078e0a09 */
[----:B------:R-:W-:Y:S02]  /*4040*/  IMAD.MOV R4, RZ, RZ, -R4 ;  /* 0x000000ffff047224 */ /* 0x000fe400078e0a04 */
[----:B------:R-:W-:Y:S01]  /*4050*/  @!P6 IMAD.IADD R66, R66, 0x1, -R9 ;  /* 0x000000014242e824 */ /* 0x000fe200078e0a09 */
[C---:B------:R-:W-:Y:S01]  /*4060*/  ISETP.GT.U32.AND P6, PT, R9.reuse, R68, PT ;  /* 0x000000440900720c */ /* 0x040fe20003fc4070 */
[----:B------:R-:W-:Y:S01]  /*4070*/  @!P3 IMAD.MOV R65, RZ, RZ, -R65 ;  /* 0x000000ffff41b224 */ /* 0x000fe200078e0a41 */
[----:B------:R-:W-:Y:S01]  /*4080*/  ISETP.GT.U32.AND P3, PT, R9, R67, PT ;  /* 0x000000430900720c */ /* 0x000fe20003f64070 */
[----:B------:R-:W-:-:S04]  /*4090*/  IMAD.HI.U32 R3, R8, R70, RZ ;  /* 0x0000004608037227 */ /* 0x000fc800078e00ff */
[----:B------:R-:W-:Y:S02]  /*40a0*/  IMAD R69, R9, R4, R69 ;  /* 0x0000000409457224 */ /* 0x000fe400078e0245 */
[----:B------:R-:W-:Y:S02]  /*40b0*/  IMAD.MOV R4, RZ, RZ, -R3 ;  /* 0x000000ffff047224 */ /* 0x000fe400078e0a03 */
[----:B------:R-:W-:Y:S01]  /*40c0*/  @!P0 IMAD.MOV R62, RZ, RZ, -R62 ;  /* 0x000000ffff3e8224 */ /* 0x000fe200078e0a3e */
[----:B------:R-:W-:Y:S01]  /*40d0*/  ISETP.GE.AND P0, PT, R7, RZ, PT ;  /* 0x000000ff0700720c */ /* 0x000fe20003f06270 */
[C---:B------:R-:W-:Y:S01]  /*40e0*/  IMAD R70, R9.reuse, R4, R70 ;  /* 0x0000000409467224 */ /* 0x040fe200078e0246 */
[----:B------:R-:W-:Y:S01]  /*40f0*/  ISETP.GT.U32.AND P5, PT, R9, R69, PT ;  /* 0x000000450900720c */ /* 0x000fe20003fa4070 */
[--C-:B------:R-:W-:Y:S01]  /*4100*/  @!P6 IMAD.IADD R68, R68, 0x1, -R9.reuse ;  /* 0x000000014444e824 */ /* 0x100fe200078e0a09 */
[----:B------:R-:W-:Y:S01]  /*4110*/  IADD3 R7, R195, 0x47, RZ ;  /* 0x00000047c3077810 */ /* 0x000fe20007ffe0ff */
[----:B------:R-:W-:Y:S01]  /*4120*/  @!P3 IMAD.IADD R67, R67, 0x1, -R9 ;  /* 0x000000014343b824 */ /* 0x000fe200078e0a09 */
[----:B------:R-:W-:Y:S01]  /*4130*/  ISETP.GT.U32.AND P3, PT, R9, R70, PT ;  /* 0x000000460900720c */ /* 0x000fe20003f64070 */
[----:B------:R-:W-:Y:S01]  /*4140*/  IMAD.HI.U32 R4, R8, R72, RZ ;  /* 0x0000004808047227 */ /* 0x000fe200078e00ff */
[----:B------:R-:W-:-:S02]  /*4150*/  IABS R71, R7 ;  /* 0x0000000700477213 */ /* 0x000fc40000000000 */
[----:B------:R-:W-:Y:S01]  /*4160*/  ISETP.GT.U32.AND P6, PT, R9, R68, PT ;  /* 0x000000440900720c */ /* 0x000fe20003fc4070 */
[----:B------:R-:W-:Y:S02]  /*4170*/  IMAD.MOV R4, RZ, RZ, -R4 ;  /* 0x000000ffff047224 */ /* 0x000fe400078e0a04 */
[----:B------:R-:W-:-:S04]  /*4180*/  IMAD.HI.U32 R3, R8, R71, RZ ;  /* 0x0000004708037227 */ /* 0x000fc800078e00ff */
[----:B------:R-:W-:Y:S01]  /*4190*/  @!P0 IMAD.MOV R66, RZ, RZ, -R66 ;  /* 0x000000ffff428224 */ /* 0x000fe200078e0a42 */
[----:B------:R-:W-:Y:S01]  /*41a0*/  ISETP.GE.AND P0, PT, R6, RZ, PT ;  /* 0x000000ff0600720c */ /* 0x000fe20003f06270 */
[----:B------:R-:W-:Y:S02]  /*41b0*/  @!P5 IMAD.IADD R69, R69, 0x1, -R9 ;  /* 0x000000014545d824 */ /* 0x000fe400078e0a09 */
[----:B------:R-:W-:Y:S02]  /*41c0*/  IMAD.MOV R6, RZ, RZ, -R3 ;  /* 0x000000ffff067224 */ /* 0x000fe400078e0a03 */
[----:B------:R-:W-:Y:S01]  /*41d0*/  @!P3 IMAD.IADD R70, R70, 0x1, -R9 ;  /* 0x000000014646b824 */ /* 0x000fe200078e0a09 */
[C---:B------:R-:W-:Y:S01]  /*41e0*/  ISETP.GT.U32.AND P5, PT, R9.reuse, R69, PT ;  /* 0x000000450900720c */ /* 0x040fe20003fa4070 */
[----:B------:R-:W-:Y:S01]  /*41f0*/  IMAD R71, R9, R6, R71 ;  /* 0x0000000609477224 */ /* 0x000fe200078e0247 */
[----:B------:R-:W-:Y:S01]  /*4200*/  IADD3 R6, R195, 0x49, RZ ;  /* 0x00000049c3067810 */ /* 0x000fe20007ffe0ff */
[----:B------:R-:W-:Y:S01]  /*4210*/  @!P6 IMAD.IADD R68, R68, 0x1, -R9 ;  /* 0x000000014444e824 */ /* 0x000fe200078e0a09 */
[C---:B------:R-:W-:Y:S01]  /*4220*/  ISETP.GT.U32.AND P3, PT, R9.reuse, R70, PT ;  /* 0x000000460900720c */ /* 0x040fe20003f64070 */
[----:B------:R-:W-:Y:S01]  /*4230*/  @!P4 IMAD.MOV R67, RZ, RZ, -R67 ;  /* 0x000000ffff43c224 */ /* 0x000fe200078e0a43 */
[----:B------:R-:W-:Y:S01]  /*4240*/  IABS R73, R6 ;  /* 0x0000000600497213 */ /* 0x000fe20000000000 */
[C---:B------:R-:W-:Y:S01]  /*4250*/  IMAD R72, R9.reuse, R4, R72 ;  /* 0x0000000409487224 */ /* 0x040fe200078e0248 */
[----:B------:R-:W-:Y:S01]  /*4260*/  ISETP.GT.U32.AND P6, PT, R9, R71, PT ;  /* 0x000000470900720c */ /* 0x000fe20003fc4070 */
[----:B------:R-:W-:Y:S01]  /*4270*/  @!P1 IMAD.MOV R68, RZ, RZ, -R68 ;  /* 0x000000ffff449224 */ /* 0x000fe200078e0a44 */
[----:B------:R-:W-:Y:S01]  /*4280*/  ISETP.GE.AND P4, PT, R5, RZ, PT ;  /* 0x000000ff0500720c */ /* 0x000fe20003f86270 */
[----:B------:R-:W-:Y:S01]  /*4290*/  IMAD.HI.U32 R3, R8, R73, RZ ;  /* 0x0000004908037227 */ /* 0x000fe200078e00ff */
[----:B------:R-:W-:-:S02]  /*42a0*/  IADD3 R5, R195, 0x4a, RZ ;  /* 0x0000004ac3057810 */ /* 0x000fc40007ffe0ff */
[----:B------:R-:W-:Y:S01]  /*42b0*/  ISETP.GE.AND P1, PT, R7, RZ, PT ;  /* 0x000000ff0700720c */ /* 0x000fe20003f26270 */
[----:B------:R-:W-:Y:S01]  /*42c0*/  @!P5 IMAD.IADD R69, R69, 0x1, -R9 ;  /* 0x000000014545d824 */ /* 0x000fe200078e0a09 */
[----:B------:R-:W-:Y:S01]  /*42d0*/  ISETP.GT.U32.AND P5, PT, R9, R72, PT ;  /* 0x000000480900720c */ /* 0x000fe20003fa4070 */
[----:B------:R-:W-:Y:S01]  /*42e0*/  IMAD.MOV R4, RZ, RZ, -R3 ;  /* 0x000000ffff047224 */ /* 0x000fe200078e0a03 */
[----:B------:R-:W-:Y:S01]  /*42f0*/  IABS R74, R5 ;  /* 0x00000005004a7213 */ /* 0x000fe20000000000 */
[--C-:B------:R-:W-:Y:S01]  /*4300*/  @!P3 IMAD.IADD R70, R70, 0x1, -R9.reuse ;  /* 0x000000014646b824 */ /* 0x100fe200078e0a09 */
[----:B------:R-:W-:Y:S01]  /*4310*/  ISETP.GE.AND P3, PT, R6, RZ, PT ;  /* 0x000000ff0600720c */ /* 0x000fe20003f66270 */
[----:B------:R-:W-:Y:S01]  /*4320*/  @!P6 IMAD.IADD R71, R71, 0x1, -R9 ;  /* 0x000000014747e824 */ /* 0x000fe200078e0a09 */
[----:B------:R-:W-:Y:S01]  /*4330*/  IADD3 R6, R195, 0x4c, RZ ;  /* 0x0000004cc3067810 */ /* 0x000fe20007ffe0ff */
[----:B------:R-:W-:Y:S01]  /*4340*/  IMAD R73, R9, R4, R73 ;  /* 0x0000000409497224 */ /* 0x000fe200078e0249 */
[----:B------:R-:W-:Y:S01]  /*4350*/  IADD3 R4, R195, 0x4b, RZ ;  /* 0x0000004bc3047810 */ /* 0x000fe20007ffe0ff */
[----:B------:R-:W-:Y:S01]  /*4360*/  @!P4 IMAD.MOV R70, RZ, RZ, -R70 ;  /* 0x000000ffff46c224 */ /* 0x000fe200078e0a46 */
[C---:B------:R-:W-:Y:S01]  /*4370*/  ISETP.GT.U32.AND P6, PT, R9.reuse, R71, PT ;  /* 0x000000470900720c */ /* 0x040fe20003fc4070 */
[----:B------:R-:W-:Y:S01]  /*4380*/  IMAD.HI.U32 R3, R8, R74, RZ ;  /* 0x0000004a08037227 */ /* 0x000fe200078e00ff */
[----:B------:R-:W-:-:S02]  /*4390*/  ISETP.GT.U32.AND P4, PT, R9, R73, PT ;  /* 0x000000490900720c */ /* 0x000fc40003f84070 */
[----:B------:R-:W-:Y:S01]  /*43a0*/  IABS R76, R6 ;  /* 0x00000006004c7213 */ /* 0x000fe20000000000 */
[----:B------:R-:W-:Y:S01]  /*43b0*/  @!P5 IMAD.IADD R72, R72, 0x1, -R9 ;  /* 0x000000014848d824 */ /* 0x000fe200078e0a09 */
[----:B------:R-:W-:Y:S01]  /*43c0*/  IADD3 R7, R195, 0x4d, RZ ;  /* 0x0000004dc3077810 */ /* 0x000fe20007ffe0ff */
[----:B------:R-:W-:Y:S01]  /*43d0*/  @!P0 IMAD.MOV R69, RZ, RZ, -R69 ;  /* 0x000000ffff458224 */ /* 0x000fe200078e0a45 */
[----:B------:R-:W-:Y:S01]  /*43e0*/  ISETP.GE.AND P0, PT, R75, RZ, PT ;  /* 0x000000ff4b00720c */ /* 0x000fe20003f06270 */
[----:B------:R-:W-:Y:S01]  /*43f0*/  IMAD.MOV R3, RZ, RZ, -R3 ;  /* 0x000000ffff037224 */ /* 0x000fe200078e0a03 */
[----:B------:R-:W-:Y:S01]  /*4400*/  ISETP.GT.U32.AND P5, PT, R9, R72, PT ;  /* 0x000000480900720c */ /* 0x000fe20003fa4070 */
[----:B------:R-:W-:Y:S01]  /*4410*/  IMAD R0, R196, c[0x0][0x188], RZ ;  /* 0x00006200c4007a24 */ /* 0x000fe200078e02ff */
[----:B------:R-:W-:Y:S01]  /*4420*/  IABS R75, R4 ;  /* 0x00000004004b7213 */ /* 0x000fe20000000000 */
[--C-:B------:R-:W-:Y:S01]  /*4430*/  @!P6 IMAD.IADD R71, R71, 0x1, -R9.reuse ;  /* 0x000000014747e824 */ /* 0x100fe200078e0a09 */
[----:B------:R-:W-:Y:S01]  /*4440*/  ISETP.GE.AND P6, PT, R5, RZ, PT ;  /* 0x000000ff0500720c */ /* 0x000fe20003fc6270 */
[----:B------:R-:W-:Y:S01]  /*4450*/  @!P4 IMAD.IADD R73, R73, 0x1, -R9 ;  /* 0x000000014949c824 */ /* 0x000fe200078e0a09 */
[----:B------:R-:W-:Y:S01]  /*4460*/  ISETP.GE.AND P4, PT, R4, RZ, PT ;  /* 0x000000ff0400720c */ /* 0x000fe20003f86270 */
[C---:B------:R-:W-:Y:S01]  /*4470*/  IMAD R74, R9.reuse, R3, R74 ;  /* 0x00000003094a7224 */ /* 0x040fe200078e024a */
[----:B------:R-:W-:Y:S01]  /*4480*/  IABS R77, R7 ;  /* 0x00000007004d7213 */ /* 0x000fe20000000000 */
[----:B------:R-:W-:Y:S01]  /*4490*/  @!P1 IMAD.MOV R71, RZ, RZ, -R71 ;  /* 0x000000ffff479224 */ /* 0x000fe200078e0a47 */
[----:B------:R-:W-:Y:S01]  /*44a0*/  ISETP.GT.U32.AND P1, PT, R9, R73, PT ;  /* 0x000000490900720c */ /* 0x000fe20003f24070 */
[----:B------:R-:W-:Y:S01]  /*44b0*/  IMAD.HI.U32 R3, R8, R75, RZ ;  /* 0x0000004b08037227 */ /* 0x000fe200078e00ff */
[----:B------:R-:W-:-:S03]  /*44c0*/  IADD3 R196, R195, 0xfa, RZ ;  /* 0x000000fac3c47810 */ /* 0x000fc60007ffe0ff */
[----:B------:R-:W-:Y:S01]  /*44d0*/  @!P5 IMAD.IADD R72, R72, 0x1, -R9 ;  /* 0x000000014848d824 */ /* 0x000fe200078e0a09 */
[----:B------:R-:W-:Y:S01]  /*44e0*/  ISETP.GT.U32.AND P5, PT, R9, R74, PT ;  /* 0x0000004a0900720c */ /* 0x000fe20003fa4070 */
[----:B------:R-:W-:-:S04]  /*44f0*/  IMAD.HI.U32 R4, R8, R76, RZ ;  /* 0x0000004c08047227 */ /* 0x000fc800078e00ff */
[----:B------:R-:W-:Y:S01]  /*4500*/  @!P0 IMAD.MOV R72, RZ, RZ, -R72 ;  /* 0x000000ffff488224 */ /* 0x000fe200078e0a48 */
[----:B------:R-:W-:Y:S01]  /*4510*/  ISETP.GE.AND P0, PT, R6, RZ, PT ;  /* 0x000000ff0600720c */ /* 0x000fe20003f06270 */
[----:B------:R-:W-:Y:S01]  /*4520*/  IMAD.MOV R6, RZ, RZ, -R3 ;  /* 0x000000ffff067224 */ /* 0x000fe200078e0a03 */
[----:B------:R-:W-:Y:S01]  /*4530*/  IADD3 R3, R195, 0x4e, RZ ;  /* 0x0000004ec3037810 */ /* 0x000fe20007ffe0ff */
[----:B------:R-:W-:Y:S01]  /*4540*/  @!P1 IMAD.IADD R73, R73, 0x1, -R9 ;  /* 0x0000000149499824 */ /* 0x000fe200078e0a09 */
[----:B------:R-:W-:Y:S01]  /*4550*/  ISETP.GE.AND P1, PT, R7, RZ, PT ;  /* 0x000000ff0700720c */ /* 0x000fe20003f26270 */
[C---:B------:R-:W-:Y:S01]  /*4560*/  IMAD R75, R9.reuse, R6, R75 ;  /* 0x00000006094b7224 */ /* 0x040fe200078e024b */
[----:B------:R-:W-:Y:S01]  /*4570*/  IABS R7, R88 ;  /* 0x0000005800077213 */ /* 0x000fe20000000000 */
[----:B------:R-:W-:Y:S02]  /*4580*/  @!P5 IMAD.IADD R74, R74, 0x1, -R9 ;  /* 0x000000014a4ad824 */ /* 0x000fe400078e0a09 */
[----:B------:R-:W-:Y:S01]  /*4590*/  @!P3 IMAD.MOV R73, RZ, RZ, -R73 ;  /* 0x000000ffff49b224 */ /* 0x000fe200078e0a49 */
[C---:B------:R-:W-:Y:S01]  /*45a0*/  ISETP.GT.U32.AND P3, PT, R9.reuse, R75, PT ;  /* 0x0000004b0900720c */ /* 0x040fe20003f64070 */
[----:B------:R-:W-:Y:S01]  /*45b0*/  IMAD.MOV R4, RZ, RZ, -R4 ;  /* 0x000000ffff047224 */ /* 0x000fe200078e0a04 */
[----:B------:R-:W-:Y:S01]  /*45c0*/  ISETP.GT.U32.AND P5, PT, R9, R74, PT ;  /* 0x0000004a0900720c */ /* 0x000fe20003fa4070 */
[----:B------:R-:W-:-:S04]  /*45d0*/  IMAD.HI.U32 R5, R8, R77, RZ ;  /* 0x0000004d08057227 */ /* 0x000fc800078e00ff */
[----:B------:R-:W-:Y:S02]  /*45e0*/  IMAD R76, R9, R4, R76 ;  /* 0x00000004094c7224 */ /* 0x000fe400078e024c */
[----:B------:R-:W-:Y:S02]  /*45f0*/  IMAD.MOV R78, RZ, RZ, -R5 ;  /* 0x000000ffff4e7224 */ /* 0x000fe400078e0a05 */
[----:B------:R-:W-:-:S04]  /*4600*/  IMAD.HI.U32 R5, R8, R81, RZ ;  /* 0x0000005108057227 */ /* 0x000fc800078e00ff */
[--C-:B------:R-:W-:Y:S02]  /*4610*/  @!P3 IMAD.IADD R75, R75, 0x1, -R9.reuse ;  /* 0x000000014b4bb824 */ /* 0x100fe400078e0a09 */
[----:B------:R-:W-:Y:S01]  /*4620*/  @!P5 IMAD.IADD R74, R74, 0x1, -R9 ;  /* 0x000000014a4ad824 */ /* 0x000fe200078e0a09 */
[----:B------:R-:W-:Y:S01]  /*4630*/  ISETP.GE.AND P5, PT, R3, RZ, PT ;  /* 0x000000ff0300720c */ /* 0x000fe20003fa6270 */
[C---:B------:R-:W-:Y:S01]  /*4640*/  IMAD R77, R9.reuse, R78, R77 ;  /* 0x0000004e094d7224 */ /* 0x040fe200078e024d */
[C---:B------:R-:W-:Y:S01]  /*4650*/  ISETP.GT.U32.AND P3, PT, R9.reuse, R75, PT ;  /* 0x0000004b0900720c */ /* 0x040fe20003f64070 */
[----:B------:R-:W-:Y:S01]  /*4660*/  @!P6 IMAD.MOV R74, RZ, RZ, -R74 ;  /* 0x000000ffff4ae224 */ /* 0x000fe200078e0a4a */
[----:B------:R-:W-:Y:S01]  /*4670*/  ISETP.GT.U32.AND P6, PT, R9, R76, PT ;  /* 0x0000004c0900720c */ /* 0x000fe20003fc4070 */
[----:B------:R-:W-:Y:S01]  /*4680*/  IMAD.MOV R82, RZ, RZ, -R5 ;  /* 0x000000ffff527224 */ /* 0x000fe200078e0a05 */
[----:B------:R-:W-:Y:S01]  /*4690*/  IABS R78, R3 ;  /* 0x00000003004e7213 */ /* 0x000fe20000000000 */
[----:B------:R-:W-:Y:S01]  /*46a0*/  IMAD.HI.U32 R4, R8, R7, RZ ;  /* 0x0000000708047227 */ /* 0x000fe200078e00ff */
[----:B------:R-:W-:-:S03]  /*46b0*/  IADD3 R5, R195, 0x53, RZ ;  /* 0x00000053c3057810 */ /* 0x000fc60007ffe0ff */
[----:B------:R-:W-:-:S04]  /*46c0*/  IMAD.HI.U32 R3, R8, R78, RZ ;  /* 0x0000004e08037227 */ /* 0x000fc800078e00ff */
[--C-:B------:R-:W-:Y:S01]  /*46d0*/  @!P3 IMAD.IADD R75, R75, 0x1, -R9.reuse ;  /* 0x000000014b4bb824 */ /* 0x100fe200078e0a09 */
[C---:B------:R-:W-:Y:S01]  /*46e0*/  ISETP.GT.U32.AND P3, PT, R9.reuse, R77, PT ;  /* 0x0000004d0900720c */ /* 0x040fe20003f64070 */
[----:B------:R-:W-:Y:S02]  /*46f0*/  @!P6 IMAD.IADD R76, R76, 0x1, -R9 ;  /* 0x000000014c4ce824 */ /* 0x000fe400078e0a09 */
[----:B------:R-:W-:Y:S02]  /*4700*/  IMAD.MOV R6, RZ, RZ, -R3 ;  /* 0x000000ffff067224 */ /* 0x000fe400078e0a03 */
[----:B------:R-:W-:Y:S01]  /*4710*/  IMAD.HI.U32 R3, R8, R79, RZ ;  /* 0x0000004f08037227 */ /* 0x000fe200078e00ff */
[----:B------:R-:W-:-:S03]  /*4720*/  ISETP.GT.U32.AND P6, PT, R9, R76, PT ;  /* 0x0000004c0900720c */ /* 0x000fc60003fc4070 */
[----:B------:R-:W-:Y:S02]  /*4730*/  IMAD R78, R9, R6, R78 ;  /* 0x00000006094e7224 */ /* 0x000fe400078e024e */
[----:B------:R-:W-:-:S04]  /*4740*/  IMAD.HI.U32 R6, R8, R83, RZ ;  /* 0x0000005308067227 */ /* 0x000fc800078e00ff */
[----:B------:R-:W-:Y:S02]  /*4750*/  @!P3 IMAD.IADD R77, R77, 0x1, -R9 ;  /* 0x000000014d4db824 */ /* 0x000fe400078e0a09 */
[----:B------:R-:W-:Y:S02]  /*4760*/  IMAD.MOV R80, RZ, RZ, -R3 ;  /* 0x000000ffff507224 */ /* 0x000fe400078e0a03 */
[----:B------:R-:W-:Y:S01]  /*4770*/  @!P6 IMAD.IADD R76, R76, 0x1, -R9 ;  /* 0x000000014c4ce824 */ /* 0x000fe200078e0a09 */
[C---:B------:R-:W-:Y:S01]  /*4780*/  ISETP.GT.U32.AND P3, PT, R9.reuse, R77, PT ;  /* 0x0000004d0900720c */ /* 0x040fe20003f64070 */
[C---:B------:R-:W-:Y:S01]  /*4790*/  IMAD R79, R9.reuse, R80, R79 ;  /* 0x00000050094f7224 */ /* 0x040fe200078e024f */
[C---:B------:R-:W-:Y:S01]  /*47a0*/  ISETP.GT.U32.AND P6, PT, R9.reuse, R78, PT ;  /* 0x0000004e0900720c */ /* 0x040fe20003fc4070 */
[----:B------:R-:W-:Y:S02]  /*47b0*/  IMAD.MOV R6, RZ, RZ, -R6 ;  /* 0x000000ffff067224 */ /* 0x000fe400078e0a06 */
[----:B------:R-:W-:-:S02]  /*47c0*/  IMAD R81, R9, R82, R81 ;  /* 0x0000005209517224 */ /* 0x000fc400078e0251 */
[C---:B------:R-:W-:Y:S01]  /*47d0*/  IMAD R82, R9.reuse, R6, R83 ;  /* 0x0000000609527224 */ /* 0x040fe200078e0253 */
[----:B------:R-:W-:Y:S01]  /*47e0*/  IABS R83, R5 ;  /* 0x0000000500537213 */ /* 0x000fe20000000000 */
[----:B------:R-:W-:Y:S01]  /*47f0*/  @!P4 IMAD.MOV R75, RZ, RZ, -R75 ;  /* 0x000000ffff4bc224 */ /* 0x000fe200078e0a4b */
[----:B------:R-:W-:Y:S01]  /*4800*/  ISETP.GT.U32.AND P4, PT, R9, R79, PT ;  /* 0x0000004f0900720c */ /* 0x000fe20003f84070 */
[----:B------:R-:W-:Y:S02]  /*4810*/  IMAD.MOV R4, RZ, RZ, -R4 ;  /* 0x000000ffff047224 */ /* 0x000fe400078e0a04 */
[--C-:B------:R-:W-:Y:S01]  /*4820*/  @!P3 IMAD.IADD R77, R77, 0x1, -R9.reuse ;  /* 0x000000014d4db824 */ /* 0x100fe200078e0a09 */
[C---:B------:R-:W-:Y:S01]  /*4830*/  ISETP.GT.U32.AND P3, PT, R9.reuse, R81, PT ;  /* 0x000000510900720c */ /* 0x040fe20003f64070 */
[----:B------:R-:W-:Y:S01]  /*4840*/  @!P6 IMAD.IADD R78, R78, 0x1, -R9 ;  /* 0x000000014e4ee824 */ /* 0x000fe200078e0a09 */
[----:B------:R-:W-:Y:S01]  /*4850*/  ISETP.GT.U32.AND P6, PT, R9, R82, PT ;  /* 0x000000520900720c */ /* 0x000fe20003fc4070 */
[----:B------:R-:W-:-:S04]  /*4860*/  IMAD.HI.U32 R3, R8, R83, RZ ;  /* 0x0000005308037227 */ /* 0x000fc800078e00ff */
[----:B------:R-:W-:Y:S01]  /*4870*/  IMAD R80, R9, R4, R7 ;  /* 0x0000000409507224 */ /* 0x000fe200078e0207 */
[----:B------:R-:W-:Y:S01]  /*4880*/  IADD3 R7, R195, 0x54, RZ ;  /* 0x00000054c3077810 */ /* 0x000fe20007ffe0ff */
[----:B------:R-:W-:Y:S01]  /*4890*/  @!P4 IMAD.IADD R79, R79, 0x1, -R9 ;  /* 0x000000014f4fc824 */ /* 0x000fe200078e0a09 */
[----:B------:R-:W-:Y:S01]  /*48a0*/  ISETP.GT.U32.AND P4, PT, R9, R78, PT ;  /* 0x0000004e0900720c */ /* 0x000fe20003f84070 */
[----:B------:R-:W-:Y:S01]  /*48b0*/  IMAD.MOV R6, RZ, RZ, -R3 ;  /* 0x000000ffff067224 */ /* 0x000fe200078e0a03 */
[----:B------:R-:W-:Y:S01]  /*48c0*/  IABS R84, R7 ;  /* 0x0000000700547213 */ /* 0x000fe20000000000 */
[--C-:B------:R-:W-:Y:S02]  /*48d0*/  @!P3 IMAD.IADD R81, R81, 0x1, -R9.reuse ;  /* 0x000000015151b824 */ /* 0x100fe400078e0a09 */
[----:B------:R-:W-:Y:S02]  /*48e0*/  @!P6 IMAD.IADD R82, R82, 0x1, -R9 ;  /* 0x000000015252e824 */ /* 0x000fe400078e0a09 */
[----:B------:R-:W-:Y:S01]  /*48f0*/  IMAD.HI.U32 R3, R8, R85, RZ ;  /* 0x0000005508037227 */ /* 0x000fe200078e00ff */
[----:B------:R-:W-:-:S03]  /*4900*/  ISETP.GT.U32.AND P6, PT, R9, R81, PT ;  /* 0x000000510900720c */ /* 0x000fc60003fc4070 */
[----:B------:R-:W-:Y:S01]  /*4910*/  @!P0 IMAD.MOV R76, RZ, RZ, -R76 ;  /* 0x000000ffff4c8224 */ /* 0x000fe200078e0a4c */
[C---:B------:R-:W-:Y:S01]  /*4920*/  ISETP.GT.U32.AND P0, PT, R9.reuse, R80, PT ;  /* 0x000000500900720c */ /* 0x040fe20003f04070 */
[C---:B------:R-:W-:Y:S02]  /*4930*/  IMAD R83, R9.reuse, R6, R83 ;  /* 0x0000000609537224 */ /* 0x040fe400078e0253 */
[----:B------:R-:W-:Y:S02]  /*4940*/  IMAD.MOV R6, RZ, RZ, -R3 ;  /* 0x000000ffff067224 */ /* 0x000fe400078e0a03 */
[----:B------:R-:W-:Y:S01]  /*4950*/  @!P4 IMAD.IADD R78, R78, 0x1, -R9 ;  /* 0x000000014e4ec824 */ /* 0x000fe200078e0a09 */
[C---:B------:R-:W-:Y:S01]  /*4960*/  ISETP.GT.U32.AND P4, PT, R9.reuse, R83, PT ;  /* 0x000000530900720c */ /* 0x040fe20003f84070 */
[----:B------:R-:W-:Y:S01]  /*4970*/  IMAD R85, R9, R6, R85 ;  /* 0x0000000609557224 */ /* 0x000fe200078e0255 */
[----:B------:R-:W-:Y:S01]  /*4980*/  IADD3 R6, R195, 0x57, RZ ;  /* 0x00000057c3067810 */ /* 0x000fe20007ffe0ff */
[----:B------:R-:W-:-:S02]  /*4990*/  @!P6 IMAD.IADD R81, R81, 0x1, -R9 ;  /* 0x000000015151e824 */ /* 0x000fc400078e0a09 */
[----:B------:R-:W-:Y:S01]  /*49a0*/  IMAD.HI.U32 R4, R8, R84, RZ ;  /* 0x0000005408047227 */ /* 0x000fe200078e00ff */
[----:B------:R-:W-:-:S03]  /*49b0*/  ISETP.GT.U32.AND P6, PT, R9, R85, PT ;  /* 0x000000550900720c */ /* 0x000fc60003fc4070 */
[----:B------:R-:W-:Y:S01]  /*49c0*/  @!P0 IMAD.IADD R80, R80, 0x1, -R9 ;  /* 0x0000000150508824 */ /* 0x000fe200078e0a09 */
[C---:B------:R-:W-:Y:S01]  /*49d0*/  ISETP.GT.U32.AND P0, PT, R9.reuse, R79, PT ;  /* 0x0000004f0900720c */ /* 0x040fe20003f04070 */
[----:B------:R-:W-:Y:S01]  /*49e0*/  @!P1 IMAD.MOV R77, RZ, RZ, -R77 ;  /* 0x000000ffff4d9224 */ /* 0x000fe200078e0a4d */
[----:B------:R-:W-:Y:S01]  /*49f0*/  ISETP.GT.U32.AND P1, PT, R9, R82, PT ;  /* 0x000000520900720c */ /* 0x000fe20003f24070 */
[----:B------:R-:W-:Y:S01]  /*4a00*/  @!P4 IMAD.IADD R83, R83, 0x1, -R9 ;  /* 0x000000015353c824 */ /* 0x000fe200078e0a09 */
[----:B------:R-:W-:Y:S01]  /*4a10*/  ISETP.GT.U32.AND P3, PT, R9, R80, PT ;  /* 0x000000500900720c */ /* 0x000fe20003f64070 */
[----:B------:R-:W-:Y:S01]  /*4a20*/  IMAD.MOV R4, RZ, RZ, -R4 ;  /* 0x000000ffff047224 */ /* 0x000fe200078e0a04 */
[----:B------:R-:W-:Y:S01]  /*4a30*/  ISETP.GE.AND P4, PT, R89, RZ, PT ;  /* 0x000000ff5900720c */ /* 0x000fe20003f86270 */
[----:B------:R-:W-:-:S04]  /*4a40*/  IMAD.HI.U32 R3, R8, R86, RZ ;  /* 0x0000005608037227 */ /* 0x000fc800078e00ff */
[--C-:B------:R-:W-:Y:S01]  /*4a50*/  @!P6 IMAD.IADD R85, R85, 0x1, -R9.reuse ;  /* 0x000000015555e824 */ /* 0x100fe200078e0a09 */
[C---:B------:R-:W-:Y:S01]  /*4a60*/  ISETP.GT.U32.AND P6, PT, R9.reuse, R83, PT ;  /* 0x000000530900720c */ /* 0x040fe20003fc4070 */
[----:B------:R-:W-:Y:S02]  /*4a70*/  IMAD R84, R9, R4, R84 ;  /* 0x0000000409547224 */ /* 0x000fe400078e0254 */
[----:B------:R-:W-:Y:S02]  /*4a80*/  @!P0 IMAD.IADD R79, R79, 0x1, -R9 ;  /* 0x000000014f4f8824 */ /* 0x000fe400078e0a09 */
[----:B------:R-:W-:Y:S01]  /*4a90*/  IMAD.MOV R3, RZ, RZ, -R3 ;  /* 0x000000ffff037224 */ /* 0x000fe200078e0a03 */
[----:B------:R-:W-:Y:S01]  /*4aa0*/  ISETP.GT.U32.AND P0, PT, R9, R84, PT ;  /* 0x000000540900720c */ /* 0x000fe20003f04070 */
[--C-:B------:R-:W-:Y:S01]  /*4ab0*/  @!P3 IMAD.IADD R80, R80, 0x1, -R9.reuse ;  /* 0x000000015050b824 */ /* 0x100fe200078e0a09 */
[----:B------:R-:W-:Y:S01]  /*4ac0*/  ISETP.GE.AND P3, PT, R87, RZ, PT ;  /* 0x000000ff5700720c */ /* 0x000fe20003f66270 */
[--C-:B------:R-:W-:Y:S01]  /*4ad0*/  @!P1 IMAD.IADD R82, R82, 0x1, -R9.reuse ;  /* 0x0000000152529824 */ /* 0x100fe200078e0a09 */
[----:B------:R-:W-:Y:S01]  /*4ae0*/  ISETP.GE.AND P1, PT, R88, RZ, PT ;  /* 0x000000ff5800720c */ /* 0x000fe20003f26270 */
[----:B------:R-:W-:Y:S01]  /*4af0*/  @!P5 IMAD.MOV R78, RZ, RZ, -R78 ;  /* 0x000000ffff4ed224 */ /* 0x000fe200078e0a4e */
[----:B------:R-:W-:Y:S01]  /*4b00*/  IABS R87, R6 ;  /* 0x0000000600577213 */ /* 0x000fe20000000000 */
[C---:B------:R-:W-:Y:S01]  /*4b10*/  IMAD R86, R9.reuse, R3, R86 ;  /* 0x0000000309567224 */ /* 0x040fe200078e0256 */
[----:B------:R-:W-:Y:S01]  /*4b20*/  ISETP.GT.U32.AND P5, PT, R9, R85, PT ;  /* 0x000000550900720c */ /* 0x000fe20003fa4070 */
[----:B------:R-:W-:Y:S01]  /*4b30*/  @!P6 IMAD.IADD R83, R83, 0x1, -R9 ;  /* 0x000000015353e824 */ /* 0x000fe200078e0a09 */
[----:B------:R-:W-:Y:S01]  /*4b40*/  ISETP.GE.AND P6, PT, R91, RZ, PT ;  /* 0x000000ff5b00720c */ /* 0x000fe20003fc6270 */
[----:B------:R-:W-:Y:S01]  /*4b50*/  IMAD.HI.U32 R3, R8, R87, RZ ;  /* 0x0000005708037227 */ /* 0x000fe200078e00ff */
[----:B------:R-:W-:-:S03]  /*4b60*/  IABS R91, R99 ;  /* 0x00000063005b7213 */ /* 0x000fc60000000000 */
[----:B------:R-:W-:Y:S01]  /*4b70*/  @!P4 IMAD.MOV R81, RZ, RZ, -R81 ;  /* 0x000000ffff51c224 */ /* 0x000fe200078e0a51 */
[----:B------:R-:W-:Y:S01]  /*4b80*/  ISETP.GT.U32.AND P4, PT, R9, R86, PT ;  /* 0x000000560900720c */ /* 0x000fe20003f84070 */
[----:B------:R-:W-:Y:S01]  /*4b90*/  @!P0 IMAD.IADD R84, R84, 0x1, -R9 ;  /* 0x0000000154548824 */ /* 0x000fe200078e0a09 */
[----:B------:R-:W-:Y:S01]  /*4ba0*/  ISETP.GE.AND P0, PT, R90, RZ, PT ;  /* 0x000000ff5a00720c */ /* 0x000fe20003f06270 */
[----:B------:R-:W-:Y:S01]  /*4bb0*/  IMAD.MOV R4, RZ, RZ, -R3 ;  /* 0x000000ffff047224 */ /* 0x000fe200078e0a03 */
[----:B------:R-:W-:Y:S01]  /*4bc0*/  IADD3 R3, R195, 0x58, RZ ;  /* 0x00000058c3037810 */ /* 0x000fe20007ffe0ff */
[----:B------:R-:W-:Y:S01]  /*4bd0*/  @!P1 IMAD.MOV R80, RZ, RZ, -R80 ;  /* 0x000000ffff509224 */ /* 0x000fe200078e0a50 */
[----:B------:R-:W-:Y:S01]  /*4be0*/  ISETP.GE.AND P1, PT, R5, RZ, PT ;  /* 0x000000ff0500720c */ /* 0x000fe20003f26270 */
[----:B------:R-:W-:Y:S01]  /*4bf0*/  @!P3 IMAD.MOV R79, RZ, RZ, -R79 ;  /* 0x000000ffff4fb224 */ /* 0x000fe200078e0a4f */
[----:B------:R-:W-:Y:S01]  /*4c00*/  ISETP.GT.U32.AND P3, PT, R9, R84, PT ;  /* 0x000000540900720c */ /* 0x000fe20003f64070 */
[----:B------:R-:W-:Y:S01]  /*4c10*/  @!P5 IMAD.IADD R85, R85, 0x1, -R9 ;  /* 0x000000015555d824 */ /* 0x000fe200078e0a09 */
[----:B------:R-:W-:Y:S01]  /*4c20*/  IABS R88, R3 ;  /* 0x0000000300587213 */ /* 0x000fe20000000000 */
[----:B------:R-:W-:Y:S01]  /*4c30*/  IMAD R87, R9, R4, R87 ;  /* 0x0000000409577224 */ /* 0x000fe200078e0257 */
[C---:B------:R-:W-:Y:S01]  /*4c40*/  IADD3 R4, R195.reuse, 0x59, RZ ;  /* 0x00000059c3047810 */ /* 0x040fe20007ffe0ff */
[----:B------:R-:W-:Y:S01]  /*4c50*/  @!P6 IMAD.MOV R85, RZ, RZ, -R85 ;  /* 0x000000ffff55e224 */ /* 0x000fe200078e0a55 */
[----:B------:R-:W-:Y:S01]  /*4c60*/  IADD3 R5, R195, 0x5a, RZ ;  /* 0x0000005ac3057810 */ /* 0x000fe20007ffe0ff */
[----:B------:R-:W-:Y:S01]  /*4c70*/  @!P4 IMAD.IADD R86, R86, 0x1, -R9 ;  /* 0x000000015656c824 */ /* 0x000fe200078e0a09 */
[----:B------:R-:W-:Y:S01]  /*4c80*/  ISETP.GT.U32.AND P6, PT, R9, R87, PT ;  /* 0x000000570900720c */ /* 0x000fe20003fc4070 */
[----:B------:R-:W-:Y:S01]  /*4c90*/  @!P0 IMAD.MOV R82, RZ, RZ, -R82 ;  /* 0x000000ffff528224 */ /* 0x000fe200078e0a52 */
[----:B------:R-:W-:Y:S01]  /*4ca0*/  ISETP.GE.AND P0, PT, R7, RZ, PT ;  /* 0x000000ff0700720c */ /* 0x000fe20003f06270 */
[----:B------:R-:W-:Y:S01]  /*4cb0*/  @!P1 IMAD.MOV R83, RZ, RZ, -R83 ;  /* 0x000000ffff539224 */ /* 0x000fe200078e0a53 */
[----:B------:R-:W-:Y:S01]  /*4cc0*/  ISETP.GT.U32.AND P4, PT, R9, R86, PT ;  /* 0x000000560900720c */ /* 0x000fe20003f84070 */
[----:B------:R-:W-:Y:S01]  /*4cd0*/  @!P3 IMAD.IADD R84, R84, 0x1, -R9 ;  /* 0x000000015454b824 */ /* 0x000fe200078e0a09 */
[----:B------:R-:W-:Y:S01]  /*4ce0*/  ISETP.GE.AND P1, PT, R3, RZ, PT ;  /* 0x000000ff0300720c */ /* 0x000fe20003f26270 */
[----:B------:R-:W-:Y:S01]  /*4cf0*/  IMAD.HI.U32 R3, R8, R88, RZ ;  /* 0x0000005808037227 */ /* 0x000fe200078e00ff */
[----:B------:R-:W-:-:S02]  /*4d00*/  ISETP.GE.AND P3, PT, R92, RZ, PT ;  /* 0x000000ff5c00720c */ /* 0x000fc40003f66270 */
[----:B------:R-:W-:Y:S01]  /*4d10*/  IABS R89, R4 ;  /* 0x0000000400597213 */ /* 0x000fe20000000000 */
[----:B------:R-:W-:Y:S01]  /*4d20*/  IMAD.MOV R3, RZ, RZ, -R3 ;  /* 0x000000ffff037224 */ /* 0x000fe200078e0a03 */
[----:B------:R-:W-:Y:S01]  /*4d30*/  IABS R7, R5 ;  /* 0x0000000500077213 */ /* 0x000fe20000000000 */
[--C-:B------:R-:W-:Y:S01]  /*4d40*/  @!P6 IMAD.IADD R87, R87, 0x1, -R9.reuse ;  /* 0x000000015757e824 */ /* 0x100fe200078e0a09 */
[----:B------:R-:W-:Y:S01]  /*4d50*/  ISETP.GE.AND P5, PT, R6, RZ, PT ;  /* 0x000000ff0600720c */ /* 0x000fe20003fa6270 */
[C---:B------:R-:W-:Y:S02]  /*4d60*/  IMAD R88, R9.reuse, R3, R88 ;  /* 0x0000000309587224 */ /* 0x040fe400078e0258 */
[----:B------:R-:W-:Y:S01]  /*4d70*/  @!P4 IMAD.IADD R86, R86, 0x1, -R9 ;  /* 0x000000015656c824 */ /* 0x000fe200078e0a09 */
[----:B------:R-:W-:Y:S01]  /*4d80*/  ISETP.GT.U32.AND P6, PT, R9, R87, PT ;  /* 0x000000570900720c */ /* 0x000fe20003fc4070 */
[----:B------:R-:W-:Y:S01]  /*4d90*/  IMAD.HI.U32 R3, R8, R89, RZ ;  /* 0x0000005908037227 */ /* 0x000fe200078e00ff */
[----:B------:R-:W-:-:S03]  /*4da0*/  ISETP.GE.AND P4, PT, R5, RZ, PT ;  /* 0x000000ff0500720c */ /* 0x000fc60003f86270 */
[----:B------:R-:W-:Y:S01]  /*4db0*/  @!P0 IMAD.MOV R84, RZ, RZ, -R84 ;  /* 0x000000ffff548224 */ /* 0x000fe200078e0a54 */
[----:B------:R-:W-:Y:S01]  /*4dc0*/  ISETP.GE.AND P0, PT, R4, RZ, PT ;  /* 0x000000ff0400720c */ /* 0x000fe20003f06270 */
[----:B------:R-:W-:Y:S02]  /*4dd0*/  IMAD.MOV R90, RZ, RZ, -R3 ;  /* 0x000000ffff5a7224 */ /* 0x000fe400078e0a03 */
[----:B------:R-:W-:Y:S01]  /*4de0*/  @!P3 IMAD.MOV R86, RZ, RZ, -R86 ;  /* 0x000000ffff56b224 */ /* 0x000fe200078e0a56 */
[----:B------:R-:W-:Y:S01]  /*4df0*/  ISETP.GT.U32.AND P3, PT, R9, R88, PT ;  /* 0x000000580900720c */ /* 0x000fe20003f64070 */
[----:B------:R-:W-:-:S04]  /*4e00*/  IMAD.HI.U32 R4, R8, R7, RZ ;  /* 0x0000000708047227 */ /* 0x000fc800078e00ff */
[----:B------:R-:W-:Y:S02]  /*4e10*/  IMAD R89, R9, R90, R89 ;  /* 0x0000005a09597224 */ /* 0x000fe400078e0259 */
[----:B------:R-:W-:Y:S02]  /*4e20*/  IMAD.MOV R4, RZ, RZ, -R4 ;  /* 0x000000ffff047224 */ /* 0x000fe400078e0a04 */
[----:B------:R-:W-:Y:S01]  /*4e30*/  @!P6 IMAD.IADD R87, R87, 0x1, -R9 ;  /* 0x000000015757e824 */ /* 0x000fe200078e0a09 */
[C---:B------:R-:W-:Y:S01]  /*4e40*/  ISETP.GT.U32.AND P6, PT, R9.reuse, R89, PT ;  /* 0x000000590900720c */ /* 0x040fe20003fc4070 */
[----:B------:R-:W-:Y:S01]  /*4e50*/  IMAD R90, R9, R4, R7 ;  /* 0x00000004095a7224 */ /* 0x000fe200078e0207 */
[----:B------:R-:W-:Y:S01]  /*4e60*/  IADD3 R7, R195, 0x5d, RZ ;  /* 0x0000005dc3077810 */ /* 0x000fe20007ffe0ff */
[----:B------:R-:W-:Y:S02]  /*4e70*/  @!P3 IMAD.IADD R88, R88, 0x1, -R9 ;  /* 0x000000015858b824 */ /* 0x000fe400078e0a09 */
[----:B------:R-:W-:Y:S01]  /*4e80*/  IMAD.HI.U32 R5, R8, R91, RZ ;  /* 0x0000005b08057227 */ /* 0x000fe200078e00ff */
[----:B------:R-:W-:-:S03]  /*4e90*/  ISETP.GT.U32.AND P3, PT, R9, R90, PT ;  /* 0x0000005a0900720c */ /* 0x000fc60003f64070 */
[----:B------:R-:W-:-:S04]  /*4ea0*/  IMAD.HI.U32 R6, R8, R93, RZ ;  /* 0x0000005d08067227 */ /* 0x000fc800078e00ff */
[----:B------:R-:W-:Y:S01]  /*4eb0*/  @!P6 IMAD.IADD R89, R89, 0x1, -R9 ;  /* 0x000000015959e824 */ /* 0x000fe200078e0a09 */
[C---:B------:R-:W-:Y:S01]  /*4ec0*/  ISETP.GT.U32.AND P6, PT, R9.reuse, R88, PT ;  /* 0x000000580900720c */ /* 0x040fe20003fc4070 */
[----:B------:R-:W-:Y:S02]  /*4ed0*/  IMAD.MOV R92, RZ, RZ, -R5 ;  /* 0x000000ffff5c7224 */ /* 0x000fe400078e0a05 */
[----:B------:R-:W-:Y:S02]  /*4ee0*/  IMAD.MOV R6, RZ, RZ, -R6 ;  /* 0x000000ffff067224 */ /* 0x000fe400078e0a06 */
[C---:B------:R-:W-:Y:S02]  /*4ef0*/  IMAD R91, R9.reuse, R92, R91 ;  /* 0x0000005c095b7224 */ /* 0x040fe400078e025b */
[----:B------:R-:W-:Y:S01]  /*4f00*/  IMAD R92, R9, R6, R93 ;  /* 0x00000006095c7224 */ /* 0x000fe200078e025d */
[----:B------:R-:W-:Y:S01]  /*4f10*/  IABS R93, R7 ;  /* 0x00000007005d7213 */ /* 0x000fe20000000000 */
[----:B------:R-:W-:-:S02]  /*4f20*/  @!P3 IMAD.IADD R90, R90, 0x1, -R9 ;  /* 0x000000015a5ab824 */ /* 0x000fc400078e0a09 */
[----:B------:R-:W-:-:S03]  /*4f30*/  IMAD.HI.U32 R4, R8, R94, RZ ;  /* 0x0000005e08047227 */ /* 0x000fc600078e00ff */
[----:B------:R-:W-:Y:S01]  /*4f40*/  ISETP.GT.U32.AND P3, PT, R9, R90, PT ;  /* 0x0000005a0900720c */ /* 0x000fe20003f64070 */
[----:B------:R-:W-:-:S04]  /*4f50*/  IMAD.HI.U32 R3, R8, R93, RZ ;  /* 0x0000005d08037227 */ /* 0x000fc800078e00ff */
[----:B------:R-:W-:Y:S01]  /*4f60*/  @!P6 IMAD.IADD R88, R88, 0x1, -R9 ;  /* 0x000000015858e824 */ /* 0x000fe200078e0a09 */
[C---:B------:R-:W-:Y:S01]  /*4f70*/  ISETP.GT.U32.AND P6, PT, R9.reuse, R91, PT ;  /* 0x0000005b0900720c */ /* 0x040fe20003fc4070 */
[----:B------:R-:W-:Y:S02]  /*4f80*/  IMAD.MOV R6, RZ, RZ, -R3 ;  /* 0x000000ffff067224 */ /* 0x000fe400078e0a03 */
[----:B------:R-:W-:Y:S02]  /*4f90*/  IMAD.MOV R4, RZ, RZ, -R4 ;  /* 0x000000ffff047224 */ /* 0x000fe400078e0a04 */
[C---:B------:R-:W-:Y:S02]  /*4fa0*/  IMAD R93, R9.reuse, R6, R93 ;  /* 0x00000006095d7224 */ /* 0x040fe400078e025d */
[C---:B------:R-:W-:Y:S02]  /*4fb0*/  IMAD R94, R9.reuse, R4, R94 ;  /* 0x00000004095e7224 */ /* 0x040fe400078e025e */
[----:B------:R-:W-:Y:S01]  /*4fc0*/  @!P3 IMAD.IADD R90, R90, 0x1, -R9 ;  /* 0x000000015a5ab824 */ /* 0x000fe200078e0a09 */
[C---:B------:R-:W-:Y:S01]  /*4fd0*/  ISETP.GT.U32.AND P3, PT, R9.reuse, R93, PT ;  /* 0x0000005d0900720c */ /* 0x040fe20003f64070 */
[----:B------:R-:W-:Y:S01]  /*4fe0*/  @!P5 IMAD.MOV R87, RZ, RZ, -R87 ;  /* 0x000000ffff57d224 */ /* 0x000fe200078e0a57 */
[----:B------:R-:W-:Y:S01]  /*4ff0*/  ISETP.GT.U32.AND P5, PT, R9, R89, PT ;  /* 0x000000590900720c */ /* 0x000fe20003fa4070 */
[----:B------:R-:W-:Y:S01]  /*5000*/  @!P6 IMAD.IADD R91, R91, 0x1, -R9 ;  /* 0x000000015b5be824 */ /* 0x000fe200078e0a09 */
[----:B------:R-:W-:Y:S01]  /*5010*/  ISETP.GT.U32.AND P6, PT, R9, R94, PT ;  /* 0x0000005e0900720c */ /* 0x000fe20003fc4070 */
[----:B------:R-:W-:-:S04]  /*5020*/  IMAD.HI.U32 R3, R8, R95, RZ ;  /* 0x0000005f08037227 */ /* 0x000fc800078e00ff */
[----:B------:R-:W-:Y:S02]  /*5030*/  IMAD.MOV R6, RZ, RZ, -R3 ;  /* 0x000000ffff067224 */ /* 0x000fe400078e0a03 */
[----:B------:R-:W-:-:S04]  /*5040*/  IMAD.HI.U32 R4, R8, R96, RZ ;  /* 0x0000006008047227 */ /* 0x000fc800078e00ff */
[----:B------:R-:W-:Y:S01]  /*5050*/  IMAD R95, R9, R6, R95 ;  /* 0x00000006095f7224 */ /* 0x000fe200078e025f */
[----:B------:R-:W-:Y:S01]  /*5060*/  IADD3 R6, R195, 0x63, RZ ;  /* 0x00000063c3067810 */ /* 0x000fe20007ffe0ff */
[--C-:B------:R-:W-:Y:S01]  /*5070*/  @!P3 IMAD.IADD R93, R93, 0x1, -R9.reuse ;  /* 0x000000015d5db824 */ /* 0x100fe200078e0a09 */
[----:B------:R-:W-:Y:S01]  /*5080*/  ISETP.GT.U32.AND P3, PT, R9, R91, PT ;  /* 0x0000005b0900720c */ /* 0x000fe20003f64070 */
[--C-:B------:R-:W-:Y:S01]  /*5090*/  @!P5 IMAD.IADD R89, R89, 0x1, -R9.reuse ;  /* 0x000000015959d824 */ /* 0x100fe200078e0a09 */
[C---:B------:R-:W-:Y:S01]  /*50a0*/  ISETP.GT.U32.AND P5, PT, R9.reuse, R92, PT ;  /* 0x0000005c0900720c */ /* 0x040fe20003fa4070 */
[----:B------:R-:W-:Y:S01]  /*50b0*/  @!P6 IMAD.IADD R94, R94, 0x1, -R9 ;  /* 0x000000015e5ee824 */ /* 0x000fe200078e0a09 */
[C---:B------:R-:W-:Y:S01]  /*50c0*/  ISETP.GT.U32.AND P6, PT, R9.reuse, R93, PT ;  /* 0x0000005d0900720c */ /* 0x040fe20003fc4070 */
[----:B------:R-:W-:Y:S01]  /*50d0*/  @!P4 IMAD.MOV R90, RZ, RZ, -R90 ;  /* 0x000000ffff5ac224 */ /* 0x000fe200078e0a5a */
[----:B------:R-:W-:Y:S01]  /*50e0*/  ISETP.GT.U32.AND P4, PT, R9, R95, PT ;  /* 0x0000005f0900720c */ /* 0x000fe20003f84070 */
[----:B------:R-:W-:-:S04]  /*50f0*/  IMAD.HI.U32 R5, R8, R97, RZ ;  /* 0x0000006108057227 */ /* 0x000fc800078e00ff */
[----:B------:R-:W-:Y:S02]  /*5100*/  IMAD.MOV R4, RZ, RZ, -R4 ;  /* 0x000000ffff047224 */ /* 0x000fe400078e0a04 */
[----:B------:R-:W-:Y:S01]  /*5110*/  IMAD.MOV R98, RZ, RZ, -R5 ;  /* 0x000000ffff627224 */ /* 0x000fe200078e0a05 */
[----:B------:R-:W-:Y:S01]  /*5120*/  IADD3 R5, R195, 0x62, RZ ;  /* 0x00000062c3057810 */ /* 0x000fe20007ffe0ff */
[C---:B------:R-:W-:Y:S02]  /*5130*/  IMAD R96, R9.reuse, R4, R96 ;  /* 0x0000000409607224 */ /* 0x040fe400078e0260 */
[C---:B------:R-:W-:Y:S01]  /*5140*/  IMAD R97, R9.reuse, R98, R97 ;  /* 0x0000006209617224 */ /* 0x040fe200078e0261 */
[----:B------:R-:W-:Y:S01]  /*5150*/  IABS R98, R5 ;  /* 0x0000000500627213 */ /* 0x000fe20000000000 */
[----:B------:R-:W-:Y:S01]  /*5160*/  @!P0 IMAD.MOV R89, RZ, RZ, -R89 ;  /* 0x000000ffff598224 */ /* 0x000fe200078e0a59 */
[----:B------:R-:W-:Y:S01]  /*5170*/  ISETP.GT.U32.AND P0, PT, R9, R94, PT ;  /* 0x0000005e0900720c */ /* 0x000fe20003f04070 */
[--C-:B------:R-:W-:Y:S01]  /*5180*/  @!P3 IMAD.IADD R91, R91, 0x1, -R9.reuse ;  /* 0x000000015b5bb824 */ /* 0x100fe200078e0a09 */
[----:B------:R-:W-:Y:S01]  /*5190*/  ISETP.GT.U32.AND P3, PT, R9, R96, PT ;  /* 0x000000600900720c */ /* 0x000fe20003f64070 */
[--C-:B------:R-:W-:Y:S01]  /*51a0*/  @!P5 IMAD.IADD R92, R92, 0x1, -R9.reuse ;  /* 0x000000015c5cd824 */ /* 0x100fe200078e0a09 */
[----:B------:R-:W-:Y:S01]  /*51b0*/  ISETP.GE.AND P5, PT, R99, RZ, PT ;  /* 0x000000ff6300720c */ /* 0x000fe20003fa6270 */
[--C-:B------:R-:W-:Y:S01]  /*51c0*/  @!P6 IMAD.IADD R93, R93, 0x1, -R9.reuse ;  /* 0x000000015d5de824 */ /* 0x100fe200078e0a09 */
[----:B------:R-:W-:Y:S01]  /*51d0*/  ISETP.GT.U32.AND P6, PT, R9, R97, PT ;  /* 0x000000610900720c */ /* 0x000fe20003fc4070 */
[----:B------:R-:W-:Y:S01]  /*51e0*/  @!P4 IMAD.IADD R95, R95, 0x1, -R9 ;  /* 0x000000015f5fc824 */ /* 0x000fe200078e0a09 */
[----:B------:R-:W-:Y:S01]  /*51f0*/  ISETP.GE.AND P4, PT, R101, RZ, PT ;  /* 0x000000ff6500720c */ /* 0x000fe20003f86270 */
[----:B------:R-:W-:Y:S01]  /*5200*/  IMAD.HI.U32 R3, R8, R98, RZ ;  /* 0x0000006208037227 */ /* 0x000fe200078e00ff */
[----:B------:R-:W-:-:S03]  /*5210*/  IABS R99, R6 ;  /* 0x0000000600637213 */ /* 0x000fc60000000000 */
[----:B------:R-:W-:Y:S02]  /*5220*/  IMAD.MOV R4, RZ, RZ, -R3 ;  /* 0x000000ffff047224 */ /* 0x000fe400078e0a03 */
[----:B------:R-:W-:Y:S01]  /*5230*/  @!P1 IMAD.MOV R88, RZ, RZ, -R88 ;  /* 0x000000ffff589224 */ /* 0x000fe200078e0a58 */
[----:B------:R-:W-:Y:S01]  /*5240*/  ISETP.GT.U32.AND P1, PT, R9, R92, PT ;  /* 0x0000005c0900720c */ /* 0x000fe20003f24070 */
[--C-:B------:R-:W-:Y:S01]  /*5250*/  @!P0 IMAD.IADD R94, R94, 0x1, -R9.reuse ;  /* 0x000000015e5e8824 */ /* 0x100fe200078e0a09 */
[----:B------:R-:W-:Y:S01]  /*5260*/  ISETP.GE.AND P0, PT, R7, RZ, PT ;  /* 0x000000ff0700720c */ /* 0x000fe20003f06270 */
[--C-:B------:R-:W-:Y:S01]  /*5270*/  @!P3 IMAD.IADD R96, R96, 0x1, -R9.reuse ;  /* 0x000000016060b824 */ /* 0x100fe200078e0a09 */
[----:B------:R-:W-:Y:S01]  /*5280*/  ISETP.GE.AND P3, PT, R102, RZ, PT ;  /* 0x000000ff6600720c */ /* 0x000fe20003f66270 */
[----:B------:R-:W-:Y:S01]  /*5290*/  IMAD R98, R9, R4, R98 ;  /* 0x0000000409627224 */ /* 0x000fe200078e0262 */
[----:B------:R-:W-:Y:S01]  /*52a0*/  IADD3 R7, R195, 0x64, RZ ;  /* 0x00000064c3077810 */ /* 0x000fe20007ffe0ff */
[----:B------:R-:W-:Y:S01]  /*52b0*/  @!P6 IMAD.IADD R97, R97, 0x1, -R9 ;  /* 0x000000016161e824 */ /* 0x000fe200078e0a09 */
[C---:B------:R-:W-:Y:S01]  /*52c0*/  ISETP.GT.U32.AND P6, PT, R9.reuse, R95, PT ;  /* 0x0000005f0900720c */ /* 0x040fe20003fc4070 */
[----:B------:R-:W-:Y:S01]  /*52d0*/  @!P5 IMAD.MOV R91, RZ, RZ, -R91 ;  /* 0x000000ffff5bd224 */ /* 0x000fe200078e0a5b */
[C---:B------:R-:W-:Y:S01]  /*52e0*/  ISETP.GT.U32.AND P5, PT, R9.reuse, R96, PT ;  /* 0x000000600900720c */ /* 0x040fe20003fa4070 */
[----:B------:R-:W-:Y:S01]  /*52f0*/  @!P4 IMAD.MOV R94, RZ, RZ, -R94 ;  /* 0x000000ffff5ec224 */ /* 0x000fe200078e0a5e */
[----:B------:R-:W-:Y:S01]  /*5300*/  ISETP.GT.U32.AND P4, PT, R9, R98, PT ;  /* 0x000000620900720c */ /* 0x000fe20003f84070 */
[----:B------:R-:W-:Y:S01]  /*5310*/  IMAD.HI.U32 R3, R8, R99, RZ ;  /* 0x0000006308037227 */ /* 0x000fe200078e00ff */
[----:B------:R-:W-:-:S03]  /*5320*/  IADD3 R102, R195, 0x65, RZ ;  /* 0x00000065c3667810 */ /* 0x000fc60007ffe0ff */
[----:B------:R-:W-:Y:S01]  /*5330*/  IMAD.MOV R4, RZ, RZ, -R3 ;  /* 0x000000ffff047224 */ /* 0x000fe200078e0a03 */
[----:B------:R-:W-:Y:S01]  /*5340*/  IABS R101, R102 ;  /* 0x0000006600657213 */ /* 0x000fe20000000000 */
[----:B------:R-:W-:Y:S01]  /*5350*/  @!P1 IMAD.IADD R92, R92, 0x1, -R9 ;  /* 0x000000015c5c9824 */ /* 0x000fe200078e0a09 */
[----:B------:R-:W-:Y:S01]  /*5360*/  ISETP.GE.AND P1, PT, R100, RZ, PT ;  /* 0x000000ff6400720c */ /* 0x000fe20003f26270 */
[----:B------:R-:W-:Y:S01]  /*5370*/  IMAD R99, R9, R4, R99 ;  /* 0x0000000409637224 */ /* 0x000fe200078e0263 */
[----:B------:R-:W-:Y:S01]  /*5380*/  IABS R100, R7 ;  /* 0x0000000700647213 */ /* 0x000fe20000000000 */
[--C-:B------:R-:W-:Y:S01]  /*5390*/  @!P6 IMAD.IADD R95, R95, 0x1, -R9.reuse ;  /* 0x000000015f5fe824 */ /* 0x100fe200078e0a09 */
[----:B------:R-:W-:Y:S01]  /*53a0*/  ISETP.GE.AND P6, PT, R104, RZ, PT ;  /* 0x000000ff6800720c */ /* 0x000fe20003fc6270 */
[--C-:B------:R-:W-:Y:S01]  /*53b0*/  @!P5 IMAD.IADD R96, R96, 0x1, -R9.reuse ;  /* 0x000000016060d824 */ /* 0x100fe200078e0a09 */
[----:B------:R-:W-:Y:S01]  /*53c0*/  ISETP.GT.U32.AND P5, PT, R9, R99, PT ;  /* 0x000000630900720c */ /* 0x000fe20003fa4070 */
[----:B------:R-:W-:Y:S01]  /*53d0*/  @!P4 IMAD.IADD R98, R98, 0x1, -R9 ;  /* 0x000000016262c824 */ /* 0x000fe200078e0a09 */
[----:B------:R-:W-:Y:S01]  /*53e0*/  ISETP.GE.AND P4, PT, R6, RZ, PT ;  /* 0x000000ff0600720c */ /* 0x000fe20003f86270 */
[----:B------:R-:W-:Y:S01]  /*53f0*/  @!P3 IMAD.MOV R95, RZ, RZ, -R95 ;  /* 0x000000ffff5fb224 */ /* 0x000fe200078e0a5f */
[----:B------:R-:W-:Y:S01]  /*5400*/  IADD3 R6, R195, 0x67, RZ ;  /* 0x00000067c3067810 */ /* 0x000fe20007ffe0ff */
[----:B------:R-:W-:Y:S01]  /*5410*/  IMAD.HI.U32 R3, R8, R100, RZ ;  /* 0x0000006408037227 */ /* 0x000fe200078e00ff */
[----:B------:R-:W-:-:S03]  /*5420*/  ISETP.GT.U32.AND P3, PT, R9, R98, PT ;  /* 0x000000620900720c */ /* 0x000fc60003f64070 */
[----:B------:R-:W-:Y:S01]  /*5430*/  @!P1 IMAD.MOV R92, RZ, RZ, -R92 ;  /* 0x000000ffff5c9224 */ /* 0x000fe200078e0a5c */
[----:B------:R-:W-:Y:S01]  /*5440*/  ISETP.GT.U32.AND P1, PT, R9, R97, PT ;  /* 0x000000610900720c */ /* 0x000fe20003f24070 */
[----:B------:R-:W-:Y:S02]  /*5450*/  IMAD.MOV R4, RZ, RZ, -R3 ;  /* 0x000000ffff047224 */ /* 0x000fe400078e0a03 */
[----:B------:R-:W-:Y:S02]  /*5460*/  @!P5 IMAD.IADD R99, R99, 0x1, -R9 ;  /* 0x000000016363d824 */ /* 0x000fe400078e0a09 */
[C---:B------:R-:W-:Y:S02]  /*5470*/  IMAD R100, R9.reuse, R4, R100 ;  /* 0x0000000409647224 */ /* 0x040fe400078e0264 */
[----:B------:R-:W-:Y:S01]  /*5480*/  IMAD.HI.U32 R3, R8, R101, RZ ;  /* 0x0000006508037227 */ /* 0x000fe200078e00ff */
[----:B------:R-:W-:-:S03]  /*5490*/  ISETP.GT.U32.AND P5, PT, R9, R99, PT ;  /* 0x000000630900720c */ /* 0x000fc60003fa4070 */
[--C-:B------:R-:W-:Y:S01]  /*54a0*/  @!P3 IMAD.IADD R98, R98, 0x1, -R9.reuse ;  /* 0x000000016262b824 */ /* 0x100fe200078e0a09 */
[----:B------:R-:W-:Y:S01]  /*54b0*/  ISETP.GT.U32.AND P3, PT, R9, R100, PT ;  /* 0x000000640900720c */ /* 0x000fe20003f64070 */
[----:B------:R-:W-:Y:S01]  /*54c0*/  @!P1 IMAD.IADD R97, R97, 0x1, -R9 ;  /* 0x0000000161619824 */ /* 0x000fe200078e0a09 */
[----:B------:R-:W-:Y:S01]  /*54d0*/  ISETP.GE.AND P1, PT, R5, RZ, PT ;  /* 0x000000ff0500720c */ /* 0x000fe20003f26270 */
[----:B------:R-:W-:Y:S01]  /*54e0*/  @!P0 IMAD.MOV R93, RZ, RZ, -R93 ;  /* 0x000000ffff5d8224 */ /* 0x000fe200078e0a5d */
[----:B------:R-:W-:Y:S01]  /*54f0*/  ISETP.GE.AND P0, PT, R103, RZ, PT ;  /* 0x000000ff6700720c */ /* 0x000fe20003f06270 */
[----:B------:R-:W-:Y:S01]  /*5500*/  IMAD.MOV R4, RZ, RZ, -R3 ;  /* 0x000000ffff047224 */ /* 0x000fe200078e0a03 */
[----:B------:R-:W-:Y:S01]  /*5510*/  IADD3 R3, R195, 0x66, RZ ;  /* 0x00000066c3037810 */ /* 0x000fe20007ffe0ff */
[----:B------:R-:W-:Y:S01]  /*5520*/  @!P6 IMAD.MOV R97, RZ, RZ, -R97 ;  /* 0x000000ffff61e224 */ /* 0x000fe200078e0a61 */
[----:B------:R-:W-:Y:S01]  /*5530*/  ISETP.GE.AND P6, PT, R102, RZ, PT ;  /* 0x000000ff6600720c */ /* 0x000fe20003fc6270 */
[----:B------:R-:W-:Y:S01]  /*5540*/  IMAD R101, R9, R4, R101 ;  /* 0x0000000409657224 */ /* 0x000fe200078e0265 */
[----:B------:R-:W-:Y:S01]  /*5550*/  IABS R102, R3 ;  /* 0x0000000300667213 */ /* 0x000fe20000000000 */
[--C-:B------:R-:W-:Y:S01]  /*5560*/  @!P5 IMAD.IADD R99, R99, 0x1, -R9.reuse ;  /* 0x000000016363d824 */ /* 0x100fe200078e0a09 */
[----:B------:R-:W-:Y:S01]  /*5570*/  IABS R103, R6 ;  /* 0x0000000600677213 */ /* 0x000fe20000000000 */
[----:B------:R-:W-:Y:S01]  /*5580*/  @!P3 IMAD.IADD R100, R100, 0x1, -R9 ;  /* 0x000000016464b824 */ /* 0x000fe200078e0a09 */
[----:B------:R-:W-:Y:S01]  /*5590*/  ISETP.GT.U32.AND P5, PT, R9, R101, PT ;  /* 0x000000650900720c */ /* 0x000fe20003fa4070 */
[----:B------:R-:W-:Y:S01]  /*55a0*/  @!P1 IMAD.MOV R98, RZ, RZ, -R98 ;  /* 0x000000ffff629224 */ /* 0x000fe200078e0a62 */
[----:B------:R-:W-:Y:S01]  /*55b0*/  ISETP.GE.AND P1, PT, R3, RZ, PT ;  /* 0x000000ff0300720c */ /* 0x000fe20003f26270 */
[----:B------:R-:W-:Y:S01]  /*55c0*/  @!P0 IMAD.MOV R96, RZ, RZ, -R96 ;  /* 0x000000ffff608224 */ /* 0x000fe200078e0a60 */
[----:B------:R-:W-:Y:S01]  /*55d0*/  ISETP.GT.U32.AND P3, PT, R9, R100, PT ;  /* 0x000000640900720c */ /* 0x000fe20003f64070 */
[----:B------:R-:W-:Y:S01]  /*55e0*/  IMAD.HI.U32 R3, R8, R102, RZ ;  /* 0x0000006608037227 */ /* 0x000fe200078e00ff */
[----:B------:R-:W-:-:S02]  /*55f0*/  ISETP.GE.AND P0, PT, R7, RZ, PT ;  /* 0x000000ff0700720c */ /* 0x000fc40003f06270 */
[----:B------:R-:W-:Y:S01]  /*5600*/  IADD3 R7, R195, 0x68, RZ ;  /* 0x00000068c3077810 */ /* 0x000fe20007ffe0ff */
[----:B------:R-:W-:Y:S02]  /*5610*/  IMAD.MOV R3, RZ, RZ, -R3 ;  /* 0x000000ffff037224 */ /* 0x000fe400078e0a03 */
[----:B------:R-:W-:Y:S01]  /*5620*/  IMAD.HI.U32 R4, R8, R103, RZ ;  /* 0x0000006708047227 */ /* 0x000fe200078e00ff */
[----:B------:R-:W-:-:S03]  /*5630*/  IABS R104, R7 ;  /* 0x0000000700687213 */ /* 0x000fc60000000000 */
[----:B------:R-:W-:Y:S02]  /*5640*/  @!P5 IMAD.IADD R101, R101, 0x1, -R9 ;  /* 0x000000016565d824 */ /* 0x000fe400078e0a09 */
[C---:B------:R-:W-:Y:S02]  /*5650*/  IMAD R102, R9.reuse, R3, R102 ;  /* 0x0000000309667224 */ /* 0x040fe400078e0266 */
[----:B------:R-:W-:Y:S01]  /*5660*/  IMAD.HI.U32 R5, R8, R104, RZ ;  /* 0x0000006808057227 */ /* 0x000fe200078e00ff */
[----:B------:R-:W-:-:S03]  /*5670*/  ISETP.GT.U32.AND P5, PT, R9, R101, PT ;  /* 0x000000650900720c */ /* 0x000fc60003fa4070 */
[----:B------:R-:W-:Y:S01]  /*5680*/  @!P3 IMAD.IADD R100, R100, 0x1, -R9 ;  /* 0x000000016464b824 */ /* 0x000fe200078e0a09 */
[C---:B------:R-:W-:Y:S01]  /*5690*/  ISETP.GT.U32.AND P3, PT, R9.reuse, R102, PT ;  /* 0x000000660900720c */ /* 0x040fe20003f64070 */
[----:B------:R-:W-:Y:S02]  /*56a0*/  IMAD.MOV R5, RZ, RZ, -R5 ;  /* 0x000000ffff057224 */ /* 0x000fe400078e0a05 */
[----:B------:R-:W-:Y:S02]  /*56b0*/  IMAD.MOV R4, RZ, RZ, -R4 ;  /* 0x000000ffff047224 */ /* 0x000fe400078e0a04 */
[C---:B------:R-:W-:Y:S02]  /*56c0*/  IMAD R104, R9.reuse, R5, R104 ;  /* 0x0000000509687224 */ /* 0x040fe400078e0268 */
[----:B------:R-:W-:Y:S01]  /*56d0*/  @!P4 IMAD.MOV R99, RZ, RZ, -R99 ;  /* 0x000000ffff63c224 */ /* 0x000fe200078e0a63 */
[----:B------:R-:W-:Y:S01]  /*56e0*/  ISETP.GE.AND P4, PT, R6, RZ, PT ;  /* 0x000000ff0600720c */ /* 0x000fe20003f86270 */
[----:B------:R-:W-:Y:S01]  /*56f0*/  IMAD R103, R9, R4, R103 ;  /* 0x0000000409677224 */ /* 0x000fe200078e0267 */
[----:B------:R-:W-:Y:S01]  /*5700*/  IADD3 R6, R195, 0x69, RZ ;  /* 0x00000069c3067810 */ /* 0x000fe20007ffe0ff */
[----:B------:R-:W-:Y:S01]  /*5710*/  @!P0 IMAD.MOV R100, RZ, RZ, -R100 ;  /* 0x000000ffff648224 */ /* 0x000fe200078e0a64 */
[----:B------:R-:W-:Y:S01]  /*5720*/  ISETP.GT.U32.AND P0, PT, R9, R104, PT ;  /* 0x000000680900720c */ /* 0x000fe20003f04070 */
[--C-:B------:R-:W-:Y:S01]  /*5730*/  @!P5 IMAD.IADD R101, R101, 0x1, -R9.reuse ;  /* 0x000000016565d824 */ /* 0x100fe200078e0a09 */
[----:B------:R-:W-:Y:S01]  /*5740*/  IABS R105, R6 ;  /* 0x0000000600697213 */ /* 0x000fe20000000000 */
[----:B------:R-:W-:Y:S01]  /*5750*/  @!P3 IMAD.IADD R102, R102, 0x1, -R9 ;  /* 0x000000016666b824 */ /* 0x000fe200078e0a09 */
[----:B------:R-:W-:Y:S01]  /*5760*/  ISETP.GT.U32.AND P5, PT, R9, R103, PT ;  /* 0x000000670900720c */ /* 0x000fe20003fa4070 */
[----:B------:R-:W-:Y:S01]  /*5770*/  @!P6 IMAD.MOV R101, RZ, RZ, -R101 ;  /* 0x000000ffff65e224 */ /* 0x000fe200078e0a65 */
[----:B------:R-:W-:Y:S01]  /*5780*/  ISETP.GE.AND P6, PT, R7, RZ, PT ;  /* 0x000000ff0700720c */ /* 0x000fe20003fc6270 */
[----:B------:R-:W-:Y:S01]  /*5790*/  IMAD.HI.U32 R3, R8, R105, RZ ;  /* 0x0000006908037227 */ /* 0x000fe200078e00ff */
[----:B------:R-:W-:-:S02]  /*57a0*/  ISETP.GT.U32.AND P3, PT, R9, R102, PT ;  /* 0x000000660900720c */ /* 0x000fc40003f64070 */
[----:B------:R-:W-:Y:S01]  /*57b0*/  IADD3 R7, R195, 0x6f, RZ ;  /* 0x0000006fc3077810 */ /* 0x000fe20007ffe0ff */
[----:B------:R-:W-:Y:S02]  /*57c0*/  IMAD.MOV R4, RZ, RZ, -R3 ;  /* 0x000000ffff047224 */ /* 0x000fe400078e0a03 */
[----:B------:R-:W-:Y:S02]  /*57d0*/  @!P0 IMAD.IADD R104, R104, 0x1, -R9 ;  /* 0x0000000168688824 */ /* 0x000fe400078e0a09 */
[----:B------:R-:W-:Y:S02]  /*57e0*/  IMAD R105, R9, R4, R105 ;  /* 0x0000000409697224 */ /* 0x000fe400078e0269 */
[----:B------:R-:W-:Y:S01]  /*57f0*/  @!P5 IMAD.IADD R103, R103, 0x1, -R9 ;  /* 0x000000016767d824 */ /* 0x000fe200078e0a09 */
[----:B------:R-:W-:Y:S01]  /*5800*/  ISETP.GT.U32.AND P0, PT, R9, R104, PT ;  /* 0x000000680900720c */ /* 0x000fe20003f04070 */
[----:B------:R-:W-:-:S03]  /*5810*/  IMAD.HI.U32 R4, R8, R107, RZ ;  /* 0x0000006b08047227 */ /* 0x000fc600078e00ff */
[C---:B------:R-:W-:Y:S01]  /*5820*/  ISETP.GT.U32.AND P5, PT, R9.reuse, R103, PT ;  /* 0x000000670900720c */ /* 0x040fe20003fa4070 */
[----:B------:R-:W-:Y:S01]  /*5830*/  @!P3 IMAD.IADD R102, R102, 0x1, -R9 ;  /* 0x000000016666b824 */ /* 0x000fe200078e0a09 */
[----:B------:R-:W-:Y:S01]  /*5840*/  ISETP.GT.U32.AND P3, PT, R9, R105, PT ;  /* 0x000000690900720c */ /* 0x000fe20003f64070 */
[----:B------:R-:W-:-:S04]  /*5850*/  IMAD.HI.U32 R3, R8, R106, RZ ;  /* 0x0000006a08037227 */ /* 0x000fc800078e00ff */
[----:B------:R-:W-:-:S04]  /*5860*/  IMAD.HI.U32 R5, R8, R108, RZ ;  /* 0x0000006c08057227 */ /* 0x000fc800078e00ff */
[----:B------:R-:W-:Y:S02]  /*5870*/  IMAD.MOV R4, RZ, RZ, -R4 ;  /* 0x000000ffff047224 */ /* 0x000fe400078e0a04 */
[----:B------:R-:W-:Y:S02]  /*5880*/  IMAD.MOV R3, RZ, RZ, -R3 ;  /* 0x000000ffff037224 */ /* 0x000fe400078e0a03 */
[----:B------:R-:W-:Y:S02]  /*5890*/  IMAD.MOV R5, RZ, RZ, -R5 ;  /* 0x000000ffff057224 */ /* 0x000fe400078e0a05 */
[C---:B------:R-:W-:Y:S02]  /*58a0*/  IMAD R107, R9.reuse, R4, R107 ;  /* 0x00000004096b7224 */ /* 0x040fe400078e026b */
[C---:B------:R-:W-:Y:S02]  /*58b0*/  IMAD R106, R9.reuse, R3, R106 ;  /* 0x00000003096a7224 */ /* 0x040fe400078e026a */
[----:B------:R-:W-:Y:S01]  /*58c0*/  IMAD R108, R9, R5, R108 ;  /* 0x00000005096c7224 */ /* 0x000fe200078e026c */
[----:B------:R-:W-:Y:S01]  /*58d0*/  IADD3 R5, R195, 0x6e, RZ ;  /* 0x0000006ec3057810 */ /* 0x000fe20007ffe0ff */
[--C-:B------:R-:W-:Y:S01]  /*58e0*/  @!P0 IMAD.IADD R104, R104, 0x1, -R9.reuse ;  /* 0x0000000168688824 */ /* 0x100fe200078e0a09 */
[----:B------:R-:W-:Y:S01]  /*58f0*/  ISETP.GT.U32.AND P0, PT, R9, R107, PT ;  /* 0x0000006b0900720c */ /* 0x000fe20003f04070 */
[--C-:B------:R-:W-:Y:S01]  /*5900*/  @!P5 IMAD.IADD R103, R103, 0x1, -R9.reuse ;  /* 0x000000016767d824 */ /* 0x100fe200078e0a09 */
[----:B------:R-:W-:Y:S01]  /*5910*/  ISETP.GE.AND P5, PT, R6, RZ, PT ;  /* 0x000000ff0600720c */ /* 0x000fe20003fa6270 */
[----:B------:R-:W-:Y:S01]  /*5920*/  @!P3 IMAD.IADD R105, R105, 0x1, -R9 ;  /* 0x000000016969b824 */ /* 0x000fe200078e0a09 */
[C---:B------:R-:W-:Y:S01]  /*5930*/  ISETP.GT.U32.AND P3, PT, R9.reuse, R106, PT ;  /* 0x0000006a0900720c */ /* 0x040fe20003f64070 */
[----:B------:R-:W-:Y:S01]  /*5940*/  @!P6 IMAD.MOV R104, RZ, RZ, -R104 ;  /* 0x000000ffff68e224 */ /* 0x000fe200078e0a68 */
[----:B------:R-:W-:Y:S01]  /*5950*/  ISETP.GT.U32.AND P6, PT, R9, R108, PT ;  /* 0x0000006c0900720c */ /* 0x000fe20003fc4070 */
[----:B------:R-:W-:Y:S01]  /*5960*/  @!P4 IMAD.MOV R103, RZ, RZ, -R103 ;  /* 0x000000ffff67c224 */ /* 0x000fe200078e0a67 */
[----:B------:R-:W-:Y:S01]  /*5970*/  IADD3 R6, R195, 0x6d, RZ ;  /* 0x0000006dc3067810 */ /* 0x000fe20007ffe0ff */
[----:B------:R-:W-:Y:S01]  /*5980*/  @!P1 IMAD.MOV R102, RZ, RZ, -R102 ;  /* 0x000000ffff669224 */ /* 0x000fe200078e0a66 */
[----:B------:R-:W-:Y:S01]  /*5990*/  ISETP.GE.AND P4, PT, R110, RZ, PT ;  /* 0x000000ff6e00720c */ /* 0x000fe20003f86270 */
[----:B------:R-:W-:Y:S01]  /*59a0*/  IMAD R0, R197, 0x2, R0 ;  /* 0x00000002c5007824 */ /* 0x000fe200078e0200 */
[----:B------:R-:W-:Y:S01]  /*59b0*/  IABS R109, R6 ;  /* 0x00000006006d7213 */ /* 0x000fe20000000000 */
[----:B------:R-:W-:Y:S01]  /*59c0*/  @!P0 IMAD.IADD R107, R107, 0x1, -R9 ;  /* 0x000000016b6b8824 */ /* 0x000fe200078e0a09 */
[----:B------:R-:W-:Y:S01]  /*59d0*/  IABS R110, R5 ;  /* 0x00000005006e7213 */ /* 0x000fe20000000000 */
[----:B------:R-:W-:Y:S01]  /*59e0*/  IMAD R0, R197, 0x2, R0 ;  /* 0x00000002c5007824 */ /* 0x000fe200078e0200 */
[----:B------:R-:W-:Y:S01]  /*59f0*/  ISETP.GT.U32.AND P1, PT, R9, R105, PT ;  /* 0x000000690900720c */ /* 0x000fe20003f24070 */
[----:B------:R-:W-:-:S03]  /*5a00*/  IMAD.HI.U32 R3, R8, R109, RZ ;  /* 0x0000006d08037227 */ /* 0x000fc600078e00ff */
[----:B------:R1:W-:Y:S01]  /*5a10*/  STL [R1+0xac], R0 ;  /* 0x0000ac0001007387 */ /* 0x0003e20000100800 */
[--C-:B------:R-:W-:Y:S01]  /*5a20*/  @!P3 IMAD.IADD R106, R106, 0x1, -R9.reuse ;  /* 0x000000016a6ab824 */ /* 0x100fe200078e0a09 */
[----:B------:R-:W-:Y:S01]  /*5a30*/  ISETP.GE.AND P3, PT, R112, RZ, PT ;  /* 0x000000ff7000720c */ /* 0x000fe20003f66270 */
[----:B------:R-:W-:Y:S01]  /*5a40*/  @!P6 IMAD.IADD R108, R108, 0x1, -R9 ;  /* 0x000000016c6ce824 */ /* 0x000fe200078e0a09 */
[C---:B------:R-:W-:Y:S01]  /*5a50*/  ISETP.GT.U32.AND P6, PT, R9.reuse, R107, PT ;  /* 0x0000006b0900720c */ /* 0x040fe20003fc4070 */
[----:B------:R-:W-:Y:S01]  /*5a60*/  IMAD.MOV R4, RZ, RZ, -R3 ;  /* 0x000000ffff047224 */ /* 0x000fe200078e0a03 */
[----:B------:R-:W-:Y:S01]  /*5a70*/  ISETP.GT.U32.AND P0, PT, R9, R106, PT ;  /* 0x0000006a0900720c */ /* 0x000fe20003f04070 */
[----:B------:R-:W-:Y:S01]  /*5a80*/  IMAD.HI.U32 R3, R8, R110, RZ ;  /* 0x0000006e08037227 */ /* 0x000fe200078e00ff */
[----:B------:R-:W-:-:S03]  /*5a90*/  IABS R112, R116 ;  /* 0x0000007400707213 */ /* 0x000fc60000000000 */
[----:B------:R-:W-:Y:S02]  /*5aa0*/  IMAD.MOV R3, RZ, RZ, -R3 ;  /* 0x000000ffff037224 */ /* 0x000fe400078e0a03 */
[----:B------:R-:W-:Y:S01]  /*5ab0*/  @!P1 IMAD.IADD R105, R105, 0x1, -R9 ;  /* 0x0000000169699824 */ /* 0x000fe200078e0a09 */
[----:B------:R-:W-:Y:S01]  /*5ac0*/  ISETP.GE.AND P1, PT, R111, RZ, PT ;  /* 0x000000ff6f00720c */ /* 0x000fe20003f26270 */
[C---:B------:R-:W-:Y:S01]  /*5ad0*/  IMAD R110, R9.reuse, R3, R110 ;  /* 0x00000003096e7224 */ /* 0x040fe200078e026e */
[----:B------:R-:W-:Y:S01]  /*5ae0*/  IABS R111, R7 ;  /* 0x00000007006f7213 */ /* 0x000fe20000000000 */
[----:B------:R-:W-:Y:S02]  /*5af0*/  IMAD R109, R9, R4, R109 ;  /* 0x00000004096d7224 */ /* 0x000fe400078e026d */
[----:B------:R-:W-:Y:S01]  /*5b00*/  @!P6 IMAD.IADD R107, R107, 0x1, -R9 ;  /* 0x000000016b6be824 */ /* 0x000fe200078e0a09 */
[C---:B------:R-:W-:Y:S01]  /*5b10*/  ISETP.GT.U32.AND P6, PT, R9.reuse, R110, PT ;  /* 0x0000006e0900720c */ /* 0x040fe20003fc4070 */
[----:B------:R-:W-:Y:S01]  /*5b20*/  @!P5 IMAD.MOV R105, RZ, RZ, -R105 ;  /* 0x000000ffff69d224 */ /* 0x000fe200078e0a69 */
[C---:B------:R-:W-:Y:S01]  /*5b30*/  ISETP.GT.U32.AND P5, PT, R9.reuse, R108, PT ;  /* 0x0000006c0900720c */ /* 0x040fe20003fa4070 */
[----:B------:R-:W-:Y:S01]  /*5b40*/  @!P0 IMAD.IADD R106, R106, 0x1, -R9 ;  /* 0x000000016a6a8824 */ /* 0x000fe200078e0a09 */
[----:B------:R-:W-:Y:S01]  /*5b50*/  ISETP.GT.U32.AND P0, PT, R9, R109, PT ;  /* 0x0000006d0900720c */ /* 0x000fe20003f04070 */
[----:B------:R-:W-:-:S04]  /*5b60*/  IMAD.HI.U32 R3, R8, R111, RZ ;  /* 0x0000006f08037227 */ /* 0x000fc800078e00ff */
[----:B------:R-:W-:-:S04]  /*5b70*/  IMAD.HI.U32 R4, R8, R112, RZ ;  /* 0x0000007008047227 */ /* 0x000fc800078e00ff */
[--C-:B------:R-:W-:Y:S02]  /*5b80*/  @!P6 IMAD.IADD R110, R110, 0x1, -R9.reuse ;  /* 0x000000016e6ee824 */ /* 0x100fe400078e0a09 */
[--C-:B------:R-:W-:Y:S01]  /*5b90*/  @!P5 IMAD.IADD R108, R108, 0x1, -R9.reuse ;  /* 0x000000016c6cd824 */ /* 0x100fe200078e0a09 */
[----:B------:R-:W-:Y:S01]  /*5ba0*/  ISETP.GE.AND P5, PT, R6, RZ, PT ;  /* 0x000000ff0600720c */ /* 0x000fe20003fa6270 */
[----:B------:R-:W-:Y:S01]  /*5bb0*/  @!P0 IMAD.IADD R109, R109, 0x1, -R9 ;  /* 0x000000016d6d8824 */ /* 0x000fe200078e0a09 */
[----:B------:R-:W-:Y:S01]  /*5bc0*/  ISETP.GE.AND P0, PT, R5, RZ, PT ;  /* 0x000000ff0500720c */ /* 0x000fe20003f06270 */
[----:B------:R-:W-:Y:S01]  /*5bd0*/  IMAD.MOV R6, RZ, RZ, -R3 ;  /* 0x000000ffff067224 */ /* 0x000fe200078e0a03 */
[----:B------:R-:W-:Y:S01]  /*5be0*/  ISETP.GT.U32.AND P6, PT, R9, R110, PT ;  /* 0x0000006e0900720c */ /* 0x000fe20003fc4070 */
[----:B------:R-:W-:-:S04]  /*5bf0*/  IMAD.HI.U32 R5, R8, R113, RZ ;  /* 0x0000007108057227 */ /* 0x000fc800078e00ff */
[----:B------:R-:W-:Y:S02]  /*5c00*/  IMAD.MOV R4, RZ, RZ, -R4 ;  /* 0x000000ffff047224 */ /* 0x000fe400078e0a04 */
[----:B------:R-:W-:Y:S02]  /*5c10*/  IMAD R111, R9, R6, R111 ;  /* 0x00000006096f7224 */ /* 0x000fe400078e026f */
[----:B------:R-:W-:Y:S01]  /*5c20*/  IMAD.MOV R6, RZ, RZ, -R5 ;  /* 0x000000ffff067224 */ /* 0x000fe200078e0a05 */
[----:B------:R-:W-:Y:S01]  /*5c30*/  IADD3 R5, R195, 0x72, RZ ;  /* 0x00000072c3057810 */ /* 0x000fe20007ffe0ff */
[C---:B------:R-:W-:Y:S02]  /*5c40*/  IMAD R112, R9.reuse, R4, R112 ;  /* 0x0000000409707224 */ /* 0x040fe400078e0270 */
[C---:B------:R-:W-:Y:S01]  /*5c50*/  IMAD R113, R9.reuse, R6, R113 ;  /* 0x0000000609717224 */ /* 0x040fe200078e0271 */
[----:B------:R-:W-:Y:S01]  /*5c60*/  IABS R114, R5 ;  /* 0x0000000500727213 */ /* 0x000fe20000000000 */
[----:B------:R-:W-:Y:S01]  /*5c70*/  @!P3 IMAD.MOV R108, RZ, RZ, -R108 ;  /* 0x000000ffff6cb224 */ /* 0x000fe200078e0a6c */
[C---:B------:R-:W-:Y:S01]  /*5c80*/  ISETP.GT.U32.AND P3, PT, R9.reuse, R112, PT ;  /* 0x000000700900720c */ /* 0x040fe20003f64070 */
[----:B------:R-:W-:Y:S01]  /*5c90*/  @!P6 IMAD.IADD R110, R110, 0x1, -R9 ;  /* 0x000000016e6ee824 */ /* 0x000fe200078e0a09 */
[----:B------:R-:W-:Y:S01]  /*5ca0*/  ISETP.GT.U32.AND P6, PT, R9, R113, PT ;  /* 0x000000710900720c */ /* 0x000fe20003fc4070 */
[----:B------:R-:W-:Y:S01]  /*5cb0*/  @!P1 IMAD.MOV R107, RZ, RZ, -R107 ;  /* 0x000000ffff6b9224 */ /* 0x000fe200078e0a6b */
[----:B------:R-:W-:Y:S01]  /*5cc0*/  IADD3 R6, R195, 0x73, RZ ;  /* 0x00000073c3067810 */ /* 0x000fe20007ffe0ff */
[----:B------:R-:W-:Y:S01]  /*5cd0*/  IMAD.HI.U32 R3, R8, R114, RZ ;  /* 0x0000007208037227 */ /* 0x000fe200078e00ff */
[----:B------:R-:W-:-:S02]  /*5ce0*/  ISETP.GT.U32.AND P1, PT, R9, R111, PT ;  /* 0x0000006f0900720c */ /* 0x000fc40003f24070 */
[----:B------:R-:W-:Y:S01]  /*5cf0*/  IABS R115, R6 ;  /* 0x0000000600737213 */ /* 0x000fe20000000000 */
[----:B------:R-:W-:Y:S02]  /*5d00*/  IMAD.MOV R4, RZ, RZ, -R3 ;  /* 0x000000ffff047224 */ /* 0x000fe400078e0a03 */
[----:B------:R-:W-:Y:S01]  /*5d10*/  @!P4 IMAD.MOV R106, RZ, RZ, -R106 ;  /* 0x000000ffff6ac224 */ /* 0x000fe200078e0a6a */
[----:B------:R-:W-:Y:S01]  /*5d20*/  ISETP.GT.U32.AND P4, PT, R9, R109, PT ;  /* 0x0000006d0900720c */ /* 0x000fe20003f84070 */
[--C-:B------:R-:W-:Y:S02]  /*5d30*/  @!P3 IMAD.IADD R112, R112, 0x1, -R9.reuse ;  /* 0x000000017070b824 */ /* 0x100fe400078e0a09 */
[----:B------:R-:W-:Y:S02]  /*5d40*/  @!P6 IMAD.IADD R113, R113, 0x1, -R9 ;  /* 0x000000017171e824 */ /* 0x000fe400078e0a09 */
[----:B------:R-:W-:Y:S01]  /*5d50*/  IMAD.HI.U32 R3, R8, R115, RZ ;  /* 0x0000007308037227 */ /* 0x000fe200078e00ff */
[----:B------:R-:W-:-:S03]  /*5d60*/  ISETP.GT.U32.AND P6, PT, R9, R112, PT ;  /* 0x000000700900720c */ /* 0x000fc60003fc4070 */
[----:B------:R-:W-:Y:S02]  /*5d70*/  IMAD R114, R9, R4, R114 ;  /* 0x0000000409727224 */ /* 0x000fe400078e0272 */
[----:B------:R-:W-:Y:S02]  /*5d80*/  IMAD.MOV R4, RZ, RZ, -R3 ;  /* 0x000000ffff047224 */ /* 0x000fe400078e0a03 */
[----:B------:R-:W-:Y:S01]  /*5d90*/  @!P1 IMAD.IADD R111, R111, 0x1, -R9 ;  /* 0x000000016f6f9824 */ /* 0x000fe200078e0a09 */
[----:B------:R-:W-:Y:S01]  /*5da0*/  ISETP.GE.AND P1, PT, R116, RZ, PT ;  /* 0x000000ff7400720c */ /* 0x000fe20003f26270 */
[----:B------:R-:W-:Y:S02]  /*5db0*/  IMAD R115, R9, R4, R115 ;  /* 0x0000000409737224 */ /* 0x000fe400078e0273 */
[--C-:B------:R-:W-:Y:S01]  /*5dc0*/  @!P4 IMAD.IADD R109, R109, 0x1, -R9.reuse ;  /* 0x000000016d6dc824 */ /* 0x100fe200078e0a09 */
[C---:B------:R-:W-:Y:S01]  /*5dd0*/  ISETP.GT.U32.AND P3, PT, R9.reuse, R111, PT ;  /* 0x0000006f0900720c */ /* 0x040fe20003f64070 */
[----:B------:R-:W-:Y:S01]  /*5de0*/  @!P6 IMAD.IADD R112, R112, 0x1, -R9 ;  /* 0x000000017070e824 */ /* 0x000fe200078e0a09 */
[----:B------:R-:W-:Y:S01]  /*5df0*/  ISETP.GT.U32.AND P6, PT, R9, R115, PT ;  /* 0x000000730900720c */ /* 0x000fe20003fc4070 */
[----:B------:R-:W-:Y:S01]  /*5e00*/  @!P5 IMAD.MOV R109, RZ, RZ, -R109 ;  /* 0x000000ffff6dd224 */ /* 0x000fe200078e0a6d */
[----:B------:R-:W-:Y:S01]  /*5e10*/  ISETP.GE.AND P4, PT, R7, RZ, PT ;  /* 0x000000ff0700720c */ /* 0x000fe20003f86270 */
[----:B------:R-:W-:Y:S01]  /*5e20*/  @!P0 IMAD.MOV R110, RZ, RZ, -R110 ;  /* 0x000000ffff6e8224 */ /* 0x000fe200078e0a6e */
[----:B------:R-:W-:Y:S01]  /*5e30*/  IADD3 R7, R195, 0x74, RZ ;  /* 0x00000074c3077810 */ /* 0x000fe20007ffe0ff */
[----:B-1----:R-:W-:Y:S01]  /*5e40*/  IMAD R0, R197, 0x2, R0 ;  /* 0x00000002c5007824 */ /* 0x002fe200078e0200 */
[----:B------:R-:W-:Y:S01]  /*5e50*/  ISETP.GT.U32.AND P5, PT, R9, R113, PT ;  /* 0x000000710900720c */ /* 0x000fe20003fa4070 */
[----:B------:R-:W-:Y:S01]  /*5e60*/  @!P1 IMAD.MOV R112, RZ, RZ, -R112 ;  /* 0x000000ffff709224 */ /* 0x000fe200078e0a70 */
[----:B------:R-:W-:-:S02]  /*5e70*/  IABS R116, R7 ;  /* 0x0000000700747213 */ /* 0x000fc40000000000 */
[----:B------:R-:W-:Y:S01]  /*5e80*/  ISETP.GE.AND P1, PT, R6, RZ, PT ;  /* 0x000000ff0600720c */ /* 0x000fe20003f26270 */
[--C-:B------:R-:W-:Y:S01]  /*5e90*/  @!P3 IMAD.IADD R111, R111, 0x1, -R9.reuse ;  /* 0x000000016f6fb824 */ /* 0x100fe200078e0a09 */
[----:B------:R-:W-:Y:S01]  /*5ea0*/  ISETP.GT.U32.AND P3, PT, R9, R114, PT ;  /* 0x000000720900720c */ /* 0x000fe20003f64070 */
[----:B------:R-:W-:Y:S01]  /*5eb0*/  @!P6 IMAD.IADD R115, R115, 0x1, -R9 ;  /* 0x000000017373e824 */ /* 0x000fe200078e0a09 */
[----:B------:R-:W-:Y:S01]  /*5ec0*/  IADD3 R6, R195, 0x78, RZ ;  /* 0x00000078c3067810 */ /* 0x000fe20007ffe0ff */
[C---:B------:R-:W-:Y:S01]  /*5ed0*/  IMAD.HI.U32 R3, R8.reuse, R116, RZ ;  /* 0x0000007408037227 */ /* 0x040fe200078e00ff */
[----:B------:R1:W-:Y:S02]  /*5ee0*/  STL [R1+0xa4], R0 ;  /* 0x0000a40001007387 */ /* 0x0003e40000100800 */
[----:B------:R-:W-:Y:S01]  /*5ef0*/  ISETP.GT.U32.AND P6, PT, R9, R115, PT ;  /* 0x000000730900720c */ /* 0x000fe20003fc4070 */
[----:B------:R-:W-:Y:S02]  /*5f00*/  IMAD.MOV R4, RZ, RZ, -R3 ;  /* 0x000000ffff047224 */ /* 0x000fe400078e0a03 */
[----:B------:R-:W-:-:S04]  /*5f10*/  IMAD.HI.U32 R3, R8, R117, RZ ;  /* 0x0000007508037227 */ /* 0x000fc800078e00ff */
[----:B------:R-:W-:Y:S01]  /*5f20*/  @!P5 IMAD.IADD R113, R113, 0x1, -R9 ;  /* 0x000000017171d824 */ /* 0x000fe200078e0a09 */
[----:B------:R-:W-:Y:S01]  /*5f30*/  ISETP.GE.AND P5, PT, R118, RZ, PT ;  /* 0x000000ff7600720c */ /* 0x000fe20003fa6270 */
[----:B------:R-:W-:Y:S01]  /*5f40*/  IMAD R116, R9, R4, R116 ;  /* 0x0000000409747224 */ /* 0x000fe200078e0274 */
[----:B------:R-:W-:Y:S01]  /*5f50*/  IABS R118, R120 ;  /* 0x0000007800767213 */ /* 0x000fe20000000000 */
[----:B------:R-:W-:Y:S02]  /*5f60*/  IMAD.MOV R4, RZ, RZ, -R3 ;  /* 0x000000ffff047224 */ /* 0x000fe400078e0a03 */
[----:B------:R-:W-:Y:S01]  /*5f70*/  @!P3 IMAD.IADD R114, R114, 0x1, -R9 ;  /* 0x000000017272b824 */ /* 0x000fe200078e0a09 */
[----:B------:R-:W-:Y:S01]  /*5f80*/  ISETP.GE.AND P3, PT, R5, RZ, PT ;  /* 0x000000ff0500720c */ /* 0x000fe20003f66270 */
[----:B------:R-:W-:Y:S01]  /*5f90*/  IMAD R117, R9, R4, R117 ;  /* 0x0000000409757224 */ /* 0x000fe200078e0275 */
[----:B------:R-:W-:Y:S01]  /*5fa0*/  IADD3 R5, R195, 0x77, RZ ;  /* 0x00000077c3057810 */ /* 0x000fe20007ffe0ff */
[----:B------:R-:W-:Y:S01]  /*5fb0*/  IMAD.HI.U32 R3, R8, R118, RZ ;  /* 0x0000007608037227 */ /* 0x000fe200078e00ff */
[----:B------:R-:W-:-:S03]  /*5fc0*/  ISETP.GT.U32.AND P0, PT, R9, R114, PT ;  /* 0x000000720900720c */ /* 0x000fc60003f04070 */
[----:B------:R-:W-:Y:S01]  /*5fd0*/  @!P6 IMAD.IADD R115, R115, 0x1, -R9 ;  /* 0x000000017373e824 */ /* 0x000fe200078e0a09 */
[C---:B------:R-:W-:Y:S01]  /*5fe0*/  ISETP.GT.U32.AND P6, PT, R9.reuse, R117, PT ;  /* 0x000000750900720c */ /* 0x040fe20003fc4070 */
[----:B------:R-:W-:Y:S02]  /*5ff0*/  IMAD.MOV R3, RZ, RZ, -R3 ;  /* 0x000000ffff037224 */ /* 0x000fe400078e0a03 */
[----:B------:R-:W-:Y:S01]  /*6000*/  @!P4 IMAD.MOV R111, RZ, RZ, -R111 ;  /* 0x000000ffff6fc224 */ /* 0x000fe200078e0a6f */
[C---:B------:R-:W-:Y:S01]  /*6010*/  ISETP.GT.U32.AND P4, PT, R9.reuse, R116, PT ;  /* 0x000000740900720c */ /* 0x040fe20003f84070 */
[C---:B------:R-:W-:Y:S02]  /*6020*/  IMAD R118, R9.reuse, R3, R118 ;  /* 0x0000000309767224 */ /* 0x040fe400078e0276 */
[----:B------:R-:W-:Y:S02]  /*6030*/  @!P1 IMAD.MOV R115, RZ, RZ, -R115 ;  /* 0x000000ffff739224 */ /* 0x000fe400078e0a73 */
[----:B------:R-:W-:Y:S01]  /*6040*/  @!P0 IMAD.IADD R114, R114, 0x1, -R9 ;  /* 0x0000000172728824 */ /* 0x000fe200078e0a09 */
[----:B------:R-:W-:Y:S01]  /*6050*/  ISETP.GT.U32.AND P1, PT, R9, R118, PT ;  /* 0x000000760900720c */ /* 0x000fe20003f24070 */
[----:B------:R-:W-:Y:S01]  /*6060*/  @!P5 IMAD.MOV R113, RZ, RZ, -R113 ;  /* 0x000000ffff71d224 */ /* 0x000fe200078e0a71 */
[----:B------:R-:W-:Y:S01]  /*6070*/  ISETP.GE.AND P0, PT, R119, RZ, PT ;  /* 0x000000ff7700720c */ /* 0x000fe20003f06270 */
[--C-:B------:R-:W-:Y:S01]  /*6080*/  @!P6 IMAD.IADD R117, R117, 0x1, -R9.reuse ;  /* 0x000000017575e824 */ /* 0x100fe200078e0a09 */
[----:B------:R-:W-:Y:S01]  /*6090*/  IABS R119, R5 ;  /* 0x0000000500777213 */ /* 0x000fe20000000000 */
[----:B------:R-:W-:Y:S01]  /*60a0*/  @!P3 IMAD.MOV R114, RZ, RZ, -R114 ;  /* 0x000000ffff72b224 */ /* 0x000fe200078e0a72 */
[----:B------:R-:W-:Y:S01]  /*60b0*/  ISETP.GE.AND P5, PT, R7, RZ, PT ;  /* 0x000000ff0700720c */ /* 0x000fe20003fa6270 */
[----:B------:R-:W-:Y:S01]  /*60c0*/  @!P4 IMAD.IADD R116, R116, 0x1, -R9 ;  /* 0x000000017474c824 */ /* 0x000fe200078e0a09 */
[----:B------:R-:W-:Y:S01]  /*60d0*/  ISETP.GT.U32.AND P6, PT, R9, R117, PT ;  /* 0x000000750900720c */ /* 0x000fe20003fc4070 */
[----:B------:R-:W-:Y:S01]  /*60e0*/  IMAD.HI.U32 R3, R8, R119, RZ ;  /* 0x0000007708037227 */ /* 0x000fe200078e00ff */
[----:B------:R-:W-:-:S02]  /*60f0*/  IADD3 R7, R195, 0x79, RZ ;  /* 0x00000079c3077810 */ /* 0x000fc40007ffe0ff */
[----:B------:R-:W-:Y:S01]  /*6100*/  ISETP.GE.AND P3, PT, R120, RZ, PT ;  /* 0x000000ff7800720c */ /* 0x000fe20003f66270 */
[----:B------:R-:W-:Y:S01]  /*6110*/  @!P1 IMAD.IADD R118, R118, 0x1, -R9 ;  /* 0x0000000176769824 */ /* 0x000fe200078e0a09 */
[----:B------:R-:W-:Y:S01]  /*6120*/  ISETP.GT.U32.AND P4, PT, R9, R116, PT ;  /* 0x000000740900720c */ /* 0x000fe20003f84070 */
[----:B------:R-:W-:Y:S01]  /*6130*/  IMAD.MOV R4, RZ, RZ, -R3 ;  /* 0x000000ffff047224 */ /* 0x000fe200078e0a03 */
[----:B------:R-:W-:Y:S01]  /*6140*/  IABS R120, R6 ;  /* 0x0000000600787213 */ /* 0x000fe20000000000 */
[----:B-1----:R-:W-:Y:S01]  /*6150*/  IMAD R0, R197, 0x2, R0 ;  /* 0x00000002c5007824 */ /* 0x002fe200078e0200 */
[----:B------:R-:W-:Y:S01]  /*6160*/  IABS R121, R7 ;  /* 0x0000000700797213 */ /* 0x000fe20000000000 */
[C---:B------:R-:W-:Y:S01]  /*6170*/  IMAD R119, R9.reuse, R4, R119 ;  /* 0x0000000409777224 */ /* 0x040fe200078e0277 */
[----:B------:R-:W-:Y:S01]  /*6180*/  ISETP.GT.U32.AND P1, PT, R9, R118, PT ;  /* 0x000000760900720c */ /* 0x000fe20003f24070 */
[----:B------:R-:W-:Y:S01]  /*6190*/  @!P6 IMAD.IADD R117, R117, 0x1, -R9 ;  /* 0x000000017575e824 */ /* 0x000fe200078e0a09 */
[----:B------:R1:W-:Y:S01]  /*61a0*/  STL [R1+0xa0], R0 ;  /* 0x0000a00001007387 */ /* 0x0003e20000100800 */
[----:B------:R-:W-:Y:S01]  /*61b0*/  IMAD.HI.U32 R3, R8, R120, RZ ;  /* 0x0000007808037227 */ /* 0x000fe200078e00ff */
[----:B------:R-:W-:-:S03]  /*61c0*/  ISETP.GT.U32.AND P6, PT, R9, R119, PT ;  /* 0x000000770900720c */ /* 0x000fc60003fc4070 */
[----:B------:R-:W-:-:S04]  /*61d0*/  IMAD.HI.U32 R4, R8, R121, RZ ;  /* 0x0000007908047227 */ /* 0x000fc800078e00ff */
[----:B------:R-:W-:Y:S02]  /*61e0*/  IMAD.MOV R3, RZ, RZ, -R3 ;  /* 0x000000ffff037224 */ /* 0x000fe400078e0a03 */
[----:B------:R-:W-:Y:S02]  /*61f0*/  IMAD.MOV R4, RZ, RZ, -R4 ;  /* 0x000000ffff047224 */ /* 0x000fe400078e0a04 */
[----:B------:R-:W-:Y:S01]  /*6200*/  @!P4 IMAD.IADD R116, R116, 0x1, -R9 ;  /* 0x000000017474c824 */ /* 0x000fe200078e0a09 */
[----:B------:R-:W-:Y:S01]  /*6210*/  ISETP.GE.AND P4, PT, R5, RZ, PT ;  /* 0x000000ff0500720c */ /* 0x000fe20003f86270 */
[----:B------:R-:W-:Y:S01]  /*6220*/  IMAD R120, R9, R3, R120 ;  /* 0x0000000309787224 */ /* 0x000fe200078e0278 */
[----:B------:R-:W-:Y:S01]  /*6230*/  IADD3 R5, R195, 0x7a, RZ ;  /* 0x0000007ac3057810 */ /* 0x000fe20007ffe0ff */
[C---:B------:R-:W-:Y:S02]  /*6240*/  IMAD R121, R9.reuse, R4, R121 ;  /* 0x0000000409797224 */ /* 0x040fe400078e0279 */
[--C-:B------:R-:W-:Y:S01]  /*6250*/  @!P1 IMAD.IADD R118, R118, 0x1, -R9.reuse ;  /* 0x0000000176769824 */ /* 0x100fe200078e0a09 */
[----:B------:R-:W-:Y:S01]  /*6260*/  ISETP.GT.U32.AND P1, PT, R9, R120, PT ;  /* 0x000000780900720c */ /* 0x000fe20003f24070 */
[----:B------:R-:W-:Y:S01]  /*6270*/  @!P6 IMAD.IADD R119, R119, 0x1, -R9 ;  /* 0x000000017777e824 */ /* 0x000fe200078e0a09 */
        /* <DEDUP_REMOVED lines=8> */
[----:B------:R-:W-:Y:S02]  /*6300*/  IMAD.MOV R3, RZ, RZ, -R3 ;  /* 0x000000ffff037224 */ /* 0x000fe400078e0a03 */
[--C-:B------:R-:W-:Y:S01]  /*6310*/  @!P1 IMAD.IADD R120, R120, 0x1, -R9.reuse ;  /* 0x0000000178789824 */ /* 0x100fe200078e0a09 */
[----:B------:R-:W-:Y:S01]  /*6320*/  IABS R123, R7 ;  /* 0x00000007007b7213 */ /* 0x000fe20000000000 */
[----:B------:R-:W-:Y:S02]  /*6330*/  IMAD R122, R9, R3, R122 ;  /* 0x00000003097a7224 */ /* 0x000fe400078e027a */
[--C-:B------:R-:W-:Y:S01]  /*6340*/  @!P3 IMAD.IADD R121, R121, 0x1, -R9.reuse ;  /* 0x000000017979b824 */ /* 0x100fe200078e0a09 */
[----:B------:R-:W-:Y:S01]  /*6350*/  ISETP.GT.U32.AND P1, PT, R9, R120, PT ;  /* 0x000000780900720c */ /* 0x000fe20003f24070 */
[----:B------:R-:W-:Y:S01]  /*6360*/  @!P6 IMAD.IADD R119, R119, 0x1, -R9 ;  /* 0x000000017777e824 */ /* 0x000fe200078e0a09 */
[C---:B------:R-:W-:Y:S01]  /*6370*/  ISETP.GT.U32.AND P6, PT, R9.reuse, R122, PT ;  /* 0x0000007a0900720c */ /* 0x040fe20003fc4070 */
[----:B------:R-:W-:Y:S01]  /*6380*/  IMAD.HI.U32 R3, R8, R123, RZ ;  /* 0x0000007b08037227 */ /* 0x000fe200078e00ff */
[----:B------:R-:W-:-:S03]  /*6390*/  ISETP.GT.U32.AND P3, PT, R9, R121, PT ;  /* 0x000000790900720c */ /* 0x000fc60003f64070 */
[----:B------:R-:W-:Y:S01]  /*63a0*/  @!P5 IMAD.MOV R116, RZ, RZ, -R116 ;  /* 0x000000ffff74d224 */ /* 0x000fe200078e0a74 */
[----:B------:R-:W-:Y:S01]  /*63b0*/  ISETP.GE.AND P5, PT, R6, RZ, PT ;  /* 0x000000ff0600720c */ /* 0x000fe20003fa6270 */
[----:B------:R-:W-:-:S04]  /*63c0*/  IMAD.HI.U32 R4, R8, R124, RZ ;  /* 0x0000007c08047227 */ /* 0x000fc800078e00ff */
[----:B------:R-:W-:Y:S02]  /*63d0*/  IMAD.MOV R6, RZ, RZ, -R3 ;  /* 0x000000ffff067224 */ /* 0x000fe400078e0a03 */
[----:B------:R-:W-:Y:S02]  /*63e0*/  IMAD.MOV R4, RZ, RZ, -R4 ;  /* 0x000000ffff047224 */ /* 0x000fe400078e0a04 */
[----:B------:R-:W-:Y:S01]  /*63f0*/  IMAD R123, R9, R6, R123 ;  /* 0x00000006097b7224 */ /* 0x000fe200078e027b */
[----:B------:R-:W-:Y:S01]  /*6400*/  IADD3 R6, R195, 0x7f, RZ ;  /* 0x0000007fc3067810 */ /* 0x000fe20007ffe0ff */
[--C-:B------:R-:W-:Y:S01]  /*6410*/  @!P1 IMAD.IADD R120, R120, 0x1, -R9.reuse ;  /* 0x0000000178789824 */ /* 0x100fe200078e0a09 */
[----:B------:R-:W-:Y:S01]  /*6420*/  ISETP.GE.AND P1, PT, R7, RZ, PT ;  /* 0x000000ff0700720c */ /* 0x000fe20003f26270 */
[----:B------:R-:W-:Y:S01]  /*6430*/  IMAD R124, R9, R4, R124 ;  /* 0x00000004097c7224 */ /* 0x000fe200078e027c */
[----:B------:R-:W-:Y:S01]  /*6440*/  IADD3 R7, R195, 0x80, RZ ;  /* 0x00000080c3077810 */ /* 0x000fe20007ffe0ff */
[--C-:B------:R-:W-:Y:S01]  /*6450*/  @!P3 IMAD.IADD R121, R121, 0x1, -R9.reuse ;  /* 0x000000017979b824 */ /* 0x100fe200078e0a09 */
[----:B------:R-:W-:Y:S01]  /*6460*/  ISETP.GT.U32.AND P3, PT, R9, R123, PT ;  /* 0x0000007b0900720c */ /* 0x000fe20003f64070 */
[----:B------:R-:W-:-:S02]  /*6470*/  @!P6 IMAD.IADD R122, R122, 0x1, -R9 ;  /* 0x000000017a7ae824 */ /* 0x000fc400078e0a09 */
[----:B------:R-:W-:Y:S01]  /*6480*/  @!P4 IMAD.MOV R119, RZ, RZ, -R119 ;  /* 0x000000ffff77c224 */ /* 0x000fe200078e0a77 */
[----:B------:R-:W-:Y:S01]  /*6490*/  ISETP.GE.AND P4, PT, R5, RZ, PT ;  /* 0x000000ff0500720c */ /* 0x000fe20003f86270 */
[----:B------:R-:W-:Y:S01]  /*64a0*/  @!P5 IMAD.MOV R120, RZ, RZ, -R120 ;  /* 0x000000ffff78d224 */ /* 0x000fe200078e0a78 */
[C---:B------:R-:W-:Y:S01]  /*64b0*/  ISETP.GT.U32.AND P5, PT, R9.reuse, R124, PT ;  /* 0x0000007c0900720c */ /* 0x040fe20003fa4070 */
[----:B------:R-:W-:Y:S01]  /*64c0*/  IMAD.HI.U32 R5, R8, R125, RZ ;  /* 0x0000007d08057227 */ /* 0x000fe200078e00ff */
[----:B------:R-:W-:-:S03]  /*64d0*/  ISETP.GT.U32.AND P6, PT, R9, R122, PT ;  /* 0x0000007a0900720c */ /* 0x000fc60003fc4070 */
[----:B------:R-:W-:Y:S01]  /*64e0*/  IMAD.MOV R126, RZ, RZ, -R5 ;  /* 0x000000ffff7e7224 */ /* 0x000fe200078e0a05 */
[----:B------:R-:W-:Y:S01]  /*64f0*/  IADD3 R5, R195, 0x7e, RZ ;  /* 0x0000007ec3057810 */ /* 0x000fe20007ffe0ff */
[----:B------:R-:W-:Y:S01]  /*6500*/  @!P3 IMAD.IADD R123, R123, 0x1, -R9 ;  /* 0x000000017b7bb824 */ /* 0x000fe200078e0a09 */
[----:B------:R-:W-:Y:S01]  /*6510*/  ISETP.GE.AND P3, PT, R128, RZ, PT ;  /* 0x000000ff8000720c */ /* 0x000fe20003f66270 */
[----:B------:R-:W-:Y:S01]  /*6520*/  IMAD R125, R9, R126, R125 ;  /* 0x0000007e097d7224 */ /* 0x000fe200078e027d */
[----:B------:R-:W-:Y:S01]  /*6530*/  IABS R126, R5 ;  /* 0x00000005007e7213 */ /* 0x000fe20000000000 */
[----:B------:R-:W-:Y:S01]  /*6540*/  @!P0 IMAD.MOV R121, RZ, RZ, -R121 ;  /* 0x000000ffff798224 */ /* 0x000fe200078e0a79 */
[----:B------:R-:W-:Y:S01]  /*6550*/  ISETP.GE.AND P0, PT, R127, RZ, PT ;  /* 0x000000ff7f00720c */ /* 0x000fe20003f06270 */
[--C-:B------:R-:W-:Y:S01]  /*6560*/  @!P5 IMAD.IADD R124, R124, 0x1, -R9.reuse ;  /* 0x000000017c7cd824 */ /* 0x100fe200078e0a09 */
[C---:B------:R-:W-:Y:S01]  /*6570*/  ISETP.GT.U32.AND P5, PT, R9.reuse, R123, PT ;  /* 0x0000007b0900720c */ /* 0x040fe20003fa4070 */
[----:B------:R-:W-:Y:S01]  /*6580*/  @!P6 IMAD.IADD R122, R122, 0x1, -R9 ;  /* 0x000000017a7ae824 */ /* 0x000fe200078e0a09 */
[----:B------:R-:W-:Y:S01]  /*6590*/  ISETP.GT.U32.AND P6, PT, R9, R125, PT ;  /* 0x0000007d0900720c */ /* 0x000fe20003fc4070 */
[----:B------:R-:W-:Y:S01]  /*65a0*/  IMAD.HI.U32 R3, R8, R126, RZ ;  /* 0x0000007e08037227 */ /* 0x000fe200078e00ff */
[----:B------:R-:W-:-:S02]  /*65b0*/  IABS R127, R6 ;  /* 0x00000006007f7213 */ /* 0x000fc40000000000 */
[----:B------:R-:W-:Y:S01]  /*65c0*/  IABS R128, R7 ;  /* 0x0000000700807213 */ /* 0x000fe20000000000 */
[----:B------:R-:W-:Y:S02]  /*65d0*/  IMAD.MOV R4, RZ, RZ, -R3 ;  /* 0x000000ffff047224 */ /* 0x000fe400078e0a03 */
[----:B------:R-:W-:-:S04]  /*65e0*/  IMAD.HI.U32 R3, R8, R127, RZ ;  /* 0x0000007f08037227 */ /* 0x000fc800078e00ff */
[----:B------:R-:W-:Y:S02]  /*65f0*/  IMAD R126, R9, R4, R126 ;  /* 0x00000004097e7224 */ /* 0x000fe400078e027e */
[--C-:B------:R-:W-:Y:S02]  /*6600*/  @!P5 IMAD.IADD R123, R123, 0x1, -R9.reuse ;  /* 0x000000017b7bd824 */ /* 0x100fe400078e0a09 */
[----:B------:R-:W-:Y:S01]  /*6610*/  @!P6 IMAD.IADD R125, R125, 0x1, -R9 ;  /* 0x000000017d7de824 */ /* 0x000fe200078e0a09 */
[C---:B------:R-:W-:Y:S01]  /*6620*/  ISETP.GT.U32.AND P5, PT, R9.reuse, R126, PT ;  /* 0x0000007e0900720c */ /* 0x040fe20003fa4070 */
[----:B------:R-:W-:Y:S01]  /*6630*/  IMAD.MOV R4, RZ, RZ, -R3 ;  /* 0x000000ffff047224 */ /* 0x000fe200078e0a03 */
[----:B------:R-:W-:Y:S01]  /*6640*/  ISETP.GT.U32.AND P6, PT, R9, R124, PT ;  /* 0x0000007c0900720c */ /* 0x000fe20003fc4070 */
[----:B------:R-:W-:-:S04]  /*6650*/  IMAD.HI.U32 R3, R8, R128, RZ ;  /* 0x0000008008037227 */ /* 0x000fc800078e00ff */
[C---:B------:R-:W-:Y:S02]  /*6660*/  IMAD R127, R9.reuse, R4, R127 ;  /* 0x00000004097f7224 */ /* 0x040fe400078e027f */
[----:B------:R-:W-:Y:S02]  /*6670*/  @!P1 IMAD.MOV R123, RZ, RZ, -R123 ;  /* 0x000000ffff7b9224 */ /* 0x000fe400078e0a7b */
[----:B------:R-:W-:Y:S02]  /*6680*/  IMAD.MOV R4, RZ, RZ, -R3 ;  /* 0x000000ffff047224 */ /* 0x000fe400078e0a03 */
[--C-:B------:R-:W-:Y:S01]  /*6690*/  @!P5 IMAD.IADD R126, R126, 0x1, -R9.reuse ;  /* 0x000000017e7ed824 */ /* 0x100fe200078e0a09 */
[----:B------:R-:W-:Y:S01]  /*66a0*/  ISETP.GE.AND P5, PT, R6, RZ, PT ;  /* 0x000000ff0600720c */ /* 0x000fe20003fa6270 */
[----:B------:R-:W-:Y:S01]  /*66b0*/  @!P6 IMAD.IADD R124, R124, 0x1, -R9 ;  /* 0x000000017c7ce824 */ /* 0x000fe200078e0a09 */
[C---:B------:R-:W-:Y:S01]  /*66c0*/  ISETP.GT.U32.AND P6, PT, R9.reuse, R127, PT ;  /* 0x0000007f0900720c */ /* 0x040fe20003fc4070 */
[----:B------:R-:W-:Y:S01]  /*66d0*/  IMAD.HI.U32 R3, R8, R129, RZ ;  /* 0x0000008108037227 */ /* 0x000fe200078e00ff */
[----:B------:R-:W-:-:S03]  /*66e0*/  ISETP.GT.U32.AND P1, PT, R9, R126, PT ;  /* 0x0000007e0900720c */ /* 0x000fc60003f24070 */
[----:B------:R-:W-:Y:S01]  /*66f0*/  @!P4 IMAD.MOV R122, RZ, RZ, -R122 ;  /* 0x000000ffff7ac224 */ /* 0x000fe200078e0a7a */
[C---:B------:R-:W-:Y:S01]  /*6700*/  ISETP.GT.U32.AND P4, PT, R9.reuse, R125, PT ;  /* 0x0000007d0900720c */ /* 0x040fe20003f84070 */
[----:B------:R-:W-:Y:S02]  /*6710*/  IMAD R128, R9, R4, R128 ;  /* 0x0000000409807224 */ /* 0x000fe400078e0280 */
[----:B------:R-:W-:Y:S02]  /*6720*/  IMAD.MOV R4, RZ, RZ, -R3 ;  /* 0x000000ffff047224 */ /* 0x000fe400078e0a03 */
[----:B------:R-:W-:-:S04]  /*6730*/  IMAD.HI.U32 R3, R8, R130, RZ ;  /* 0x0000008208037227 */ /* 0x000fc800078e00ff */
[----:B------:R-:W-:Y:S02]  /*6740*/  IMAD R129, R9, R4, R129 ;  /* 0x0000000409817224 */ /* 0x000fe400078e0281 */
[--C-:B------:R-:W-:Y:S02]  /*6750*/  @!P6 IMAD.IADD R127, R127, 0x1, -R9.reuse ;  /* 0x000000017f7fe824 */ /* 0x100fe400078e0a09 */
[--C-:B------:R-:W-:Y:S01]  /*6760*/  @!P1 IMAD.IADD R126, R126, 0x1, -R9.reuse ;  /* 0x000000017e7e9824 */ /* 0x100fe200078e0a09 */
[----:B------:R-:W-:Y:S01]  /*6770*/  ISETP.GT.U32.AND P1, PT, R9, R129, PT ;  /* 0x000000810900720c */ /* 0x000fe20003f24070 */
[----:B------:R-:W-:Y:S01]  /*6780*/  @!P4 IMAD.IADD R125, R125, 0x1, -R9 ;  /* 0x000000017d7dc824 */ /* 0x000fe200078e0a09 */
[----:B------:R-:W-:Y:S01]  /*6790*/  ISETP.GT.U32.AND P6, PT, R9, R127, PT ;  /* 0x0000007f0900720c */ /* 0x000fe20003fc4070 */
[----:B------:R-:W-:Y:S01]  /*67a0*/  @!P0 IMAD.MOV R124, RZ, RZ, -R124 ;  /* 0x000000ffff7c8224 */ /* 0x000fe200078e0a7c */
[----:B------:R-:W-:Y:S01]  /*67b0*/  ISETP.GE.AND P4, PT, R5, RZ, PT ;  /* 0x000000ff0500720c */ /* 0x000fe20003f86270 */
[----:B------:R-:W-:Y:S01]  /*67c0*/  IMAD.MOV R3, RZ, RZ, -R3 ;  /* 0x000000ffff037224 */ /* 0x000fe200078e0a03 */
[----:B------:R-:W-:Y:S01]  /*67d0*/  ISETP.GT.U32.AND P0, PT, R9, R128, PT ;  /* 0x000000800900720c */ /* 0x000fe20003f04070 */
[----:B------:R-:W-:Y:S01]  /*67e0*/  @!P3 IMAD.MOV R125, RZ, RZ, -R125 ;  /* 0x000000ffff7db224 */ /* 0x000fe200078e0a7d */
[----:B------:R-:W-:Y:S01]  /*67f0*/  IADD3 R5, R195, 0x83, RZ ;  /* 0x00000083c3057810 */ /* 0x000fe20007ffe0ff */
[----:B------:R-:W-:Y:S01]  /*6800*/  IMAD R130, R9, R3, R130 ;  /* 0x0000000309827224 */ /* 0x000fe200078e0282 */
[----:B------:R-:W-:Y:S01]  /*6810*/  ISETP.GE.AND P3, PT, R7, RZ, PT ;  /* 0x000000ff0700720c */ /* 0x000fe20003f66270 */
[----:B-1----:R-:W-:Y:S01]  /*6820*/  IMAD R0, R197, 0x2, R0 ;  /* 0x00000002c5007824 */ /* 0x002fe200078e0200 */
[----:B------:R-:W-:Y:S01]  /*6830*/  IABS R131, R5 ;  /* 0x0000000500837213 */ /* 0x000fe20000000000 */
[--C-:B------:R-:W-:Y:S01]  /*6840*/  @!P1 IMAD.IADD R129, R129, 0x1, -R9.reuse ;  /* 0x0000000181819824 */ /* 0x100fe200078e0a09 */
[----:B------:R-:W-:Y:S01]  /*6850*/  IADD3 R7, R195, 0x84, RZ ;  /* 0x00000084c3077810 */ /* 0x000fe20007ffe0ff */
[--C-:B------:R-:W-:Y:S01]  /*6860*/  @!P6 IMAD.IADD R127, R127, 0x1, -R9.reuse ;  /* 0x000000017f7fe824 */ /* 0x100fe200078e0a09 */
[C---:B------:R-:W-:Y:S01]  /*6870*/  ISETP.GT.U32.AND P6, PT, R9.reuse, R130, PT ;  /* 0x000000820900720c */ /* 0x040fe20003fc4070 */
[----:B------:R-:W-:Y:S01]  /*6880*/  @!P4 IMAD.MOV R126, RZ, RZ, -R126 ;  /* 0x000000ffff7ec224 */ /* 0x000fe200078e0a7e */
[----:B------:R-:W-:Y:S01]  /*6890*/  ISETP.GT.U32.AND P4, PT, R9, R129, PT ;  /* 0x000000810900720c */ /* 0x000fe20003f84070 */
[----:B------:R-:W-:Y:S01]  /*68a0*/  @!P0 IMAD.IADD R128, R128, 0x1, -R9 ;  /* 0x0000000180808824 */ /* 0x000fe200078e0a09 */
[----:B------:R-:W-:Y:S01]  /*68b0*/  IABS R132, R7 ;  /* 0x0000000700847213 */ /* 0x000fe20000000000 */
[C---:B------:R-:W-:Y:S01]  /*68c0*/  IMAD.HI.U32 R3, R8.reuse, R131, RZ ;  /* 0x0000008308037227 */ /* 0x040fe200078e00ff */
[----:B------:R-:W-:Y:S01]  /*68d0*/  ISETP.GE.AND P0, PT, R133, RZ, PT ;  /* 0x000000ff8500720c */ /* 0x000fe20003f06270 */
[----:B------:R1:W-:Y:S01]  /*68e0*/  STL [R1+0xc8], R0 ;  /* 0x0000c80001007387 */ /* 0x0003e20000100800 */
[----:B------:R-:W-:Y:S01]  /*68f0*/  ISETP.GT.U32.AND P1, PT, R9, R128, PT ;  /* 0x000000800900720c */ /* 0x000fe20003f24070 */
[----:B------:R-:W-:Y:S01]  /*6900*/  IMAD.MOV R6, RZ, RZ, -R3 ;  /* 0x000000ffff067224 */ /* 0x000fe200078e0a03 */
[----:B------:R-:W-:Y:S01]  /*6910*/  IABS R133, R138 ;  /* 0x0000008a00857213 */ /* 0x000fe20000000000 */
        /* <DEDUP_REMOVED lines=8> */
[----:B------:R-:W-:Y:S01]  /*69a0*/  @!P1 IMAD.IADD R128, R128, 0x1, -R9 ;  /* 0x0000000180809824 */ /* 0x000fe200078e0a09 */
[----:B------:R-:W-:Y:S01]  /*69b0*/  ISETP.GE.AND P1, PT, R5, RZ, PT ;  /* 0x000000ff0500720c */ /* 0x000fe20003f26270 */
[----:B------:R-:W-:Y:S01]  /*69c0*/  IMAD R132, R9, R4, R132 ;  /* 0x0000000409847224 */ /* 0x000fe200078e0284 */
[----:B------:R-:W-:Y:S01]  /*69d0*/  IADD3 R5, R195, 0x86, RZ ;  /* 0x00000086c3057810 */ /* 0x000fe20007ffe0ff */
[----:B------:R-:W-:Y:S02]  /*69e0*/  IMAD.MOV R4, RZ, RZ, -R3 ;  /* 0x000000ffff047224 */ /* 0x000fe400078e0a03 */
[----:B------:R-:W-:Y:S01]  /*69f0*/  @!P5 IMAD.MOV R127, RZ, RZ, -R127 ;  /* 0x000000ffff7fd224 */ /* 0x000fe200078e0a7f */
[----:B------:R-:W-:Y:S01]  /*6a00*/  ISETP.GE.AND P5, PT, R134, RZ, PT ;  /* 0x000000ff8600720c */ /* 0x000fe20003fa6270 */
[----:B------:R-:W-:Y:S01]  /*6a10*/  IMAD R133, R9, R4, R133 ;  /* 0x0000000409857224 */ /* 0x000fe200078e0285 */
[----:B------:R-:W-:Y:S01]  /*6a20*/  IABS R134, R5 ;  /* 0x0000000500867213 */ /* 0x000fe20000000000 */
[----:B------:R-:W-:-:S02]  /*6a30*/  @!P4 IMAD.IADD R131, R131, 0x1, -R9 ;  /* 0x000000018383c824 */ /* 0x000fc400078e0a09 */
[----:B------:R-:W-:Y:S01]  /*6a40*/  @!P6 IMAD.IADD R130, R130, 0x1, -R9 ;  /* 0x000000018282e824 */ /* 0x000fe200078e0a09 */
[C---:B------:R-:W-:Y:S01]  /*6a50*/  ISETP.GT.U32.AND P4, PT, R9.reuse, R133, PT ;  /* 0x000000850900720c */ /* 0x040fe20003f84070 */
[----:B------:R-:W-:Y:S01]  /*6a60*/  IMAD.HI.U32 R3, R8, R134, RZ ;  /* 0x0000008608037227 */ /* 0x000fe200078e00ff */
[----:B------:R-:W-:-:S03]  /*6a70*/  ISETP.GT.U32.AND P6, PT, R9, R132, PT ;  /* 0x000000840900720c */ /* 0x000fc60003fc4070 */
[----:B------:R-:W-:Y:S01]  /*6a80*/  @!P3 IMAD.MOV R128, RZ, RZ, -R128 ;  /* 0x000000ffff80b224 */ /* 0x000fe200078e0a80 */
[----:B------:R-:W-:Y:S01]  /*6a90*/  ISETP.GT.U32.AND P3, PT, R9, R131, PT ;  /* 0x000000830900720c */ /* 0x000fe20003f64070 */
[----:B------:R-:W-:Y:S02]  /*6aa0*/  IMAD.MOV R4, RZ, RZ, -R3 ;  /* 0x000000ffff047224 */ /* 0x000fe400078e0a03 */
[----:B------:R-:W-:-:S04]  /*6ab0*/  IMAD.HI.U32 R3, R8, R135, RZ ;  /* 0x0000008708037227 */ /* 0x000fc800078e00ff */
[----:B------:R-:W-:Y:S02]  /*6ac0*/  IMAD R134, R9, R4, R134 ;  /* 0x0000000409867224 */ /* 0x000fe400078e0286 */
[----:B------:R-:W-:Y:S02]  /*6ad0*/  IMAD.MOV R6, RZ, RZ, -R3 ;  /* 0x000000ffff067224 */ /* 0x000fe400078e0a03 */
[--C-:B------:R-:W-:Y:S02]  /*6ae0*/  @!P4 IMAD.IADD R133, R133, 0x1, -R9.reuse ;  /* 0x000000018585c824 */ /* 0x100fe400078e0a09 */
[----:B------:R-:W-:Y:S01]  /*6af0*/  @!P6 IMAD.IADD R132, R132, 0x1, -R9 ;  /* 0x000000018484e824 */ /* 0x000fe200078e0a09 */
[----:B------:R-:W-:Y:S01]  /*6b00*/  ISETP.GE.AND P6, PT, R7, RZ, PT ;  /* 0x000000ff0700720c */ /* 0x000fe20003fc6270 */
[----:B------:R-:W-:Y:S01]  /*6b10*/  IMAD R135, R9, R6, R135 ;  /* 0x0000000609877224 */ /* 0x000fe200078e0287 */
[----:B------:R-:W-:Y:S01]  /*6b20*/  IADD3 R6, R195, 0x8a, RZ ;  /* 0x0000008ac3067810 */ /* 0x000fe20007ffe0ff */
[----:B------:R-:W-:Y:S01]  /*6b30*/  @!P5 IMAD.MOV R130, RZ, RZ, -R130 ;  /* 0x000000ffff82d224 */ /* 0x000fe200078e0a82 */
[C---:B------:R-:W-:Y:S01]  /*6b40*/  ISETP.GT.U32.AND P5, PT, R9.reuse, R134, PT ;  /* 0x000000860900720c */ /* 0x040fe20003fa4070 */
[----:B------:R-:W-:Y:S01]  /*6b50*/  @!P0 IMAD.MOV R129, RZ, RZ, -R129 ;  /* 0x000000ffff818224 */ /* 0x000fe200078e0a81 */
[----:B------:R-:W-:Y:S01]  /*6b60*/  ISETP.GT.U32.AND P0, PT, R9, R133, PT ;  /* 0x000000850900720c */ /* 0x000fe20003f04070 */
[----:B------:R-:W-:Y:S01]  /*6b70*/  @!P3 IMAD.IADD R131, R131, 0x1, -R9 ;  /* 0x000000018383b824 */ /* 0x000fe200078e0a09 */
[C---:B------:R-:W-:Y:S01]  /*6b80*/  ISETP.GT.U32.AND P4, PT, R9.reuse, R132, PT ;  /* 0x000000840900720c */ /* 0x040fe20003f84070 */
[----:B------:R-:W-:Y:S01]  /*6b90*/  IMAD.HI.U32 R4, R8, R136, RZ ;  /* 0x0000008808047227 */ /* 0x000fe200078e00ff */
[----:B------:R-:W-:-:S02]  /*6ba0*/  ISETP.GT.U32.AND P3, PT, R9, R135, PT ;  /* 0x000000870900720c */ /* 0x000fc40003f64070 */
[----:B------:R-:W-:Y:S01]  /*6bb0*/  IADD3 R7, R195, 0x8b, RZ ;  /* 0x0000008bc3077810 */ /* 0x000fe20007ffe0ff */
[----:B------:R-:W-:Y:S02]  /*6bc0*/  IMAD.MOV R4, RZ, RZ, -R4 ;  /* 0x000000ffff047224 */ /* 0x000fe400078e0a04 */
[----:B------:R-:W-:Y:S01]  /*6bd0*/  IMAD.HI.U32 R3, R8, R137, RZ ;  /* 0x0000008908037227 */ /* 0x000fe200078e00ff */
[----:B------:R-:W-:-:S03]  /*6be0*/  IABS R139, R7 ;  /* 0x00000007008b7213 */ /* 0x000fc60000000000 */
[----:B------:R-:W-:Y:S02]  /*6bf0*/  IMAD R136, R9, R4, R136 ;  /* 0x0000000409887224 */ /* 0x000fe400078e0288 */
[----:B------:R-:W-:Y:S02]  /*6c00*/  IMAD.MOV R4, RZ, RZ, -R3 ;  /* 0x000000ffff047224 */ /* 0x000fe400078e0a03 */
[--C-:B------:R-:W-:Y:S01]  /*6c10*/  @!P5 IMAD.IADD R134, R134, 0x1, -R9.reuse ;  /* 0x000000018686d824 */ /* 0x100fe200078e0a09 */
[----:B------:R-:W-:Y:S01]  /*6c20*/  ISETP.GE.AND P5, PT, R5, RZ, PT ;  /* 0x000000ff0500720c */ /* 0x000fe20003fa6270 */
[--C-:B------:R-:W-:Y:S01]  /*6c30*/  @!P0 IMAD.IADD R133, R133, 0x1, -R9.reuse ;  /* 0x0000000185858824 */ /* 0x100fe200078e0a09 */
[----:B------:R-:W-:Y:S01]  /*6c40*/  ISETP.GE.AND P0, PT, R138, RZ, PT ;  /* 0x000000ff8a00720c */ /* 0x000fe20003f06270 */
[----:B------:R-:W-:Y:S01]  /*6c50*/  @!P4 IMAD.IADD R132, R132, 0x1, -R9 ;  /* 0x000000018484c824 */ /* 0x000fe200078e0a09 */
[----:B------:R-:W-:Y:S01]  /*6c60*/  IABS R138, R6 ;  /* 0x00000006008a7213 */ /* 0x000fe20000000000 */
[C---:B------:R-:W-:Y:S01]  /*6c70*/  IMAD R137, R9.reuse, R4, R137 ;  /* 0x0000000409897224 */ /* 0x040fe200078e0289 */
[----:B------:R-:W-:Y:S01]  /*6c80*/  ISETP.GT.U32.AND P4, PT, R9, R136, PT ;  /* 0x000000880900720c */ /* 0x000fe20003f84070 */
[----:B------:R-:W-:Y:S01]  /*6c90*/  @!P3 IMAD.IADD R135, R135, 0x1, -R9 ;  /* 0x000000018787b824 */ /* 0x000fe200078e0a09 */
[C---:B------:R-:W-:Y:S01]  /*6ca0*/  ISETP.GT.U32.AND P3, PT, R9.reuse, R134, PT ;  /* 0x000000860900720c */ /* 0x040fe20003f64070 */
[----:B------:R-:W-:Y:S01]  /*6cb0*/  @!P6 IMAD.MOV R132, RZ, RZ, -R132 ;  /* 0x000000ffff84e224 */ /* 0x000fe200078e0a84 */
[----:B------:R-:W-:Y:S01]  /*6cc0*/  ISETP.GT.U32.AND P6, PT, R9, R137, PT ;  /* 0x000000890900720c */ /* 0x000fe20003fc4070 */
[----:B------:R-:W-:Y:S01]  /*6cd0*/  IMAD.HI.U32 R3, R8, R138, RZ ;  /* 0x0000008a08037227 */ /* 0x000fe200078e00ff */
[----:B------:R-:W-:-:S03]  /*6ce0*/  IADD3 R5, R195, 0x8c, RZ ;  /* 0x0000008cc3057810 */ /* 0x000fc60007ffe0ff */
[----:B------:R-:W-:Y:S02]  /*6cf0*/  IMAD.MOV R4, RZ, RZ, -R3 ;  /* 0x000000ffff047224 */ /* 0x000fe400078e0a03 */
[----:B------:R-:W-:-:S04]  /*6d00*/  IMAD.HI.U32 R3, R8, R139, RZ ;  /* 0x0000008b08037227 */ /* 0x000fc800078e00ff */
[--C-:B------:R-:W-:Y:S01]  /*6d10*/  @!P3 IMAD.IADD R134, R134, 0x1, -R9.reuse ;  /* 0x000000018686b824 */ /* 0x100fe200078e0a09 */
[----:B------:R-:W-:Y:S01]  /*6d20*/  ISETP.GE.AND P3, PT, R141, RZ, PT ;  /* 0x000000ff8d00720c */ /* 0x000fe20003f66270 */
[----:B------:R-:W-:Y:S02]  /*6d30*/  IMAD R138, R9, R4, R138 ;  /* 0x00000004098a7224 */ /* 0x000fe400078e028a */
[--C-:B------:R-:W-:Y:S02]  /*6d40*/  @!P6 IMAD.IADD R137, R137, 0x1, -R9.reuse ;  /* 0x000000018989e824 */ /* 0x100fe400078e0a09 */
[----:B------:R-:W-:Y:S01]  /*6d50*/  @!P5 IMAD.MOV R134, RZ, RZ, -R134 ;  /* 0x000000ffff86d224 */ /* 0x000fe200078e0a86 */
[C---:B------:R-:W-:Y:S01]  /*6d60*/  ISETP.GT.U32.AND P5, PT, R9.reuse, R138, PT ;  /* 0x0000008a0900720c */ /* 0x040fe20003fa4070 */
[----:B------:R-:W-:Y:S01]  /*6d70*/  @!P4 IMAD.IADD R136, R136, 0x1, -R9 ;  /* 0x000000018888c824 */ /* 0x000fe200078e0a09 */
[----:B------:R-:W-:Y:S01]  /*6d80*/  ISETP.GT.U32.AND P6, PT, R9, R137, PT ;  /* 0x000000890900720c */ /* 0x000fe20003fc4070 */
[----:B------:R-:W-:-:S02]  /*6d90*/  IMAD.MOV R4, RZ, RZ, -R3 ;  /* 0x000000ffff047224 */ /* 0x000fc400078e0a03 */
[----:B------:R-:W-:Y:S01]  /*6da0*/  @!P1 IMAD.MOV R131, RZ, RZ, -R131 ;  /* 0x000000ffff839224 */ /* 0x000fe200078e0a83 */
[C---:B------:R-:W-:Y:S01]  /*6db0*/  ISETP.GT.U32.AND P4, PT, R9.reuse, R136, PT ;  /* 0x000000880900720c */ /* 0x040fe20003f84070 */
[----:B------:R-:W-:Y:S01]  /*6dc0*/  @!P0 IMAD.MOV R133, RZ, RZ, -R133 ;  /* 0x000000ffff858224 */ /* 0x000fe200078e0a85 */
[C---:B------:R-:W-:Y:S01]  /*6dd0*/  ISETP.GT.U32.AND P1, PT, R9.reuse, R135, PT ;  /* 0x000000870900720c */ /* 0x040fe20003f24070 */
[----:B------:R-:W-:Y:S01]  /*6de0*/  IMAD R139, R9, R4, R139 ;  /* 0x00000004098b7224 */ /* 0x000fe200078e028b */
[----:B------:R-:W-:Y:S01]  /*6df0*/  ISETP.GE.AND P0, PT, R140, RZ, PT ;  /* 0x000000ff8c00720c */ /* 0x000fe20003f06270 */
[----:B-1----:R-:W-:Y:S01]  /*6e00*/  IMAD R0, R197, 0x2, R0 ;  /* 0x00000002c5007824 */ /* 0x002fe200078e0200 */
[----:B------:R-:W-:Y:S01]  /*6e10*/  IABS R140, R5 ;  /* 0x00000005008c7213 */ /* 0x000fe20000000000 */
[--C-:B------:R-:W-:Y:S02]  /*6e20*/  @!P5 IMAD.IADD R138, R138, 0x1, -R9.reuse ;  /* 0x000000018a8ad824 */ /* 0x100fe400078e0a09 */
[--C-:B------:R-:W-:Y:S01]  /*6e30*/  @!P6 IMAD.IADD R137, R137, 0x1, -R9.reuse ;  /* 0x000000018989e824 */ /* 0x100fe200078e0a09 */
[C---:B------:R-:W-:Y:S01]  /*6e40*/  ISETP.GT.U32.AND P6, PT, R9.reuse, R139, PT ;  /* 0x0000008b0900720c */ /* 0x040fe20003fc4070 */
[----:B------:R-:W-:Y:S01]  /*6e50*/  IMAD.HI.U32 R3, R8, R140, RZ ;  /* 0x0000008c08037227 */ /* 0x000fe200078e00ff */
[----:B------:R-:W-:Y:S01]  /*6e60*/  ISETP.GT.U32.AND P5, PT, R9, R138, PT ;  /* 0x0000008a0900720c */ /* 0x000fe20003fa4070 */
[----:B------:R1:W-:Y:S02]  /*6e70*/  STL [R1+0x80], R0 ;  /* 0x0000800001007387 */ /* 0x0003e40000100800 */
[----:B------:R-:W-:Y:S01]  /*6e80*/  @!P4 IMAD.IADD R136, R136, 0x1, -R9 ;  /* 0x000000018888c824 */ /* 0x000fe200078e0a09 */
[----:B------:R-:W-:Y:S01]  /*6e90*/  ISETP.GE.AND P4, PT, R6, RZ, PT ;  /* 0x000000ff0600720c */ /* 0x000fe20003f86270 */
[----:B------:R-:W-:-:S02]  /*6ea0*/  IMAD.MOV R4, RZ, RZ, -R3 ;  /* 0x000000ffff047224 */ /* 0x000fc400078e0a03 */
[--C-:B------:R-:W-:Y:S01]  /*6eb0*/  @!P1 IMAD.IADD R135, R135, 0x1, -R9.reuse ;  /* 0x0000000187879824 */ /* 0x100fe200078e0a09 */
[----:B------:R-:W-:Y:S01]  /*6ec0*/  ISETP.GE.AND P1, PT, R142, RZ, PT ;  /* 0x000000ff8e00720c */ /* 0x000fe20003f26270 */
[----:B------:R-:W-:Y:S01]  /*6ed0*/  @!P3 IMAD.MOV R136, RZ, RZ, -R136 ;  /* 0x000000ffff88b224 */ /* 0x000fe200078e0a88 */
[----:B------:R-:W-:Y:S01]  /*6ee0*/  ISETP.GE.AND P3, PT, R5, RZ, PT ;  /* 0x000000ff0500720c */ /* 0x000fe20003f66270 */
[----:B------:R-:W-:Y:S01]  /*6ef0*/  IMAD R140, R9, R4, R140 ;  /* 0x00000004098c7224 */ /* 0x000fe200078e028c */
[----:B------:R-:W-:Y:S01]  /*6f00*/  IADD3 R5, R195, 0x8d, RZ ;  /* 0x0000008dc3057810 */ /* 0x000fe20007ffe0ff */
[--C-:B------:R-:W-:Y:S02]  /*6f10*/  @!P6 IMAD.IADD R139, R139, 0x1, -R9.reuse ;  /* 0x000000018b8be824 */ /* 0x100fe400078e0a09 */
[----:B------:R-:W-:Y:S01]  /*6f20*/  @!P5 IMAD.IADD R138, R138, 0x1, -R9 ;  /* 0x000000018a8ad824 */ /* 0x000fe200078e0a09 */
[----:B------:R-:W-:Y:S01]  /*6f30*/  IABS R141, R5 ;  /* 0x00000005008d7213 */ /* 0x000fe20000000000 */
[----:B------:R-:W-:Y:S01]  /*6f40*/  @!P0 IMAD.MOV R135, RZ, RZ, -R135 ;  /* 0x000000ffff878224 */ /* 0x000fe200078e0a87 */
[----:B------:R-:W-:Y:S01]  /*6f50*/  ISETP.GT.U32.AND P5, PT, R9, R140, PT ;  /* 0x0000008c0900720c */ /* 0x000fe20003fa4070 */
[----:B------:R-:W-:Y:S01]  /*6f60*/  @!P4 IMAD.MOV R138, RZ, RZ, -R138 ;  /* 0x000000ffff8ac224 */ /* 0x000fe200078e0a8a */
[----:B------:R-:W-:Y:S01]  /*6f70*/  ISETP.GE.AND P0, PT, R7, RZ, PT ;  /* 0x000000ff0700720c */ /* 0x000fe20003f06270 */
[----:B------:R-:W-:Y:S01]  /*6f80*/  IMAD.HI.U32 R3, R8, R141, RZ ;  /* 0x0000008d08037227 */ /* 0x000fe200078e00ff */
[----:B------:R-:W-:-:S02]  /*6f90*/  IADD3 R7, R195, 0x8e, RZ ;  /* 0x0000008ec3077810 */ /* 0x000fc40007ffe0ff */
[----:B------:R-:W-:Y:S01]  /*6fa0*/  ISETP.GT.U32.AND P6, PT, R9, R139, PT ;  /* 0x0000008b0900720c */ /* 0x000fe20003fc4070 */
[----:B------:R-:W-:Y:S01]  /*6fb0*/  @!P1 IMAD.MOV R137, RZ, RZ, -R137 ;  /* 0x000000ffff899224 */ /* 0x000fe200078e0a89 */
[----:B------:R-:W-:Y:S01]  /*6fc0*/  IABS R142, R7 ;  /* 0x00000007008e7213 */ /* 0x000fe20000000000 */
[----:B------:R-:W-:Y:S01]  /*6fd0*/  IMAD.MOV R6, RZ, RZ, -R3 ;  /* 0x000000ffff067224 */ /* 0x000fe200078e0a03 */
[----:B------:R-:W-:Y:S01]  /*6fe0*/  ISETP.GE.AND P1, PT, R5, RZ, PT ;  /* 0x000000ff0500720c */ /* 0x000fe20003f26270 */
[----:B-1----:R-:W-:Y:S01]  /*6ff0*/  IMAD R0, R197, 0x2, R0 ;  /* 0x00000002c5007824 */ /* 0x002fe200078e0200 */
[----:B------:R-:W-:Y:S01]  /*7000*/  IADD3 R5, R195, 0x8f, RZ ;  /* 0x0000008fc3057810 */ /* 0x000fe20007ffe0ff */
[----:B------:R-:W-:-:S03]  /*7010*/  IMAD.HI.U32 R4, R8, R142, RZ ;  /* 0x0000008e08047227 */ /* 0x000fc600078e00ff */
[----:B------:R-:W-:Y:S01]  /*7020*/  IABS R143, R5 ;  /* 0x00000005008f7213 */ /* 0x000fe20000000000 */
[----:B------:R-:W-:Y:S01]  /*7030*/  IMAD R141, R9, R6, R141 ;  /* 0x00000006098d7224 */ /* 0x000fe200078e028d */
[----:B------:R-:W-:Y:S01]  /*7040*/  IADD3 R6, R195, 0x90, RZ ;  /* 0x00000090c3067810 */ /* 0x000fe20007ffe0ff */
[--C-:B------:R-:W-:Y:S01]  /*7050*/  @!P5 IMAD.IADD R140, R140, 0x1, -R9.reuse ;  /* 0x000000018c8cd824 */ /* 0x100fe200078e0a09 */
[----:B------:R1:W-:Y:S01]  /*7060*/  STL [R1+0x7c], R0 ;  /* 0x00007c0001007387 */ /* 0x0003e20000100800 */
[----:B------:R-:W-:Y:S01]  /*7070*/  IMAD.MOV R4, RZ, RZ, -R4 ;  /* 0x000000ffff047224 */ /* 0x000fe200078e0a04 */
[----:B------:R-:W-:Y:S01]  /*7080*/  IABS R144, R6 ;  /* 0x0000000600907213 */ /* 0x000fe20000000000 */
[----:B------:R-:W-:Y:S01]  /*7090*/  @!P6 IMAD.IADD R139, R139, 0x1, -R9 ;  /* 0x000000018b8be824 */ /* 0x000fe200078e0a09 */
[C---:B------:R-:W-:Y:S01]  /*70a0*/  ISETP.GT.U32.AND P6, PT, R9.reuse, R141, PT ;  /* 0x0000008d0900720c */ /* 0x040fe20003fc4070 */
[----:B------:R-:W-:Y:S01]  /*70b0*/  IMAD.HI.U32 R3, R8, R143, RZ ;  /* 0x0000008f08037227 */ /* 0x000fe200078e00ff */
[----:B------:R-:W-:-:S03]  /*70c0*/  ISETP.GT.U32.AND P4, PT, R9, R140, PT ;  /* 0x0000008c0900720c */ /* 0x000fc60003f84070 */
[C---:B------:R-:W-:Y:S02]  /*70d0*/  IMAD R142, R9.reuse, R4, R142 ;  /* 0x00000004098e7224 */ /* 0x040fe400078e028e */
[----:B------:R-:W-:Y:S02]  /*70e0*/  IMAD.MOV R4, RZ, RZ, -R3 ;  /* 0x000000ffff047224 */ /* 0x000fe400078e0a03 */
[----:B------:R-:W-:Y:S01]  /*70f0*/  IMAD.HI.U32 R3, R8, R144, RZ ;  /* 0x0000009008037227 */ /* 0x000fe200078e00ff */
[----:B------:R-:W-:-:S03]  /*7100*/  ISETP.GT.U32.AND P5, PT, R9, R142, PT ;  /* 0x0000008e0900720c */ /* 0x000fc60003fa4070 */
[----:B------:R-:W-:Y:S02]  /*7110*/  IMAD R143, R9, R4, R143 ;  /* 0x00000004098f7224 */ /* 0x000fe400078e028f */
[--C-:B------:R-:W-:Y:S02]  /*7120*/  @!P6 IMAD.IADD R141, R141, 0x1, -R9.reuse ;  /* 0x000000018d8de824 */ /* 0x100fe400078e0a09 */
[----:B------:R-:W-:Y:S01]  /*7130*/  @!P4 IMAD.IADD R140, R140, 0x1, -R9 ;  /* 0x000000018c8cc824 */ /* 0x000fe200078e0a09 */
[C---:B------:R-:W-:Y:S01]  /*7140*/  ISETP.GT.U32.AND P4, PT, R9.reuse, R143, PT ;  /* 0x0000008f0900720c */ /* 0x040fe20003f84070 */
[----:B------:R-:W-:Y:S01]  /*7150*/  IMAD.MOV R3, RZ, RZ, -R3 ;  /* 0x000000ffff037224 */ /* 0x000fe200078e0a03 */
[----:B------:R-:W-:Y:S01]  /*7160*/  ISETP.GT.U32.AND P6, PT, R9, R141, PT ;  /* 0x0000008d0900720c */ /* 0x000fe20003fc4070 */
[----:B------:R-:W-:Y:S01]  /*7170*/  @!P0 IMAD.MOV R139, RZ, RZ, -R139 ;  /* 0x000000ffff8b8224 */ /* 0x000fe200078e0a8b */
[----:B------:R-:W-:Y:S01]  /*7180*/  ISETP.GE.AND P0, PT, R7, RZ, PT ;  /* 0x000000ff0700720c */ /* 0x000fe20003f06270 */
[----:B------:R-:W-:Y:S01]  /*7190*/  @!P5 IMAD.IADD R142, R142, 0x1, -R9 ;  /* 0x000000018e8ed824 */ /* 0x000fe200078e0a09 */
[----:B------:R-:W-:Y:S01]  /*71a0*/  IADD3 R7, R195, 0x92, RZ ;  /* 0x00000092c3077810 */ /* 0x000fe20007ffe0ff */
[----:B------:R-:W-:-:S03]  /*71b0*/  IMAD.HI.U32 R4, R8, R145, RZ ;  /* 0x0000009108047227 */ /* 0x000fc600078e00ff */
[C---:B------:R-:W-:Y:S01]  /*71c0*/  ISETP.GT.U32.AND P5, PT, R9.reuse, R142, PT ;  /* 0x0000008e0900720c */ /* 0x040fe20003fa4070 */
[----:B------:R-:W-:Y:S01]  /*71d0*/  IMAD R144, R9, R3, R144 ;  /* 0x0000000309907224 */ /* 0x000fe200078e0290 */
[----:B------:R-:W-:Y:S01]  /*71e0*/  IABS R146, R7 ;  /* 0x0000000700927213 */ /* 0x000fe20000000000 */
[--C-:B------:R-:W-:Y:S02]  /*71f0*/  @!P4 IMAD.IADD R143, R143, 0x1, -R9.reuse ;  /* 0x000000018f8fc824 */ /* 0x100fe400078e0a09 */
[----:B------:R-:W-:Y:S02]  /*7200*/  IMAD.MOV R4, RZ, RZ, -R4 ;  /* 0x000000ffff047224 */ /* 0x000fe400078e0a04 */
[----:B------:R-:W-:Y:S01]  /*7210*/  @!P6 IMAD.IADD R141, R141, 0x1, -R9 ;  /* 0x000000018d8de824 */ /* 0x000fe200078e0a09 */
[C---:B------:R-:W-:Y:S01]  /*7220*/  ISETP.GT.U32.AND P6, PT, R9.reuse, R144, PT ;  /* 0x000000900900720c */ /* 0x040fe20003fc4070 */
[----:B------:R-:W-:Y:S01]  /*7230*/  @!P3 IMAD.MOV R140, RZ, RZ, -R140 ;  /* 0x000000ffff8cb224 */ /* 0x000fe200078e0a8c */
[C---:B------:R-:W-:Y:S01]  /*7240*/  ISETP.GT.U32.AND P4, PT, R9.reuse, R143, PT ;  /* 0x0000008f0900720c */ /* 0x040fe20003f84070 */
[----:B------:R-:W-:Y:S01]  /*7250*/  IMAD R145, R9, R4, R145 ;  /* 0x0000000409917224 */ /* 0x000fe200078e0291 */
[----:B------:R-:W-:Y:S01]  /*7260*/  ISETP.GE.AND P3, PT, R5, RZ, PT ;  /* 0x000000ff0500720c */ /* 0x000fe20003f66270 */
[----:B------:R-:W-:Y:S01]  /*7270*/  IMAD.HI.U32 R3, R8, R146, RZ ;  /* 0x0000009208037227 */ /* 0x000fe200078e00ff */
[----:B------:R-:W-:-:S03]  /*7280*/  IADD3 R5, R195, 0x93, RZ ;  /* 0x00000093c3057810 */ /* 0x000fc60007ffe0ff */
[----:B------:R-:W-:Y:S01]  /*7290*/  @!P5 IMAD.IADD R142, R142, 0x1, -R9 ;  /* 0x000000018e8ed824 */ /* 0x000fe200078e0a09 */
[----:B------:R-:W-:Y:S01]  /*72a0*/  ISETP.GT.U32.AND P5, PT, R9, R145, PT ;  /* 0x000000910900720c */ /* 0x000fe20003fa4070 */
[----:B------:R-:W-:Y:S01]  /*72b0*/  IMAD.MOV R4, RZ, RZ, -R3 ;  /* 0x000000ffff047224 */ /* 0x000fe200078e0a03 */
[----:B------:R-:W-:Y:S01]  /*72c0*/  IABS R147, R5 ;  /* 0x0000000500937213 */ /* 0x000fe20000000000 */
[--C-:B------:R-:W-:Y:S02]  /*72d0*/  @!P6 IMAD.IADD R144, R144, 0x1, -R9.reuse ;  /* 0x000000019090e824 */ /* 0x100fe400078e0a09 */
[----:B------:R-:W-:Y:S01]  /*72e0*/  @!P4 IMAD.IADD R143, R143, 0x1, -R9 ;  /* 0x000000018f8fc824 */ /* 0x000fe200078e0a09 */
[----:B------:R-:W-:Y:S01]  /*72f0*/  ISETP.GE.AND P4, PT, R7, RZ, PT ;  /* 0x000000ff0700720c */ /* 0x000fe20003f86270 */
[C---:B------:R-:W-:Y:S01]  /*7300*/  IMAD R146, R9.reuse, R4, R146 ;  /* 0x0000000409927224 */ /* 0x040fe200078e0292 */
[----:B------:R-:W-:Y:S01]  /*7310*/  ISETP.GT.U32.AND P6, PT, R9, R144, PT ;  /* 0x000000900900720c */ /* 0x000fe20003fc4070 */
[----:B------:R-:W-:Y:S01]  /*7320*/  @!P3 IMAD.MOV R143, RZ, RZ, -R143 ;  /* 0x000000ffff8fb224 */ /* 0x000fe200078e0a8f */
[----:B------:R-:W-:Y:S01]  /*7330*/  IADD3 R7, R195, 0x95, RZ ;  /* 0x00000095c3077810 */ /* 0x000fe20007ffe0ff */
        /* <DEDUP_REMOVED lines=9> */
[--C-:B------:R-:W-:Y:S01]  /*73d0*/  @!P6 IMAD.IADD R144, R144, 0x1, -R9.reuse ;  /* 0x000000019090e824 */ /* 0x100fe200078e0a09 */
[----:B------:R-:W-:Y:S01]  /*73e0*/  ISETP.GE.AND P6, PT, R5, RZ, PT ;  /* 0x000000ff0500720c */ /* 0x000fe20003fc6270 */
[----:B------:R-:W-:Y:S01]  /*73f0*/  @!P0 IMAD.MOV R142, RZ, RZ, -R142 ;  /* 0x000000ffff8e8224 */ /* 0x000fe200078e0a8e */
[----:B------:R-:W-:Y:S01]  /*7400*/  ISETP.GE.AND P0, PT, R148, RZ, PT ;  /* 0x000000ff9400720c */ /* 0x000fe20003f06270 */
[----:B------:R-:W-:Y:S01]  /*7410*/  @!P3 IMAD.IADD R146, R146, 0x1, -R9 ;  /* 0x000000019292b824 */ /* 0x000fe200078e0a09 */
[----:B------:R-:W-:Y:S01]  /*7420*/  IABS R148, R6 ;  /* 0x0000000600947213 */ /* 0x000fe20000000000 */
[C---:B------:R-:W-:Y:S01]  /*7430*/  IMAD R147, R9.reuse, R4, R147 ;  /* 0x0000000409937224 */ /* 0x040fe200078e0293 */
[----:B------:R-:W-:Y:S01]  /*7440*/  ISETP.GE.AND P3, PT, R6, RZ, PT ;  /* 0x000000ff0600720c */ /* 0x000fe20003f66270 */
[----:B------:R-:W-:Y:S01]  /*7450*/  @!P1 IMAD.MOV R144, RZ, RZ, -R144 ;  /* 0x000000ffff909224 */ /* 0x000fe200078e0a90 */
[----:B------:R-:W-:Y:S01]  /*7460*/  ISETP.GT.U32.AND P1, PT, R9, R146, PT ;  /* 0x000000920900720c */ /* 0x000fe20003f24070 */
[----:B------:R-:W-:Y:S01]  /*7470*/  @!P5 IMAD.IADD R145, R145, 0x1, -R9 ;  /* 0x000000019191d824 */ /* 0x000fe200078e0a09 */
[----:B------:R-:W-:Y:S01]  /*7480*/  ISETP.GT.U32.AND P5, PT, R9, R147, PT ;  /* 0x000000930900720c */ /* 0x000fe20003fa4070 */
[----:B------:R-:W-:-:S04]  /*7490*/  IMAD.HI.U32 R3, R8, R148, RZ ;  /* 0x0000009408037227 */ /* 0x000fc800078e00ff */
[----:B------:R-:W-:Y:S02]  /*74a0*/  IMAD.MOV R3, RZ, RZ, -R3 ;  /* 0x000000ffff037224 */ /* 0x000fe400078e0a03 */
[----:B------:R-:W-:-:S04]  /*74b0*/  IMAD.HI.U32 R4, R8, R149, RZ ;  /* 0x0000009508047227 */ /* 0x000fc800078e00ff */
[--C-:B------:R-:W-:Y:S01]  /*74c0*/  @!P1 IMAD.IADD R146, R146, 0x1, -R9.reuse ;  /* 0x0000000192929824 */ /* 0x100fe200078e0a09 */
[----:B------:R-:W-:Y:S01]  /*74d0*/  ISETP.GE.AND P1, PT, R151, RZ, PT ;  /* 0x000000ff9700720c */ /* 0x000fe20003f26270 */
[----:B------:R-:W-:Y:S01]  /*74e0*/  IMAD R148, R9, R3, R148 ;  /* 0x0000000309947224 */ /* 0x000fe200078e0294 */
[----:B------:R-:W-:Y:S01]  /*74f0*/  IADD3 R3, R195, 0x97, RZ ;  /* 0x00000097c3037810 */ /* 0x000fe20007ffe0ff */
[----:B------:R-:W-:Y:S02]  /*7500*/  @!P5 IMAD.IADD R147, R147, 0x1, -R9 ;  /* 0x000000019393d824 */ /* 0x000fe400078e0a09 */
[----:B------:R-:W-:Y:S01]  /*7510*/  @!P4 IMAD.MOV R146, RZ, RZ, -R146 ;  /* 0x000000ffff92c224 */ /* 0x000fe200078e0a92 */
[C---:B------:R-:W-:Y:S01]  /*7520*/  ISETP.GT.U32.AND P4, PT, R9.reuse, R148, PT ;  /* 0x000000940900720c */ /* 0x040fe20003f84070 */
[----:B------:R-:W-:Y:S01]  /*7530*/  IMAD.MOV R4, RZ, RZ, -R4 ;  /* 0x000000ffff047224 */ /* 0x000fe200078e0a04 */
[----:B------:R-:W-:Y:S01]  /*7540*/  ISETP.GT.U32.AND P5, PT, R9, R147, PT ;  /* 0x000000930900720c */ /* 0x000fe20003fa4070 */
[----:B------:R-:W-:Y:S01]  /*7550*/  IMAD.HI.U32 R5, R8, R150, RZ ;  /* 0x0000009608057227 */ /* 0x000fe200078e00ff */
[----:B------:R-:W-:-:S03]  /*7560*/  IABS R151, R3 ;  /* 0x0000000300977213 */ /* 0x000fc60000000000 */
[----:B------:R-:W-:Y:S02]  /*7570*/  IMAD R149, R9, R4, R149 ;  /* 0x0000000409957224 */ /* 0x000fe400078e0295 */
[----:B------:R-:W-:Y:S02]  /*7580*/  IMAD.MOV R5, RZ, RZ, -R5 ;  /* 0x000000ffff057224 */ /* 0x000fe400078e0a05 */
[----:B------:R-:W-:Y:S01]  /*7590*/  @!P0 IMAD.MOV R145, RZ, RZ, -R145 ;  /* 0x000000ffff918224 */ /* 0x000fe200078e0a91 */
[----:B------:R-:W-:Y:S01]  /*75a0*/  ISETP.GE.AND P0, PT, R7, RZ, PT ;  /* 0x000000ff0700720c */ /* 0x000fe20003f06270 */
[--C-:B------:R-:W-:Y:S01]  /*75b0*/  @!P4 IMAD.IADD R148, R148, 0x1, -R9.reuse ;  /* 0x000000019494c824 */ /* 0x100fe200078e0a09 */
[----:B------:R-:W-:Y:S01]  /*75c0*/  IADD3 R7, R195, 0x98, RZ ;  /* 0x00000098c3077810 */ /* 0x000fe20007ffe0ff */
[----:B------:R-:W-:Y:S01]  /*75d0*/  @!P5 IMAD.IADD R147, R147, 0x1, -R9 ;  /* 0x000000019393d824 */ /* 0x000fe200078e0a09 */
[----:B------:R-:W-:Y:S01]  /*75e0*/  ISETP.GE.AND P5, PT, R3, RZ, PT ;  /* 0x000000ff0300720c */ /* 0x000fe20003fa6270 */
[C---:B------:R-:W-:Y:S01]  /*75f0*/  IMAD R150, R9.reuse, R5, R150 ;  /* 0x0000000509967224 */ /* 0x040fe200078e0296 */
[C---:B------:R-:W-:Y:S01]  /*7600*/  ISETP.GT.U32.AND P4, PT, R9.reuse, R148, PT ;  /* 0x000000940900720c */ /* 0x040fe20003f84070 */
[----:B------:R-:W-:Y:S01]  /*7610*/  @!P6 IMAD.MOV R147, RZ, RZ, -R147 ;  /* 0x000000ffff93e224 */ /* 0x000fe200078e0a93 */
[----:B------:R-:W-:Y:S01]  /*7620*/  ISETP.GT.U32.AND P6, PT, R9, R149, PT ;  /* 0x000000950900720c */ /* 0x000fe20003fc4070 */
[----:B------:R-:W-:Y:S01]  /*7630*/  IMAD.HI.U32 R3, R8, R151, RZ ;  /* 0x0000009708037227 */ /* 0x000fe200078e00ff */
[----:B------:R-:W-:-:S03]  /*7640*/  IABS R152, R7 ;  /* 0x0000000700987213 */ /* 0x000fc60000000000 */
[----:B------:R-:W-:Y:S02]  /*7650*/  IMAD.MOV R6, RZ, RZ, -R3 ;  /* 0x000000ffff067224 */ /* 0x000fe400078e0a03 */
[----:B------:R-:W-:-:S04]  /*7660*/  IMAD.HI.U32 R3, R8, R152, RZ ;  /* 0x0000009808037227 */ /* 0x000fc800078e00ff */
[--C-:B------:R-:W-:Y:S01]  /*7670*/  @!P4 IMAD.IADD R148, R148, 0x1, -R9.reuse ;  /* 0x000000019494c824 */ /* 0x100fe200078e0a09 */
[----:B------:R-:W-:Y:S01]  /*7680*/  ISETP.GT.U32.AND P4, PT, R9, R150, PT ;  /* 0x000000960900720c */ /* 0x000fe20003f84070 */
[----:B------:R-:W-:Y:S02]  /*7690*/  @!P6 IMAD.IADD R149, R149, 0x1, -R9 ;  /* 0x000000019595e824 */ /* 0x000fe400078e0a09 */
[C---:B------:R-:W-:Y:S02]  /*76a0*/  IMAD R151, R9.reuse, R6, R151 ;  /* 0x0000000609977224 */ /* 0x040fe400078e0297 */
[----:B------:R-:W-:Y:S01]  /*76b0*/  IMAD.HI.U32 R5, R8, R154, RZ ;  /* 0x0000009a08057227 */ /* 0x000fe200078e00ff */
[----:B------:R-:W-:-:S03]  /*76c0*/  ISETP.GT.U32.AND P6, PT, R9, R149, PT ;  /* 0x000000950900720c */ /* 0x000fc60003fc4070 */
[----:B------:R-:W-:-:S04]  /*76d0*/  IMAD.HI.U32 R6, R8, R155, RZ ;  /* 0x0000009b08067227 */ /* 0x000fc800078e00ff */
[----:B------:R-:W-:Y:S02]  /*76e0*/  @!P4 IMAD.IADD R150, R150, 0x1, -R9 ;  /* 0x000000019696c824 */ /* 0x000fe400078e0a09 */
[----:B------:R-:W-:Y:S02]  /*76f0*/  IMAD.MOV R3, RZ, RZ, -R3 ;  /* 0x000000ffff037224 */ /* 0x000fe400078e0a03 */
[----:B------:R-:W-:Y:S01]  /*7700*/  IMAD.MOV R5, RZ, RZ, -R5 ;  /* 0x000000ffff057224 */ /* 0x000fe200078e0a05 */
[----:B------:R-:W-:Y:S01]  /*7710*/  ISETP.GT.U32.AND P4, PT, R9, R150, PT ;  /* 0x000000960900720c */ /* 0x000fe20003f84070 */
[----:B------:R-:W-:Y:S01]  /*7720*/  @!P6 IMAD.IADD R149, R149, 0x1, -R9 ;  /* 0x000000019595e824 */ /* 0x000fe200078e0a09 */
[C---:B------:R-:W-:Y:S01]  /*7730*/  ISETP.GT.U32.AND P6, PT, R9.reuse, R151, PT ;  /* 0x000000970900720c */ /* 0x040fe20003fc4070 */
[----:B------:R-:W-:Y:S02]  /*7740*/  IMAD R152, R9, R3, R152 ;  /* 0x0000000309987224 */ /* 0x000fe400078e0298 */
[----:B------:R-:W-:-:S02]  /*7750*/  IMAD.MOV R6, RZ, RZ, -R6 ;  /* 0x000000ffff067224 */ /* 0x000fc400078e0a06 */
[----:B------:R-:W-:Y:S02]  /*7760*/  IMAD R154, R9, R5, R154 ;  /* 0x00000005099a7224 */ /* 0x000fe400078e029a */
[----:B------:R-:W-:-:S04]  /*7770*/  IMAD.HI.U32 R4, R8, R153, RZ ;  /* 0x0000009908047227 */ /* 0x000fc800078e00ff */
[----:B------:R-:W-:Y:S01]  /*7780*/  IMAD R155, R9, R6, R155 ;  /* 0x00000006099b7224 */ /* 0x000fe200078e029b */
[----:B------:R-:W-:Y:S01]  /*7790*/  IADD3 R6, R195, 0x9e, RZ ;  /* 0x0000009ec3067810 */ /* 0x000fe20007ffe0ff */
[----:B------:R-:W-:Y:S01]  /*77a0*/  @!P3 IMAD.MOV R148, RZ, RZ, -R148 ;  /* 0x000000ffff94b224 */ /* 0x000fe200078e0a94 */
[C---:B------:R-:W-:Y:S01]  /*77b0*/  ISETP.GT.U32.AND P3, PT, R9.reuse, R152, PT ;  /* 0x000000980900720c */ /* 0x040fe20003f64070 */
[--C-:B------:R-:W-:Y:S01]  /*77c0*/  @!P4 IMAD.IADD R150, R150, 0x1, -R9.reuse ;  /* 0x000000019696c824 */ /* 0x100fe200078e0a09 */
[----:B------:R-:W-:Y:S01]  /*77d0*/  ISETP.GT.U32.AND P4, PT, R9, R154, PT ;  /* 0x0000009a0900720c */ /* 0x000fe20003f84070 */
[----:B------:R-:W-:Y:S01]  /*77e0*/  IMAD.MOV R4, RZ, RZ, -R4 ;  /* 0x000000ffff047224 */ /* 0x000fe200078e0a04 */
[----:B------:R-:W-:Y:S01]  /*77f0*/  IABS R158, R6 ;  /* 0x00000006009e7213 */ /* 0x000fe20000000000 */
[----:B------:R-:W-:Y:S01]  /*7800*/  @!P6 IMAD.IADD R151, R151, 0x1, -R9 ;  /* 0x000000019797e824 */ /* 0x000fe200078e0a09 */
[C---:B------:R-:W-:Y:S01]  /*7810*/  ISETP.GT.U32.AND P6, PT, R9.reuse, R155, PT ;  /* 0x0000009b0900720c */ /* 0x040fe20003fc4070 */
[----:B------:R-:W-:-:S02]  /*7820*/  IMAD R153, R9, R4, R153 ;  /* 0x0000000409997224 */ /* 0x000fc400078e0299 */
[----:B------:R-:W-:Y:S02]  /*7830*/  @!P0 IMAD.MOV R149, RZ, RZ, -R149 ;  /* 0x000000ffff958224 */ /* 0x000fe400078e0a95 */
[----:B------:R-:W-:Y:S01]  /*7840*/  IMAD.HI.U32 R3, R8, R156, RZ ;  /* 0x0000009c08037227 */ /* 0x000fe200078e00ff */
[----:B------:R-:W-:-:S03]  /*7850*/  ISETP.GT.U32.AND P0, PT, R9, R153, PT ;  /* 0x000000990900720c */ /* 0x000fc60003f04070 */
[--C-:B------:R-:W-:Y:S01]  /*7860*/  @!P3 IMAD.IADD R152, R152, 0x1, -R9.reuse ;  /* 0x000000019898b824 */ /* 0x100fe200078e0a09 */
[----:B------:R-:W-:Y:S01]  /*7870*/  ISETP.GT.U32.AND P3, PT, R9, R151, PT ;  /* 0x000000970900720c */ /* 0x000fe20003f64070 */
[--C-:B------:R-:W-:Y:S02]  /*7880*/  @!P4 IMAD.IADD R154, R154, 0x1, -R9.reuse ;  /* 0x000000019a9ac824 */ /* 0x100fe400078e0a09 */
[----:B------:R-:W-:Y:S02]  /*7890*/  @!P6 IMAD.IADD R155, R155, 0x1, -R9 ;  /* 0x000000019b9be824 */ /* 0x000fe400078e0a09 */
[----:B------:R-:W-:Y:S01]  /*78a0*/  IMAD.MOV R5, RZ, RZ, -R3 ;  /* 0x000000ffff057224 */ /* 0x000fe200078e0a03 */
[----:B------:R-:W-:Y:S01]  /*78b0*/  ISETP.GT.U32.AND P6, PT, R9, R154, PT ;  /* 0x0000009a0900720c */ /* 0x000fe20003fc4070 */
[----:B------:R-:W-:-:S04]  /*78c0*/  IMAD.HI.U32 R3, R8, R158, RZ ;  /* 0x0000009e08037227 */ /* 0x000fc800078e00ff */
[----:B------:R-:W-:Y:S01]  /*78d0*/  IMAD R156, R9, R5, R156 ;  /* 0x00000005099c7224 */ /* 0x000fe200078e029c */
[----:B------:R-:W-:Y:S01]  /*78e0*/  IADD3 R5, R195, 0x9f, RZ ;  /* 0x0000009fc3057810 */ /* 0x000fe20007ffe0ff */
[----:B------:R-:W-:Y:S02]  /*78f0*/  IMAD.MOV R3, RZ, RZ, -R3 ;  /* 0x000000ffff037224 */ /* 0x000fe400078e0a03 */
[----:B------:R-:W-:Y:S01]  /*7900*/  @!P0 IMAD.IADD R153, R153, 0x1, -R9 ;  /* 0x0000000199998824 */ /* 0x000fe200078e0a09 */
[C---:B------:R-:W-:Y:S01]  /*7910*/  ISETP.GT.U32.AND P0, PT, R9.reuse, R152, PT ;  /* 0x000000980900720c */ /* 0x040fe20003f04070 */
[----:B------:R-:W-:Y:S01]  /*7920*/  IMAD.HI.U32 R4, R8, R157, RZ ;  /* 0x0000009d08047227 */ /* 0x000fe200078e00ff */
[----:B------:R-:W-:Y:S02]  /*7930*/  IABS R159, R5 ;  /* 0x00000005009f7213 */ /* 0x000fe40000000000 */
[C---:B------:R-:W-:Y:S01]  /*7940*/  ISETP.GT.U32.AND P4, PT, R9.reuse, R153, PT ;  /* 0x000000990900720c */ /* 0x040fe20003f84070 */
[----:B------:R-:W-:-:S02]  /*7950*/  IMAD R158, R9, R3, R158 ;  /* 0x00000003099e7224 */ /* 0x000fc400078e029e */
[--C-:B------:R-:W-:Y:S01]  /*7960*/  @!P3 IMAD.IADD R151, R151, 0x1, -R9.reuse ;  /* 0x000000019797b824 */ /* 0x100fe200078e0a09 */
[C---:B------:R-:W-:Y:S01]  /*7970*/  ISETP.GT.U32.AND P3, PT, R9.reuse, R156, PT ;  /* 0x0000009c0900720c */ /* 0x040fe20003f64070 */
[----:B------:R-:W-:Y:S02]  /*7980*/  IMAD.MOV R4, RZ, RZ, -R4 ;  /* 0x000000ffff047224 */ /* 0x000fe400078e0a04 */
[----:B------:R-:W-:Y:S01]  /*7990*/  @!P6 IMAD.IADD R154, R154, 0x1, -R9 ;  /* 0x000000019a9ae824 */ /* 0x000fe200078e0a09 */
[C---:B------:R-:W-:Y:S01]  /*79a0*/  ISETP.GT.U32.AND P6, PT, R9.reuse, R158, PT ;  /* 0x0000009e0900720c */ /* 0x040fe20003fc4070 */
[----:B------:R-:W-:Y:S01]  /*79b0*/  @!P1 IMAD.MOV R150, RZ, RZ, -R150 ;  /* 0x000000ffff969224 */ /* 0x000fe200078e0a96 */
[C---:B------:R-:W-:Y:S01]  /*79c0*/  ISETP.GT.U32.AND P1, PT, R9.reuse, R155, PT ;  /* 0x0000009b0900720c */ /* 0x040fe20003f24070 */
[----:B------:R-:W-:Y:S02]  /*79d0*/  IMAD R157, R9, R4, R157 ;  /* 0x00000004099d7224 */ /* 0x000fe400078e029d */
[----:B------:R-:W-:-:S02]  /*79e0*/  @!P0 IMAD.IADD R152, R152, 0x1, -R9 ;  /* 0x0000000198988824 */ /* 0x000fc400078e0a09 */
[--C-:B------:R-:W-:Y:S01]  /*79f0*/  @!P4 IMAD.IADD R153, R153, 0x1, -R9.reuse ;  /* 0x000000019999c824 */ /* 0x100fe200078e0a09 */
[----:B------:R-:W-:Y:S01]  /*7a00*/  ISETP.GT.U32.AND P0, PT, R9, R157, PT ;  /* 0x0000009d0900720c */ /* 0x000fe20003f04070 */
[--C-:B------:R-:W-:Y:S01]  /*7a10*/  @!P3 IMAD.IADD R156, R156, 0x1, -R9.reuse ;  /* 0x000000019c9cb824 */ /* 0x100fe200078e0a09 */
[----:B------:R-:W-:Y:S01]  /*7a20*/  ISETP.GE.AND P4, PT, R7, RZ, PT ;  /* 0x000000ff0700720c */ /* 0x000fe20003f86270 */
[----:B------:R-:W-:Y:S01]  /*7a30*/  IMAD.HI.U32 R3, R8, R159, RZ ;  /* 0x0000009f08037227 */ /* 0x000fe200078e00ff */
[----:B------:R-:W-:Y:S02]  /*7a40*/  ISETP.GE.AND P3, PT, R161, RZ, PT ;  /* 0x000000ffa100720c */ /* 0x000fe40003f66270 */
[----:B------:R-:W-:Y:S01]  /*7a50*/  IADD3 R7, R195, 0xa0, RZ ;  /* 0x000000a0c3077810 */ /* 0x000fe20007ffe0ff */
[----:B------:R-:W-:Y:S01]  /*7a60*/  @!P6 IMAD.IADD R158, R158, 0x1, -R9 ;  /* 0x000000019e9ee824 */ /* 0x000fe200078e0a09 */
[----:B------:R-:W-:Y:S01]  /*7a70*/  ISETP.GT.U32.AND P6, PT, R9, R156, PT ;  /* 0x0000009c0900720c */ /* 0x000fe20003fc4070 */
[----:B------:R-:W-:-:S02]  /*7a80*/  IMAD.MOV R4, RZ, RZ, -R3 ;  /* 0x000000ffff047224 */ /* 0x000fc400078e0a03 */
[----:B------:R-:W-:Y:S01]  /*7a90*/  @!P1 IMAD.IADD R155, R155, 0x1, -R9 ;  /* 0x000000019b9b9824 */ /* 0x000fe200078e0a09 */
[----:B------:R-:W-:Y:S01]  /*7aa0*/  ISETP.GE.AND P1, PT, R160, RZ, PT ;  /* 0x000000ffa000720c */ /* 0x000fe20003f26270 */
[----:B------:R-:W-:Y:S01]  /*7ab0*/  IMAD R159, R9, R4, R159 ;  /* 0x00000004099f7224 */ /* 0x000fe200078e029f */
[----:B------:R-:W-:Y:S01]  /*7ac0*/  IABS R160, R7 ;  /* 0x0000000700a07213 */ /* 0x000fe20000000000 */
[--C-:B------:R-:W-:Y:S01]  /*7ad0*/  @!P0 IMAD.IADD R157, R157, 0x1, -R9.reuse ;  /* 0x000000019d9d8824 */ /* 0x100fe200078e0a09 */
[----:B------:R-:W-:Y:S01]  /*7ae0*/  ISETP.GE.AND P0, PT, R162, RZ, PT ;  /* 0x000000ffa200720c */ /* 0x000fe20003f06270 */
[----:B------:R-:W-:Y:S01]  /*7af0*/  @!P4 IMAD.MOV R152, RZ, RZ, -R152 ;  /* 0x000000ffff98c224 */ /* 0x000fe200078e0a98 */
[C---:B------:R-:W-:Y:S01]  /*7b00*/  ISETP.GT.U32.AND P4, PT, R9.reuse, R158, PT ;  /* 0x0000009e0900720c */ /* 0x040fe20003f84070 */
[----:B------:R-:W-:Y:S01]  /*7b10*/  @!P3 IMAD.MOV R154, RZ, RZ, -R154 ;  /* 0x000000ffff9ab224 */ /* 0x000fe200078e0a9a */
[----:B------:R-:W-:Y:S01]  /*7b20*/  ISETP.GT.U32.AND P3, PT, R9, R159, PT ;  /* 0x0000009f0900720c */ /* 0x000fe20003f64070 */
[----:B------:R-:W-:Y:S01]  /*7b30*/  @!P6 IMAD.IADD R156, R156, 0x1, -R9 ;  /* 0x000000019c9ce824 */ /* 0x000fe200078e0a09 */
[----:B------:R-:W-:Y:S01]  /*7b40*/  ISETP.GE.AND P6, PT, R6, RZ, PT ;  /* 0x000000ff0600720c */ /* 0x000fe20003fc6270 */
[----:B------:R-:W-:Y:S01]  /*7b50*/  IMAD.HI.U32 R3, R8, R160, RZ ;  /* 0x000000a008037227 */ /* 0x000fe200078e00ff */
[----:B------:R-:W-:-:S03]  /*7b60*/  IADD3 R4, R195, 0xa2, RZ ;  /* 0x000000a2c3047810 */ /* 0x000fc60007ffe0ff */
[----:B------:R-:W-:Y:S01]  /*7b70*/  @!P5 IMAD.MOV R151, RZ, RZ, -R151 ;  /* 0x000000ffff97d224 */ /* 0x000fe200078e0a97 */
[----:B------:R-:W-:Y:S01]  /*7b80*/  ISETP.GT.U32.AND P5, PT, R9, R157, PT ;  /* 0x0000009d0900720c */ /* 0x000fe20003fa4070 */
[----:B------:R-:W-:Y:S01]  /*7b90*/  @!P1 IMAD.MOV R153, RZ, RZ, -R153 ;  /* 0x000000ffff999224 */ /* 0x000fe200078e0a99 */
[----:B------:R-:W-:Y:S01]  /*7ba0*/  ISETP.GE.AND P1, PT, R163, RZ, PT ;  /* 0x000000ffa300720c */ /* 0x000fe20003f26270 */
[----:B------:R-:W-:Y:S01]  /*7bb0*/  IMAD.MOV R3, RZ, RZ, -R3 ;  /* 0x000000ffff037224 */ /* 0x000fe200078e0a03 */
[----:B------:R-:W-:Y:S01]  /*7bc0*/  IABS R162, R4 ;  /* 0x0000000400a27213 */ /* 0x000fe20000000000 */
[----:B------:R-:W-:Y:S01]  /*7bd0*/  @!P0 IMAD.MOV R155, RZ, RZ, -R155 ;  /* 0x000000ffff9b8224 */ /* 0x000fe200078e0a9b */
[----:B------:R-:W-:Y:S01]  /*7be0*/  ISETP.GE.AND P0, PT, R164, RZ, PT ;  /* 0x000000ffa400720c */ /* 0x000fe20003f06270 */
[--C-:B------:R-:W-:Y:S01]  /*7bf0*/  @!P4 IMAD.IADD R158, R158, 0x1, -R9.reuse ;  /* 0x000000019e9ec824 */ /* 0x100fe200078e0a09 */
[----:B------:R-:W-:Y:S01]  /*7c00*/  ISETP.GE.AND P4, PT, R7, RZ, PT ;  /* 0x000000ff0700720c */ /* 0x000fe20003f86270 */
[----:B------:R-:W-:Y:S01]  /*7c10*/  IMAD R160, R9, R3, R160 ;  /* 0x0000000309a07224 */ /* 0x000fe200078e02a0 */
[----:B------:R-:W-:Y:S01]  /*7c20*/  IADD3 R3, R195, 0xa1, RZ ;  /* 0x000000a1c3037810 */ /* 0x000fe20007ffe0ff */
[--C-:B------:R-:W-:Y:S01]  /*7c30*/  @!P3 IMAD.IADD R159, R159, 0x1, -R9.reuse ;  /* 0x000000019f9fb824 */ /* 0x100fe200078e0a09 */
[----:B------:R-:W-:Y:S01]  /*7c40*/  IADD3 R7, R195, 0xa4, RZ ;  /* 0x000000a4c3077810 */ /* 0x000fe20007ffe0ff */
[----:B------:R-:W-:Y:S01]  /*7c50*/  @!P6 IMAD.MOV R158, RZ, RZ, -R158 ;  /* 0x000000ffff9ee224 */ /* 0x000fe200078e0a9e */
[----:B------:R-:W-:Y:S01]  /*7c60*/  IABS R161, R3 ;  /* 0x0000000300a17213 */ /* 0x000fe20000000000 */
[----:B------:R-:W-:Y:S01]  /*7c70*/  @!P5 IMAD.IADD R157, R157, 0x1, -R9 ;  /* 0x000000019d9dd824 */ /* 0x000fe200078e0a09 */
[C---:B------:R-:W-:Y:S01]  /*7c80*/  ISETP.GT.U32.AND P3, PT, R9.reuse, R159, PT ;  /* 0x0000009f0900720c */ /* 0x040fe20003f64070 */
[----:B------:R-:W-:Y:S01]  /*7c90*/  @!P1 IMAD.MOV R156, RZ, RZ, -R156 ;  /* 0x000000ffff9c9224 */ /* 0x000fe200078e0a9c */
[----:B------:R-:W-:Y:S01]  /*7ca0*/  ISETP.GT.U32.AND P6, PT, R9, R160, PT ;  /* 0x000000a00900720c */ /* 0x000fe20003fc4070 */
[----:B------:R-:W-:Y:S01]  /*7cb0*/  @!P0 IMAD.MOV R157, RZ, RZ, -R157 ;  /* 0x000000ffff9d8224 */ /* 0x000fe200078e0a9d */
[----:B------:R-:W-:Y:S01]  /*7cc0*/  ISETP.GE.AND P5, PT, R5, RZ, PT ;  /* 0x000000ff0500720c */ /* 0x000fe20003fa6270 */
[----:B------:R-:W-:Y:S01]  /*7cd0*/  IMAD.HI.U32 R6, R8, R165, RZ ;  /* 0x000000a508067227 */ /* 0x000fe200078e00ff */
[----:B------:R-:W-:-:S02]  /*7ce0*/  ISETP.GE.AND P1, PT, R3, RZ, PT ;  /* 0x000000ff0300720c */ /* 0x000fc40003f26270 */
[----:B------:R-:W-:Y:S01]  /*7cf0*/  ISETP.GE.AND P0, PT, R4, RZ, PT ;  /* 0x000000ff0400720c */ /* 0x000fe20003f06270 */
[----:B------:R-:W-:Y:S01]  /*7d00*/  IMAD.HI.U32 R3, R8, R161, RZ ;  /* 0x000000a108037227 */ /* 0x000fe200078e00ff */
[----:B------:R-:W-:Y:S02]  /*7d10*/  IADD3 R5, R195, 0xa3, RZ ;  /* 0x000000a3c3057810 */ /* 0x000fe40007ffe0ff */
[----:B------:R-:W-:Y:S01]  /*7d20*/  IABS R164, R7 ;  /* 0x0000000700a47213 */ /* 0x000fe20000000000 */
[----:B------:R-:W-:Y:S01]  /*7d30*/  IMAD.MOV R4, RZ, RZ, -R3 ;  /* 0x000000ffff047224 */ /* 0x000fe200078e0a03 */
[----:B------:R-:W-:Y:S01]  /*7d40*/  IABS R163, R5 ;  /* 0x0000000500a37213 */ /* 0x000fe20000000000 */
[----:B------:R-:W-:Y:S01]  /*7d50*/  @!P3 IMAD.IADD R159, R159, 0x1, -R9 ;  /* 0x000000019f9fb824 */ /* 0x000fe200078e0a09 */
[----:B------:R-:W-:Y:S01]  /*7d60*/  ISETP.GE.AND P3, PT, R5, RZ, PT ;  /* 0x000000ff0500720c */ /* 0x000fe20003f66270 */
[----:B------:R-:W-:Y:S02]  /*7d70*/  IMAD R161, R9, R4, R161 ;  /* 0x0000000409a17224 */ /* 0x000fe400078e02a1 */
[----:B------:R-:W-:-:S02]  /*7d80*/  @!P6 IMAD.IADD R160, R160, 0x1, -R9 ;  /* 0x00000001a0a0e824 */ /* 0x000fc400078e0a09 */
[----:B------:R-:W-:Y:S01]  /*7d90*/  @!P5 IMAD.MOV R159, RZ, RZ, -R159 ;  /* 0x000000ffff9fd224 */ /* 0x000fe200078e0a9f */
[C---:B------:R-:W-:Y:S01]  /*7da0*/  ISETP.GT.U32.AND P5, PT, R9.reuse, R161, PT ;  /* 0x000000a10900720c */ /* 0x040fe20003fa4070 */
[----:B------:R-:W-:Y:S01]  /*7db0*/  IMAD.HI.U32 R3, R8, R162, RZ ;  /* 0x000000a208037227 */ /* 0x000fe200078e00ff */
[----:B------:R-:W-:-:S03]  /*7dc0*/  ISETP.GT.U32.AND P6, PT, R9, R160, PT ;  /* 0x000000a00900720c */ /* 0x000fc60003fc4070 */
[----:B------:R-:W-:-:S04]  /*7dd0*/  IMAD.HI.U32 R4, R8, R163, RZ ;  /* 0x000000a308047227 */ /* 0x000fc800078e00ff */
[----:B------:R-:W-:Y:S02]  /*7de0*/  IMAD.MOV R3, RZ, RZ, -R3 ;  /* 0x000000ffff037224 */ /* 0x000fe400078e0a03 */
[----:B------:R-:W-:Y:S02]  /*7df0*/  IMAD.MOV R4, RZ, RZ, -R4 ;  /* 0x000000ffff047224 */ /* 0x000fe400078e0a04 */
[C---:B------:R-:W-:Y:S02]  /*7e00*/  IMAD R162, R9.reuse, R3, R162 ;  /* 0x0000000309a27224 */ /* 0x040fe400078e02a2 */
[C---:B------:R-:W-:Y:S02]  /*7e10*/  IMAD R163, R9.reuse, R4, R163 ;  /* 0x0000000409a37224 */ /* 0x040fe400078e02a3 */
[--C-:B------:R-:W-:Y:S01]  /*7e20*/  @!P6 IMAD.IADD R160, R160, 0x1, -R9.reuse ;  /* 0x00000001a0a0e824 */ /* 0x100fe200078e0a09 */
[----:B------:R-:W-:Y:S01]  /*7e30*/  ISETP.GT.U32.AND P6, PT, R9, R162, PT ;  /* 0x000000a20900720c */ /* 0x000fe20003fc4070 */
[----:B------:R-:W-:Y:S01]  /*7e40*/  @!P5 IMAD.IADD R161, R161, 0x1, -R9 ;  /* 0x00000001a1a1d824 */ /* 0x000fe200078e0a09 */
[----:B------:R-:W-:Y:S01]  /*7e50*/  ISETP.GT.U32.AND P5, PT, R9, R163, PT ;  /* 0x000000a30900720c */ /* 0x000fe20003fa4070 */
[----:B------:R-:W-:-:S02]  /*7e60*/  IMAD.MOV R6, RZ, RZ, -R6 ;  /* 0x000000ffff067224 */ /* 0x000fc400078e0a06 */
[----:B------:R-:W-:-:S04]  /*7e70*/  IMAD.HI.U32 R5, R8, R164, RZ ;  /* 0x000000a408057227 */ /* 0x000fc800078e00ff */
[----:B------:R-:W-:Y:S01]  /*7e80*/  IMAD R165, R9, R6, R165 ;  /* 0x0000000609a57224 */ /* 0x000fe200078e02a5 */
[----:B------:R-:W-:Y:S01]  /*7e90*/  IADD3 R6, R195, 0xa6, RZ ;  /* 0x000000a6c3067810 */ /* 0x000fe20007ffe0ff */
[----:B------:R-:W-:Y:S02]  /*7ea0*/  IMAD.MOV R5, RZ, RZ, -R5 ;  /* 0x000000ffff057224 */ /* 0x000fe400078e0a05 */
[--C-:B------:R-:W-:Y:S01]  /*7eb0*/  @!P6 IMAD.IADD R162, R162, 0x1, -R9.reuse ;  /* 0x00000001a2a2e824 */ /* 0x100fe200078e0a09 */
[----:B------:R-:W-:Y:S01]  /*7ec0*/  IABS R166, R6 ;  /* 0x0000000600a67213 */ /* 0x000fe20000000000 */
[----:B------:R-:W-:Y:S01]  /*7ed0*/  @!P5 IMAD.IADD R163, R163, 0x1, -R9 ;  /* 0x00000001a3a3d824 */ /* 0x000fe200078e0a09 */
[C---:B------:R-:W-:Y:S01]  /*7ee0*/  ISETP.GT.U32.AND P6, PT, R9.reuse, R161, PT ;  /* 0x000000a10900720c */ /* 0x040fe20003fc4070 */
[C---:B------:R-:W-:Y:S02]  /*7ef0*/  IMAD R164, R9.reuse, R5, R164 ;  /* 0x0000000509a47224 */ /* 0x040fe400078e02a4 */
[----:B------:R-:W-:Y:S01]  /*7f00*/  IMAD.HI.U32 R3, R8, R166, RZ ;  /* 0x000000a608037227 */ /* 0x000fe200078e00ff */
[----:B------:R-:W-:-:S03]  /*7f10*/  ISETP.GT.U32.AND P5, PT, R9, R163, PT ;  /* 0x000000a30900720c */ /* 0x000fc60003fa4070 */
[----:B------:R-:W-:Y:S02]  /*7f20*/  IMAD.MOV R3, RZ, RZ, -R3 ;  /* 0x000000ffff037224 */ /* 0x000fe400078e0a03 */
[----:B------:R-:W-:Y:S01]  /*7f30*/  @!P4 IMAD.MOV R160, RZ, RZ, -R160 ;  /* 0x000000ffffa0c224 */ /* 0x000fe200078e0aa0 */
[C---:B------:R-:W-:Y:S01]  /*7f40*/  ISETP.GT.U32.AND P4, PT, R9.reuse, R162, PT ;  /* 0x000000a20900720c */ /* 0x040fe20003f84070 */
[----:B------:R-:W-:Y:S02]  /*7f50*/  IMAD R166, R9, R3, R166 ;  /* 0x0000000309a67224 */ /* 0x000fe400078e02a6 */
[----:B------:R-:W-:Y:S01]  /*7f60*/  @!P6 IMAD.IADD R161, R161, 0x1, -R9 ;  /* 0x00000001a1a1e824 */ /* 0x000fe200078e0a09 */
[----:B------:R-:W-:Y:S01]  /*7f70*/  ISETP.GT.U32.AND P6, PT, R9, R164, PT ;  /* 0x000000a40900720c */ /* 0x000fe20003fc4070 */
[----:B------:R-:W-:-:S04]  /*7f80*/  IMAD.HI.U32 R4, R8, R167, RZ ;  /* 0x000000a708047227 */ /* 0x000fc800078e00ff */
[----:B------:R-:W-:Y:S01]  /*7f90*/  @!P5 IMAD.IADD R163, R163, 0x1, -R9 ;  /* 0x00000001a3a3d824 */ /* 0x000fe200078e0a09 */
[----:B------:R-:W-:Y:S01]  /*7fa0*/  ISETP.GT.U32.AND P5, PT, R9, R166, PT ;  /* 0x000000a60900720c */ /* 0x000fe20003fa4070 */
[----:B------:R-:W-:Y:S02]  /*7fb0*/  IMAD.MOV R4, RZ, RZ, -R4 ;  /* 0x000000ffff047224 */ /* 0x000fe400078e0a04 */
[----:B------:R-:W-:-:S04]  /*7fc0*/  IMAD.HI.U32 R3, R8, R168, RZ ;  /* 0x000000a808037227 */ /* 0x000fc800078e00ff */
[C---:B------:R-:W-:Y:S02]  /*7fd0*/  IMAD R167, R9.reuse, R4, R167 ;  /* 0x0000000409a77224 */ /* 0x040fe400078e02a7 */
[----:B------:R-:W-:Y:S01]  /*7fe0*/  @!P4 IMAD.IADD R162, R162, 0x1, -R9 ;  /* 0x00000001a2a2c824 */ /* 0x000fe200078e0a09 */
[C---:B------:R-:W-:Y:S01]  /*7ff0*/  ISETP.GT.U32.AND P4, PT, R9.reuse, R165, PT ;  /* 0x000000a50900720c */ /* 0x040fe20003f84070 */
[----:B------:R-:W-:Y:S02]  /*8000*/  IMAD.MOV R3, RZ, RZ, -R3 ;  /* 0x000000ffff037224 */ /* 0x000fe400078e0a03 */
[--C-:B------:R-:W-:Y:S01]  /*8010*/  @!P6 IMAD.IADD R164, R164, 0x1, -R9.reuse ;  /* 0x00000001a4a4e824 */ /* 0x100fe200078e0a09 */
[C---:B------:R-:W-:Y:S01]  /*8020*/  ISETP.GT.U32.AND P6, PT, R9.reuse, R167, PT ;  /* 0x000000a70900720c */ /* 0x040fe20003fc4070 */
[----:B------:R-:W-:Y:S02]  /*8030*/  IMAD R168, R9, R3, R168 ;  /* 0x0000000309a87224 */ /* 0x000fe400078e02a8 */
[----:B------:R-:W-:-:S02]  /*8040*/  @!P5 IMAD.IADD R166, R166, 0x1, -R9 ;  /* 0x00000001a6a6d824 */ /* 0x000fc400078e0a09 */
[----:B------:R-:W-:-:S04]  /*8050*/  IMAD.HI.U32 R5, R8, R170, RZ ;  /* 0x000000aa08057227 */ /* 0x000fc800078e00ff */
[----:B------:R-:W-:Y:S01]  /*8060*/  @!P0 IMAD.MOV R162, RZ, RZ, -R162 ;  /* 0x000000ffffa28224 */ /* 0x000fe200078e0aa2 */
[C---:B------:R-:W-:Y:S01]  /*8070*/  ISETP.GT.U32.AND P0, PT, R9.reuse, R166, PT ;  /* 0x000000a60900720c */ /* 0x040fe20003f04070 */
[----:B------:R-:W-:Y:S01]  /*8080*/  @!P3 IMAD.MOV R163, RZ, RZ, -R163 ;  /* 0x000000ffffa3b224 */ /* 0x000fe200078e0aa3 */
[----:B------:R-:W-:Y:S01]  /*8090*/  ISETP.GT.U32.AND P3, PT, R9, R168, PT ;  /* 0x000000a80900720c */ /* 0x000fe20003f64070 */
[----:B------:R-:W-:Y:S02]  /*80a0*/  IMAD.MOV R5, RZ, RZ, -R5 ;  /* 0x000000ffff057224 */ /* 0x000fe400078e0a05 */
[----:B------:R-:W-:Y:S01]  /*80b0*/  @!P4 IMAD.IADD R165, R165, 0x1, -R9 ;  /* 0x00000001a5a5c824 */ /* 0x000fe200078e0a09 */
[----:B------:R-:W-:Y:S01]  /*80c0*/  ISETP.GE.AND P4, PT, R7, RZ, PT ;  /* 0x000000ff0700720c */ /* 0x000fe20003f86270 */
[----:B------:R-:W-:Y:S01]  /*80d0*/  @!P1 IMAD.MOV R161, RZ, RZ, -R161 ;  /* 0x000000ffffa19224 */ /* 0x000fe200078e0aa1 */
[C---:B------:R-:W-:Y:S01]  /*80e0*/  ISETP.GT.U32.AND P1, PT, R9.reuse, R164, PT ;  /* 0x000000a40900720c */ /* 0x040fe20003f24070 */
[----:B------:R-:W-:Y:S01]  /*80f0*/  IMAD.HI.U32 R4, R8, R169, RZ ;  /* 0x000000a908047227 */ /* 0x000fe200078e00ff */
[----:B------:R-:W-:-:S02]  /*8100*/  ISETP.GT.U32.AND P5, PT, R9, R165, PT ;  /* 0x000000a50900720c */ /* 0x000fc40003fa4070 */
[----:B------:R-:W-:Y:S01]  /*8110*/  IADD3 R7, R195, 0xac, RZ ;  /* 0x000000acc3077810 */ /* 0x000fe20007ffe0ff */
[----:B------:R-:W-:Y:S01]  /*8120*/  IMAD R170, R9, R5, R170 ;  /* 0x0000000509aa7224 */ /* 0x000fe200078e02aa */
[----:B------:R-:W-:Y:S01]  /*8130*/  IADD3 R5, R195, 0xab, RZ ;  /* 0x000000abc3057810 */ /* 0x000fe20007ffe0ff */
[--C-:B------:R-:W-:Y:S02]  /*8140*/  @!P6 IMAD.IADD R167, R167, 0x1, -R9.reuse ;  /* 0x00000001a7a7e824 */ /* 0x100fe400078e0a09 */
[----:B------:R-:W-:Y:S01]  /*8150*/  IMAD.MOV R4, RZ, RZ, -R4 ;  /* 0x000000ffff047224 */ /* 0x000fe200078e0a04 */
[----:B------:R-:W-:Y:S01]  /*8160*/  IABS R171, R5 ;  /* 0x0000000500ab7213 */ /* 0x000fe20000000000 */
[----:B------:R-:W-:Y:S01]  /*8170*/  @!P0 IMAD.IADD R166, R166, 0x1, -R9 ;  /* 0x00000001a6a68824 */ /* 0x000fe200078e0a09 */
[C---:B------:R-:W-:Y:S01]  /*8180*/  ISETP.GT.U32.AND P6, PT, R9.reuse, R167, PT ;  /* 0x000000a70900720c */ /* 0x040fe20003fc4070 */
[C---:B------:R-:W-:Y:S01]  /*8190*/  IMAD R169, R9.reuse, R4, R169 ;  /* 0x0000000409a97224 */ /* 0x040fe200078e02a9 */
[----:B------:R-:W-:Y:S01]  /*81a0*/  ISETP.GT.U32.AND P0, PT, R9, R170, PT ;  /* 0x000000aa0900720c */ /* 0x000fe20003f04070 */
[----:B------:R-:W-:Y:S01]  /*81b0*/  @!P3 IMAD.IADD R168, R168, 0x1, -R9 ;  /* 0x00000001a8a8b824 */ /* 0x000fe200078e0a09 */
[----:B------:R-:W-:Y:S01]  /*81c0*/  ISETP.GE.AND P3, PT, R173, RZ, PT ;  /* 0x000000ffad00720c */ /* 0x000fe20003f66270 */
[----:B------:R-:W-:-:S04]  /*81d0*/  IMAD.HI.U32 R3, R8, R171, RZ ;  /* 0x000000ab08037227 */ /* 0x000fc800078e00ff */
[----:B------:R-:W-:Y:S01]  /*81e0*/  @!P1 IMAD.IADD R164, R164, 0x1, -R9 ;  /* 0x00000001a4a49824 */ /* 0x000fe200078e0a09 */
[----:B------:R-:W-:Y:S01]  /*81f0*/  ISETP.GT.U32.AND P1, PT, R9, R169, PT ;  /* 0x000000a90900720c */ /* 0x000fe20003f24070 */
[----:B------:R-:W-:Y:S02]  /*8200*/  IMAD.MOV R4, RZ, RZ, -R3 ;  /* 0x000000ffff047224 */ /* 0x000fe400078e0a03 */
[--C-:B------:R-:W-:Y:S01]  /*8210*/  @!P5 IMAD.IADD R165, R165, 0x1, -R9.reuse ;  /* 0x00000001a5a5d824 */ /* 0x100fe200078e0a09 */
[----:B------:R-:W-:Y:S01]  /*8220*/  ISETP.GE.AND P5, PT, R172, RZ, PT ;  /* 0x000000ffac00720c */ /* 0x000fe20003fa6270 */
[----:B------:R-:W-:Y:S01]  /*8230*/  @!P6 IMAD.IADD R167, R167, 0x1, -R9 ;  /* 0x00000001a7a7e824 */ /* 0x000fe200078e0a09 */
[----:B------:R-:W-:Y:S01]  /*8240*/  IABS R172, R7 ;  /* 0x0000000700ac7213 */ /* 0x000fe20000000000 */
[C---:B------:R-:W-:Y:S01]  /*8250*/  IMAD R171, R9.reuse, R4, R171 ;  /* 0x0000000409ab7224 */ /* 0x040fe200078e02ab */
[----:B------:R-:W-:Y:S01]  /*8260*/  ISETP.GE.AND P6, PT, R6, RZ, PT ;  /* 0x000000ff0600720c */ /* 0x000fe20003fc6270 */
[----:B------:R-:W-:Y:S01]  /*8270*/  @!P0 IMAD.IADD R170, R170, 0x1, -R9 ;  /* 0x00000001aaaa8824 */ /* 0x000fe200078e0a09 */
        /* <DEDUP_REMOVED lines=9> */
[----:B------:R-:W-:Y:S01]  /*8310*/  IMAD.MOV R3, RZ, RZ, -R3 ;  /* 0x000000ffff037224 */ /* 0x000fe200078e0a03 */
[----:B------:R-:W-:Y:S01]  /*8320*/  IABS R173, R6 ;  /* 0x0000000600ad7213 */ /* 0x000fe20000000000 */
[--C-:B------:R-:W-:Y:S01]  /*8330*/  @!P0 IMAD.IADD R168, R168, 0x1, -R9.reuse ;  /* 0x00000001a8a88824 */ /* 0x100fe200078e0a09 */
[----:B------:R-:W-:Y:S01]  /*8340*/  ISETP.GE.AND P0, PT, R176, RZ, PT ;  /* 0x000000ffb000720c */ /* 0x000fe20003f06270 */
[----:B------:R-:W-:Y:S01]  /*8350*/  @!P3 IMAD.IADD R171, R171, 0x1, -R9 ;  /* 0x00000001ababb824 */ /* 0x000fe200078e0a09 */
[----:B------:R-:W-:Y:S01]  /*8360*/  ISETP.GE.AND P3, PT, R7, RZ, PT ;  /* 0x000000ff0700720c */ /* 0x000fe20003f66270 */
[----:B------:R-:W-:Y:S01]  /*8370*/  IMAD R172, R9, R3, R172 ;  /* 0x0000000309ac7224 */ /* 0x000fe200078e02ac */
[----:B------:R-:W-:Y:S01]  /*8380*/  IADD3 R7, R195, 0xb0, RZ ;  /* 0x000000b0c3077810 */ /* 0x000fe20007ffe0ff */
[----:B------:R-:W-:Y:S01]  /*8390*/  @!P1 IMAD.MOV R168, RZ, RZ, -R168 ;  /* 0x000000ffffa89224 */ /* 0x000fe200078e0aa8 */
[----:B------:R-:W-:Y:S01]  /*83a0*/  ISETP.GT.U32.AND P1, PT, R9, R171, PT ;  /* 0x000000ab0900720c */ /* 0x000fe20003f24070 */
[----:B------:R-:W-:Y:S01]  /*83b0*/  IMAD.HI.U32 R3, R8, R173, RZ ;  /* 0x000000ad08037227 */ /* 0x000fe200078e00ff */
[----:B------:R-:W-:-:S03]  /*83c0*/  IABS R176, R7 ;  /* 0x0000000700b07213 */ /* 0x000fc60000000000 */
[----:B------:R-:W-:Y:S01]  /*83d0*/  @!P4 IMAD.MOV R164, RZ, RZ, -R164 ;  /* 0x000000ffffa4c224 */ /* 0x000fe200078e0aa4 */
[----:B------:R-:W-:Y:S01]  /*83e0*/  ISETP.GT.U32.AND P4, PT, R9, R170, PT ;  /* 0x000000aa0900720c */ /* 0x000fe20003f84070 */
[----:B------:R-:W-:Y:S01]  /*83f0*/  @!P5 IMAD.IADD R169, R169, 0x1, -R9 ;  /* 0x00000001a9a9d824 */ /* 0x000fe200078e0a09 */
[----:B------:R-:W-:Y:S01]  /*8400*/  ISETP.GT.U32.AND P5, PT, R9, R172, PT ;  /* 0x000000ac0900720c */ /* 0x000fe20003fa4070 */
[----:B------:R-:W-:Y:S02]  /*8410*/  IMAD.MOV R4, RZ, RZ, -R3 ;  /* 0x000000ffff047224 */ /* 0x000fe400078e0a03 */
[----:B------:R-:W-:Y:S01]  /*8420*/  @!P6 IMAD.MOV R166, RZ, RZ, -R166 ;  /* 0x000000ffffa6e224 */ /* 0x000fe200078e0aa6 */
[----:B------:R-:W-:Y:S01]  /*8430*/  ISETP.GE.AND P6, PT, R175, RZ, PT ;  /* 0x000000ffaf00720c */ /* 0x000fe20003fc6270 */
[----:B------:R-:W-:Y:S01]  /*8440*/  IMAD R173, R9, R4, R173 ;  /* 0x0000000409ad7224 */ /* 0x000fe200078e02ad */
[----:B------:R-:W-:Y:S01]  /*8450*/  IADD3 R175, R195, 0xae, RZ ;  /* 0x000000aec3af7810 */ /* 0x000fe20007ffe0ff */
[--C-:B------:R-:W-:Y:S01]  /*8460*/  @!P1 IMAD.IADD R171, R171, 0x1, -R9.reuse ;  /* 0x00000001abab9824 */ /* 0x100fe200078e0a09 */
[----:B------:R-:W-:Y:S01]  /*8470*/  IADD3 R4, R195, 0xaf, RZ ;  /* 0x000000afc3047810 */ /* 0x000fe20007ffe0ff */
[----:B------:R-:W-:Y:S01]  /*8480*/  IMAD R2, R197, 0x2, R0 ;  /* 0x00000002c5027824 */ /* 0x000fe200078e0200 */
[----:B------:R-:W-:Y:S01]  /*8490*/  ISETP.GT.U32.AND P1, PT, R9, R173, PT ;  /* 0x000000ad0900720c */ /* 0x000fe20003f24070 */
[--C-:B------:R-:W-:Y:S01]  /*84a0*/  @!P4 IMAD.IADD R170, R170, 0x1, -R9.reuse ;  /* 0x00000001aaaac824 */ /* 0x100fe200078e0a09 */
[----:B------:R-:W-:Y:S01]  /*84b0*/  ISETP.GE.AND P4, PT, R5, RZ, PT ;  /* 0x000000ff0500720c */ /* 0x000fe20003f86270 */
[----:B------:R-:W-:Y:S01]  /*84c0*/  @!P5 IMAD.IADD R172, R172, 0x1, -R9 ;  /* 0x00000001acacd824 */ /* 0x000fe200078e0a09 */
[----:B------:R-:W-:Y:S01]  /*84d0*/  IABS R174, R175 ;  /* 0x000000af00ae7213 */ /* 0x000fe20000000000 */
[----:B------:R-:W-:Y:S01]  /*84e0*/  @!P0 IMAD.MOV R170, RZ, RZ, -R170 ;  /* 0x000000ffffaa8224 */ /* 0x000fe200078e0aaa */
[----:B------:R-:W-:Y:S01]  /*84f0*/  ISETP.GE.AND P0, PT, R175, RZ, PT ;  /* 0x000000ffaf00720c */ /* 0x000fe20003f06270 */
[----:B------:R-:W-:Y:S01]  /*8500*/  @!P6 IMAD.MOV R169, RZ, RZ, -R169 ;  /* 0x000000ffffa9e224 */ /* 0x000fe200078e0aa9 */
[----:B------:R-:W-:Y:S01]  /*8510*/  ISETP.GT.U32.AND P6, PT, R9, R172, PT ;  /* 0x000000ac0900720c */ /* 0x000fe20003fc4070 */
[----:B------:R-:W-:Y:S01]  /*8520*/  IMAD.HI.U32 R3, R8, R174, RZ ;  /* 0x000000ae08037227 */ /* 0x000fe200078e00ff */
[----:B------:R-:W-:Y:S01]  /*8530*/  IABS R175, R4 ;  /* 0x0000000400af7213 */ /* 0x000fe20000000000 */
[----:B------:R2:W-:Y:S01]  /*8540*/  STL [R1+0x74], R2 ;  /* 0x0000740201007387 */ /* 0x0005e20000100800 */
[----:B------:R-:W-:Y:S01]  /*8550*/  ISETP.GE.AND P5, PT, R6, RZ, PT ;  /* 0x000000ff0600720c */ /* 0x000fe20003fa6270 */
[----:B------:R-:W-:-:S02]  /*8560*/  IMAD.MOV R3, RZ, RZ, -R3 ;  /* 0x000000ffff037224 */ /* 0x000fc400078e0a03 */
[----:B------:R-:W-:Y:S01]  /*8570*/  @!P1 IMAD.IADD R173, R173, 0x1, -R9 ;  /* 0x00000001adad9824 */ /* 0x000fe200078e0a09 */
[----:B------:R-:W-:Y:S01]  /*8580*/  ISETP.GE.AND P1, PT, R4, RZ, PT ;  /* 0x000000ff0400720c */ /* 0x000fe20003f26270 */
[C---:B------:R-:W-:Y:S02]  /*8590*/  IMAD R174, R9.reuse, R3, R174 ;  /* 0x0000000309ae7224 */ /* 0x040fe400078e02ae */
[----:B------:R-:W-:Y:S01]  /*85a0*/  @!P4 IMAD.MOV R171, RZ, RZ, -R171 ;  /* 0x000000ffffabc224 */ /* 0x000fe200078e0aab */
[----:B------:R-:W-:Y:S01]  /*85b0*/  ISETP.GT.U32.AND P4, PT, R9, R173, PT ;  /* 0x000000ad0900720c */ /* 0x000fe20003f84070 */
[----:B------:R-:W-:-:S04]  /*85c0*/  IMAD.HI.U32 R3, R8, R175, RZ ;  /* 0x000000af08037227 */ /* 0x000fc800078e00ff */
[----:B------:R-:W-:Y:S01]  /*85d0*/  @!P6 IMAD.IADD R172, R172, 0x1, -R9 ;  /* 0x00000001acace824 */ /* 0x000fe200078e0a09 */
[----:B------:R-:W-:Y:S01]  /*85e0*/  ISETP.GT.U32.AND P6, PT, R9, R174, PT ;  /* 0x000000ae0900720c */ /* 0x000fe20003fc4070 */
[----:B------:R-:W-:Y:S02]  /*85f0*/  IMAD.MOV R6, RZ, RZ, -R3 ;  /* 0x000000ffff067224 */ /* 0x000fe400078e0a03 */
[----:B------:R-:W-:-:S04]  /*8600*/  IMAD.HI.U32 R5, R8, R177, RZ ;  /* 0x000000b108057227 */ /* 0x000fc800078e00ff */
[----:B------:R-:W-:Y:S02]  /*8610*/  IMAD R175, R9, R6, R175 ;  /* 0x0000000609af7224 */ /* 0x000fe400078e02af */
[--C-:B------:R-:W-:Y:S02]  /*8620*/  @!P4 IMAD.IADD R173, R173, 0x1, -R9.reuse ;  /* 0x00000001adadc824 */ /* 0x100fe400078e0a09 */
[----:B------:R-:W-:Y:S01]  /*8630*/  @!P3 IMAD.MOV R172, RZ, RZ, -R172 ;  /* 0x000000ffffacb224 */ /* 0x000fe200078e0aac */
[----:B------:R-:W-:Y:S01]  /*8640*/  ISETP.GT.U32.AND P4, PT, R9, R175, PT ;  /* 0x000000af0900720c */ /* 0x000fe20003f84070 */
[----:B------:R-:W-:Y:S01]  /*8650*/  @!P6 IMAD.IADD R174, R174, 0x1, -R9 ;  /* 0x00000001aeaee824 */ /* 0x000fe200078e0a09 */
[----:B------:R-:W-:Y:S01]  /*8660*/  ISETP.GE.AND P3, PT, R7, RZ, PT ;  /* 0x000000ff0700720c */ /* 0x000fe20003f66270 */
[----:B------:R-:W-:Y:S01]  /*8670*/  IMAD.HI.U32 R4, R8, R176, RZ ;  /* 0x000000b008047227 */ /* 0x000fe200078e00ff */
[----:B------:R-:W-:Y:S02]  /*8680*/  IADD3 R7, R195, 0xb2, RZ ;  /* 0x000000b2c3077810 */ /* 0x000fe40007ffe0ff */
[----:B------:R-:W-:Y:S01]  /*8690*/  ISETP.GT.U32.AND P6, PT, R9, R174, PT ;  /* 0x000000ae0900720c */ /* 0x000fe20003fc4070 */
[----:B------:R-:W-:Y:S01]  /*86a0*/  IMAD.MOV R6, RZ, RZ, -R5 ;  /* 0x000000ffff067224 */ /* 0x000fe200078e0a05 */
[----:B------:R-:W-:Y:S01]  /*86b0*/  IABS R178, R7 ;  /* 0x0000000700b27213 */ /* 0x000fe20000000000 */
[----:B------:R-:W-:-:S02]  /*86c0*/  IMAD.MOV R4, RZ, RZ, -R4 ;  /* 0x000000ffff047224 */ /* 0x000fc400078e0a04 */
[----:B------:R-:W-:Y:S02]  /*86d0*/  IMAD R177, R9, R6, R177 ;  /* 0x0000000609b17224 */ /* 0x000fe400078e02b1 */
[----:B------:R-:W-:Y:S02]  /*86e0*/  @!P4 IMAD.IADD R175, R175, 0x1, -R9 ;  /* 0x00000001afafc824 */ /* 0x000fe400078e0a09 */
[C---:B------:R-:W-:Y:S01]  /*86f0*/  IMAD R176, R9.reuse, R4, R176 ;  /* 0x0000000409b07224 */ /* 0x040fe200078e02b0 */
[C---:B------:R-:W-:Y:S01]  /*8700*/  ISETP.GT.U32.AND P4, PT, R9.reuse, R177, PT ;  /* 0x000000b10900720c */ /* 0x040fe20003f84070 */
        /* <DEDUP_REMOVED lines=9> */
[--C-:B------:R-:W-:Y:S01]  /*87a0*/  @!P4 IMAD.IADD R177, R177, 0x1, -R9.reuse ;  /* 0x00000001b1b1c824 */ /* 0x100fe200078e0a09 */
[C---:B------:R-:W-:Y:S01]  /*87b0*/  ISETP.GT.U32.AND P5, PT, R9.reuse, R178, PT ;  /* 0x000000b20900720c */ /* 0x040fe20003fa4070 */
[----:B------:R-:W-:Y:S02]  /*87c0*/  @!P6 IMAD.IADD R176, R176, 0x1, -R9 ;  /* 0x00000001b0b0e824 */ /* 0x000fe400078e0a09 */
[----:B------:R-:W-:Y:S01]  /*87d0*/  IMAD.HI.U32 R3, R8, R179, RZ ;  /* 0x000000b308037227 */ /* 0x000fe200078e00ff */
[C---:B------:R-:W-:Y:S02]  /*87e0*/  ISETP.GT.U32.AND P4, PT, R9.reuse, R177, PT ;  /* 0x000000b10900720c */ /* 0x040fe40003f84070 */
[----:B------:R-:W-:Y:S01]  /*87f0*/  ISETP.GT.U32.AND P6, PT, R9, R176, PT ;  /* 0x000000b00900720c */ /* 0x000fe20003fc4070 */
[----:B------:R-:W-:-:S02]  /*8800*/  IMAD.MOV R4, RZ, RZ, -R4 ;  /* 0x000000ffff047224 */ /* 0x000fc400078e0a04 */
[----:B------:R-:W-:Y:S02]  /*8810*/  IMAD.MOV R6, RZ, RZ, -R3 ;  /* 0x000000ffff067224 */ /* 0x000fe400078e0a03 */
[----:B------:R-:W-:Y:S02]  /*8820*/  IMAD R180, R9, R4, R180 ;  /* 0x0000000409b47224 */ /* 0x000fe400078e02b4 */
[----:B------:R-:W-:Y:S02]  /*8830*/  @!P5 IMAD.IADD R178, R178, 0x1, -R9 ;  /* 0x00000001b2b2d824 */ /* 0x000fe400078e0a09 */
[----:B------:R-:W-:-:S03]  /*8840*/  IMAD.HI.U32 R5, R8, R181, RZ ;  /* 0x000000b508057227 */ /* 0x000fc600078e00ff */
[C---:B------:R-:W-:Y:S01]  /*8850*/  ISETP.GT.U32.AND P5, PT, R9.reuse, R178, PT ;  /* 0x000000b20900720c */ /* 0x040fe20003fa4070 */
[----:B------:R-:W-:Y:S02]  /*8860*/  IMAD R179, R9, R6, R179 ;  /* 0x0000000609b37224 */ /* 0x000fe400078e02b3 */
[----:B------:R-:W-:Y:S01]  /*8870*/  @!P4 IMAD.IADD R177, R177, 0x1, -R9 ;  /* 0x00000001b1b1c824 */ /* 0x000fe200078e0a09 */
[----:B------:R-:W-:Y:S01]  /*8880*/  ISETP.GT.U32.AND P4, PT, R9, R180, PT ;  /* 0x000000b40900720c */ /* 0x000fe20003f84070 */
[----:B------:R-:W-:Y:S01]  /*8890*/  IMAD.MOV R6, RZ, RZ, -R5 ;  /* 0x000000ffff067224 */ /* 0x000fe200078e0a05 */
[----:B------:R-:W-:Y:S01]  /*88a0*/  IADD3 R5, R195, 0xb6, RZ ;  /* 0x000000b6c3057810 */ /* 0x000fe20007ffe0ff */
[----:B------:R-:W-:Y:S01]  /*88b0*/  @!P0 IMAD.MOV R174, RZ, RZ, -R174 ;  /* 0x000000ffffae8224 */ /* 0x000fe200078e0aae */
[----:B------:R-:W-:Y:S01]  /*88c0*/  ISETP.GE.AND P0, PT, R182, RZ, PT ;  /* 0x000000ffb600720c */ /* 0x000fe20003f06270 */
[----:B------:R-:W-:Y:S01]  /*88d0*/  @!P6 IMAD.IADD R176, R176, 0x1, -R9 ;  /* 0x00000001b0b0e824 */ /* 0x000fe200078e0a09 */
[----:B------:R-:W-:Y:S01]  /*88e0*/  ISETP.GE.AND P6, PT, R7, RZ, PT ;  /* 0x000000ff0700720c */ /* 0x000fe20003fc6270 */
[----:B------:R-:W-:Y:S01]  /*88f0*/  IMAD R181, R9, R6, R181 ;  /* 0x0000000609b57224 */ /* 0x000fe200078e02b5 */
[----:B------:R-:W-:Y:S01]  /*8900*/  IABS R182, R5 ;  /* 0x0000000500b67213 */ /* 0x000fe20000000000 */
[----:B------:R-:W-:Y:S01]  /*8910*/  @!P3 IMAD.MOV R176, RZ, RZ, -R176 ;  /* 0x000000ffffb0b224 */ /* 0x000fe200078e0ab0 */
[----:B------:R-:W-:Y:S01]  /*8920*/  IADD3 R6, R195, 0xb7, RZ ;  /* 0x000000b7c3067810 */ /* 0x000fe20007ffe0ff */
[----:B------:R-:W-:Y:S01]  /*8930*/  @!P1 IMAD.MOV R175, RZ, RZ, -R175 ;  /* 0x000000ffffaf9224 */ /* 0x000fe200078e0aaf */
[----:B------:R-:W-:Y:S01]  /*8940*/  ISETP.GE.AND P3, PT, R183, RZ, PT ;  /* 0x000000ffb700720c */ /* 0x000fe20003f66270 */
[----:B------:R-:W-:Y:S01]  /*8950*/  IMAD.HI.U32 R3, R8, R182, RZ ;  /* 0x000000b608037227 */ /* 0x000fe200078e00ff */
[----:B------:R-:W-:-:S02]  /*8960*/  ISETP.GT.U32.AND P1, PT, R9, R179, PT ;  /* 0x000000b30900720c */ /* 0x000fc40003f24070 */
[----:B------:R-:W-:Y:S01]  /*8970*/  IABS R183, R6 ;  /* 0x0000000600b77213 */ /* 0x000fe20000000000 */
[--C-:B------:R-:W-:Y:S01]  /*8980*/  @!P5 IMAD.IADD R178, R178, 0x1, -R9.reuse ;  /* 0x00000001b2b2d824 */ /* 0x100fe200078e0a09 */
[----:B------:R-:W-:Y:S01]  /*8990*/  IADD3 R7, R195, 0xb8, RZ ;  /* 0x000000b8c3077810 */ /* 0x000fe20007ffe0ff */
[----:B------:R-:W-:Y:S01]  /*89a0*/  @!P4 IMAD.IADD R180, R180, 0x1, -R9 ;  /* 0x00000001b4b4c824 */ /* 0x000fe200078e0a09 */
[----:B------:R-:W-:Y:S01]  /*89b0*/  ISETP.GE.AND P5, PT, R184, RZ, PT ;  /* 0x000000ffb800720c */ /* 0x000fe20003fa6270 */
[----:B------:R-:W-:Y:S01]  /*89c0*/  IMAD.MOV R3, RZ, RZ, -R3 ;  /* 0x000000ffff037224 */ /* 0x000fe200078e0a03 */
[----:B------:R-:W-:Y:S01]  /*89d0*/  IABS R184, R7 ;  /* 0x0000000700b87213 */ /* 0x000fe20000000000 */
[----:B------:R-:W-:Y:S01]  /*89e0*/  @!P0 IMAD.MOV R177, RZ, RZ, -R177 ;  /* 0x000000ffffb18224 */ /* 0x000fe200078e0ab1 */
[C---:B------:R-:W-:Y:S01]  /*89f0*/  ISETP.GT.U32.AND P0, PT, R9.reuse, R181, PT ;  /* 0x000000b50900720c */ /* 0x040fe20003f04070 */
[----:B------:R-:W-:Y:S01]  /*8a00*/  @!P6 IMAD.MOV R178, RZ, RZ, -R178 ;  /* 0x000000ffffb2e224 */ /* 0x000fe200078e0ab2 */
[C---:B------:R-:W-:Y:S01]  /*8a10*/  ISETP.GT.U32.AND P6, PT, R9.reuse, R180, PT ;  /* 0x000000b40900720c */ /* 0x040fe20003fc4070 */
[----:B------:R-:W-:-:S02]  /*8a20*/  IMAD R182, R9, R3, R182 ;  /* 0x0000000309b67224 */ /* 0x000fc400078e02b6 */
[----:B------:R-:W-:-:S04]  /*8a30*/  IMAD.HI.U32 R3, R8, R183, RZ ;  /* 0x000000b708037227 */ /* 0x000fc800078e00ff */
[----:B------:R-:W-:Y:S02]  /*8a40*/  IMAD.MOV R4, RZ, RZ, -R3 ;  /* 0x000000ffff047224 */ /* 0x000fe400078e0a03 */
[----:B------:R-:W-:Y:S01]  /*8a50*/  @!P1 IMAD.IADD R179, R179, 0x1, -R9 ;  /* 0x00000001b3b39824 */ /* 0x000fe200078e0a09 */
[----:B------:R-:W-:Y:S01]  /*8a60*/  ISETP.GE.AND P1, PT, R185, RZ, PT ;  /* 0x000000ffb900720c */ /* 0x000fe20003f26270 */
[----:B------:R-:W-:Y:S01]  /*8a70*/  IMAD R183, R9, R4, R183 ;  /* 0x0000000409b77224 */ /* 0x000fe200078e02b7 */
[----:B------:R-:W-:Y:S01]  /*8a80*/  IABS R185, R189 ;  /* 0x000000bd00b97213 */ /* 0x000fe20000000000 */
[--C-:B------:R-:W-:Y:S01]  /*8a90*/  @!P0 IMAD.IADD R181, R181, 0x1, -R9.reuse ;  /* 0x00000001b5b58824 */ /* 0x100fe200078e0a09 */
[C---:B------:R-:W-:Y:S01]  /*8aa0*/  ISETP.GT.U32.AND P4, PT, R9.reuse, R179, PT ;  /* 0x000000b30900720c */ /* 0x040fe20003f84070 */
[----:B------:R-:W-:Y:S01]  /*8ab0*/  @!P6 IMAD.IADD R180, R180, 0x1, -R9 ;  /* 0x00000001b4b4e824 */ /* 0x000fe200078e0a09 */
[C---:B------:R-:W-:Y:S01]  /*8ac0*/  ISETP.GT.U32.AND P6, PT, R9.reuse, R183, PT ;  /* 0x000000b70900720c */ /* 0x040fe20003fc4070 */
[----:B------:R-:W-:Y:S01]  /*8ad0*/  IMAD.HI.U32 R4, R8, R185, RZ ;  /* 0x000000b908047227 */ /* 0x000fe200078e00ff */
[----:B------:R-:W-:-:S03]  /*8ae0*/  ISETP.GT.U32.AND P0, PT, R9, R181, PT ;  /* 0x000000b50900720c */ /* 0x000fc60003f04070 */
[----:B------:R-:W-:Y:S02]  /*8af0*/  IMAD.MOV R4, RZ, RZ, -R4 ;  /* 0x000000ffff047224 */ /* 0x000fe400078e0a04 */
[----:B------:R-:W-:-:S04]  /*8b00*/  IMAD.HI.U32 R3, R8, R184, RZ ;  /* 0x000000b808037227 */ /* 0x000fc800078e00ff */
[--C-:B------:R-:W-:Y:S01]  /*8b10*/  @!P4 IMAD.IADD R179, R179, 0x1, -R9.reuse ;  /* 0x00000001b3b3c824 */ /* 0x100fe200078e0a09 */
[----:B------:R-:W-:Y:S01]  /*8b20*/  ISETP.GT.U32.AND P4, PT, R9, R182, PT ;  /* 0x000000b60900720c */ /* 0x000fe20003f84070 */
[--C-:B------:R-:W-:Y:S02]  /*8b30*/  @!P6 IMAD.IADD R183, R183, 0x1, -R9.reuse ;  /* 0x00000001b7b7e824 */ /* 0x100fe400078e0a09 */
[----:B------:R-:W-:Y:S01]  /*8b40*/  @!P0 IMAD.IADD R181, R181, 0x1, -R9 ;  /* 0x00000001b5b58824 */ /* 0x000fe200078e0a09 */
[----:B------:R-:W-:Y:S01]  /*8b50*/  ISETP.GE.AND P0, PT, R5, RZ, PT ;  /* 0x000000ff0500720c */ /* 0x000fe20003f06270 */
[----:B------:R-:W-:Y:S01]  /*8b60*/  @!P3 IMAD.MOV R179, RZ, RZ, -R179 ;  /* 0x000000ffffb3b224 */ /* 0x000fe200078e0ab3 */
[----:B------:R-:W-:Y:S01]  /*8b70*/  ISETP.GT.U32.AND P3, PT, R9, R183, PT ;  /* 0x000000b70900720c */ /* 0x000fe20003f64070 */
[----:B------:R-:W-:-:S04]  /*8b80*/  IMAD.HI.U32 R5, R8, R186, RZ ;  /* 0x000000ba08057227 */ /* 0x000fc800078e00ff */
[----:B------:R-:W-:Y:S02]  /*8b90*/  IMAD.MOV R5, RZ, RZ, -R5 ;  /* 0x000000ffff057224 */ /* 0x000fe400078e0a05 */
[C---:B------:R-:W-:Y:S02]  /*8ba0*/  IMAD R185, R9.reuse, R4, R185 ;  /* 0x0000000409b97224 */ /* 0x040fe400078e02b9 */
[----:B------:R-:W-:Y:S02]  /*8bb0*/  IMAD.MOV R3, RZ, RZ, -R3 ;  /* 0x000000ffff037224 */ /* 0x000fe400078e0a03 */
[----:B------:R-:W-:Y:S01]  /*8bc0*/  IMAD R186, R9, R5, R186 ;  /* 0x0000000509ba7224 */ /* 0x000fe200078e02ba */
[----:B------:R-:W-:Y:S01]  /*8bd0*/  IADD3 R5, R195, 0xbb, RZ ;  /* 0x000000bbc3057810 */ /* 0x000fe20007ffe0ff */
[----:B------:R-:W-:Y:S01]  /*8be0*/  @!P1 IMAD.MOV R181, RZ, RZ, -R181 ;  /* 0x000000ffffb59224 */ /* 0x000fe200078e0ab5 */
[C---:B------:R-:W-:Y:S01]  /*8bf0*/  ISETP.GT.U32.AND P1, PT, R9.reuse, R185, PT ;  /* 0x000000b90900720c */ /* 0x040fe20003f24070 */
[----:B------:R-:W-:Y:S01]  /*8c00*/  IMAD R184, R9, R3, R184 ;  /* 0x0000000309b87224 */ /* 0x000fe200078e02b8 */
[----:B------:R-:W-:Y:S01]  /*8c10*/  IABS R187, R5 ;  /* 0x0000000500bb7213 */ /* 0x000fe20000000000 */
[--C-:B------:R-:W-:Y:S01]  /*8c20*/  @!P3 IMAD.IADD R183, R183, 0x1, -R9.reuse ;  /* 0x00000001b7b7b824 */ /* 0x100fe200078e0a09 */
[C---:B------:R-:W-:Y:S01]  /*8c30*/  ISETP.GT.U32.AND P3, PT, R9.reuse, R186, PT ;  /* 0x000000ba0900720c */ /* 0x040fe20003f64070 */
[----:B------:R-:W-:Y:S01]  /*8c40*/  @!P5 IMAD.MOV R180, RZ, RZ, -R180 ;  /* 0x000000ffffb4d224 */ /* 0x000fe200078e0ab4 */
[----:B------:R-:W-:Y:S01]  /*8c50*/  ISETP.GT.U32.AND P5, PT, R9, R184, PT ;  /* 0x000000b80900720c */ /* 0x000fe20003fa4070 */
[----:B------:R-:W-:Y:S01]  /*8c60*/  @!P4 IMAD.IADD R182, R182, 0x1, -R9 ;  /* 0x00000001b6b6c824 */ /* 0x000fe200078e0a09 */
[----:B------:R-:W-:Y:S01]  /*8c70*/  ISETP.GE.AND P4, PT, R6, RZ, PT ;  /* 0x000000ff0600720c */ /* 0x000fe20003f86270 */
[----:B------:R-:W-:Y:S01]  /*8c80*/  IMAD.HI.U32 R3, R8, R187, RZ ;  /* 0x000000bb08037227 */ /* 0x000fe200078e00ff */
[----:B------:R-:W-:-:S02]  /*8c90*/  IADD3 R6, R195, 0xbc, RZ ;  /* 0x000000bcc3067810 */ /* 0x000fc40007ffe0ff */
[----:B------:R-:W-:Y:S01]  /*8ca0*/  ISETP.GT.U32.AND P6, PT, R9, R182, PT ;  /* 0x000000b60900720c */ /* 0x000fe20003fc4070 */
[----:B------:R-:W-:Y:S01]  /*8cb0*/  @!P1 IMAD.IADD R185, R185, 0x1, -R9 ;  /* 0x00000001b9b99824 */ /* 0x000fe200078e0a09 */
[----:B------:R-:W-:Y:S01]  /*8cc0*/  IABS R188, R6 ;  /* 0x0000000600bc7213 */ /* 0x000fe20000000000 */
[----:B------:R-:W-:Y:S02]  /*8cd0*/  IMAD.MOV R4, RZ, RZ, -R3 ;  /* 0x000000ffff047224 */ /* 0x000fe400078e0a03 */
[----:B------:R-:W-:Y:S01]  /*8ce0*/  @!P3 IMAD.IADD R186, R186, 0x1, -R9 ;  /* 0x00000001babab824 */ /* 0x000fe200078e0a09 */
[----:B------:R-:W-:Y:S01]  /*8cf0*/  ISETP.GT.U32.AND P3, PT, R9, R185, PT ;  /* 0x000000b90900720c */ /* 0x000fe20003f64070 */
[----:B------:R-:W-:-:S04]  /*8d00*/  IMAD.HI.U32 R3, R8, R188, RZ ;  /* 0x000000bc08037227 */ /* 0x000fc800078e00ff */
[----:B------:R-:W-:Y:S01]  /*8d10*/  @!P5 IMAD.IADD R184, R184, 0x1, -R9 ;  /* 0x00000001b8b8d824 */ /* 0x000fe200078e0a09 */
[----:B------:R-:W-:Y:S01]  /*8d20*/  ISETP.GE.AND P5, PT, R189, RZ, PT ;  /* 0x000000ffbd00720c */ /* 0x000fe20003fa6270 */
[----:B------:R-:W-:Y:S02]  /*8d30*/  IMAD.MOV R3, RZ, RZ, -R3 ;  /* 0x000000ffff037224 */ /* 0x000fe400078e0a03 */
[--C-:B------:R-:W-:Y:S01]  /*8d40*/  @!P6 IMAD.IADD R182, R182, 0x1, -R9.reuse ;  /* 0x00000001b6b6e824 */ /* 0x100fe200078e0a09 */
[C---:B------:R-:W-:Y:S01]  /*8d50*/  ISETP.GT.U32.AND P1, PT, R9.reuse, R184, PT ;  /* 0x000000b80900720c */ /* 0x040fe20003f24070 */
[----:B------:R-:W-:Y:S01]  /*8d60*/  IMAD R188, R9, R3, R188 ;  /* 0x0000000309bc7224 */ /* 0x000fe200078e02bc */
[----:B------:R-:W-:Y:S01]  /*8d70*/  ISETP.GE.AND P6, PT, R7, RZ, PT ;  /* 0x000000ff0700720c */ /* 0x000fe20003fc6270 */
[----:B------:R-:W-:Y:S01]  /*8d80*/  @!P3 IMAD.IADD R185, R185, 0x1, -R9 ;  /* 0x00000001b9b9b824 */ /* 0x000fe200078e0a09 */
[----:B------:R-:W-:Y:S01]  /*8d90*/  IADD3 R7, R195, 0xbd, RZ ;  /* 0x000000bdc3077810 */ /* 0x000fe20007ffe0ff */
[C---:B------:R-:W-:Y:S01]  /*8da0*/  IMAD R187, R9.reuse, R4, R187 ;  /* 0x0000000409bb7224 */ /* 0x040fe200078e02bb */
[C---:B------:R-:W-:Y:S01]  /*8db0*/  ISETP.GT.U32.AND P3, PT, R9.reuse, R188, PT ;  /* 0x000000bc0900720c */ /* 0x040fe20003f64070 */
[----:B------:R-:W-:Y:S01]  /*8dc0*/  @!P0 IMAD.MOV R182, RZ, RZ, -R182 ;  /* 0x000000ffffb68224 */ /* 0x000fe200078e0ab6 */
[----:B------:R-:W-:Y:S01]  /*8dd0*/  IABS R189, R7 ;  /* 0x0000000700bd7213 */ /* 0x000fe20000000000 */
[----:B------:R-:W-:Y:S01]  /*8de0*/  @!P4 IMAD.MOV R183, RZ, RZ, -R183 ;  /* 0x000000ffffb7c224 */ /* 0x000fe200078e0ab7 */
[C---:B------:R-:W-:Y:S01]  /*8df0*/  ISETP.GT.U32.AND P0, PT, R9.reuse, R186, PT ;  /* 0x000000ba0900720c */ /* 0x040fe20003f04070 */
[----:B------:R-:W-:Y:S01]  /*8e00*/  @!P5 IMAD.MOV R185, RZ, RZ, -R185 ;  /* 0x000000ffffb9d224 */ /* 0x000fe200078e0ab9 */
[----:B------:R-:W-:Y:S01]  /*8e10*/  ISETP.GE.AND P5, PT, R6, RZ, PT ;  /* 0x000000ff0600720c */ /* 0x000fe20003fa6270 */
[----:B------:R-:W-:Y:S01]  /*8e20*/  @!P1 IMAD.IADD R184, R184, 0x1, -R9 ;  /* 0x00000001b8b89824 */ /* 0x000fe200078e0a09 */
[----:B------:R-:W-:Y:S01]  /*8e30*/  ISETP.GT.U32.AND P1, PT, R9, R187, PT ;  /* 0x000000bb0900720c */ /* 0x000fe20003f24070 */
[----:B------:R-:W-:Y:S01]  /*8e40*/  IMAD.HI.U32 R3, R8, R189, RZ ;  /* 0x000000bd08037227 */ /* 0x000fe200078e00ff */
[----:B------:R-:W-:-:S03]  /*8e50*/  IADD3 R6, R195, 0xc1, RZ ;  /* 0x000000c1c3067810 */ /* 0x000fc60007ffe0ff */
[----:B------:R-:W-:Y:S02]  /*8e60*/  @!P3 IMAD.IADD R188, R188, 0x1, -R9 ;  /* 0x00000001bcbcb824 */ /* 0x000fe400078e0a09 */
[----:B------:R-:W-:Y:S02]  /*8e70*/  IMAD.MOV R4, RZ, RZ, -R3 ;  /* 0x000000ffff047224 */ /* 0x000fe400078e0a03 */
[----:B------:R-:W-:Y:S01]  /*8e80*/  IMAD.HI.U32 R3, R8, R190, RZ ;  /* 0x000000be08037227 */ /* 0x000fe200078e00ff */
[----:B------:R-:W-:-:S03]  /*8e90*/  ISETP.GT.U32.AND P3, PT, R9, R188, PT ;  /* 0x000000bc0900720c */ /* 0x000fc60003f64070 */
[----:B------:R-:W-:Y:S01]  /*8ea0*/  @!P1 IMAD.IADD R187, R187, 0x1, -R9 ;  /* 0x00000001bbbb9824 */ /* 0x000fe200078e0a09 */
[----:B------:R-:W-:Y:S01]  /*8eb0*/  ISETP.GE.AND P1, PT, R5, RZ, PT ;  /* 0x000000ff0500720c */ /* 0x000fe20003f26270 */
[----:B------:R-:W-:Y:S01]  /*8ec0*/  IMAD R189, R9, R4, R189 ;  /* 0x0000000409bd7224 */ /* 0x000fe200078e02bd */
[----:B------:R-:W-:Y:S01]  /*8ed0*/  IADD3 R5, R195, 0xc0, RZ ;  /* 0x000000c0c3057810 */ /* 0x000fe20007ffe0ff */
[----:B------:R-:W-:Y:S01]  /*8ee0*/  IMAD.MOV R4, RZ, RZ, -R3 ;  /* 0x000000ffff047224 */ /* 0x000fe200078e0a03 */
[----:B------:R-:W-:Y:S01]  /*8ef0*/  ISETP.GT.U32.AND P4, PT, R9, R187, PT ;  /* 0x000000bb0900720c */ /* 0x000fe20003f84070 */
[--C-:B------:R-:W-:Y:S01]  /*8f00*/  @!P0 IMAD.IADD R186, R186, 0x1, -R9.reuse ;  /* 0x00000001baba8824 */ /* 0x100fe200078e0a09 */
[----:B------:R-:W-:Y:S01]  /*8f10*/  ISETP.GE.AND P0, PT, R191, RZ, PT ;  /* 0x000000ffbf00720c */ /* 0x000fe20003f06270 */
[C---:B------:R-:W-:Y:S01]  /*8f20*/  IMAD R190, R9.reuse, R4, R190 ;  /* 0x0000000409be7224 */ /* 0x040fe200078e02be */
[----:B------:R-:W-:Y:S01]  /*8f30*/  IABS R191, R193 ;  /* 0x000000c100bf7213 */ /* 0x000fe20000000000 */
[----:B------:R-:W-:Y:S01]  /*8f40*/  @!P6 IMAD.MOV R184, RZ, RZ, -R184 ;  /* 0x000000ffffb8e224 */ /* 0x000fe200078e0ab8 */
[C---:B------:R-:W-:Y:S01]  /*8f50*/  ISETP.GT.U32.AND P6, PT, R9.reuse, R189, PT ;  /* 0x000000bd0900720c */ /* 0x040fe20003fc4070 */
[----:B------:R-:W-:Y:S01]  /*8f60*/  @!P3 IMAD.IADD R188, R188, 0x1, -R9 ;  /* 0x00000001bcbcb824 */ /* 0x000fe200078e0a09 */
[----:B------:R-:W-:Y:S01]  /*8f70*/  ISETP.GT.U32.AND P3, PT, R9, R190, PT ;  /* 0x000000be0900720c */ /* 0x000fe20003f64070 */
[----:B------:R-:W-:-:S04]  /*8f80*/  IMAD.HI.U32 R3, R8, R191, RZ ;  /* 0x000000bf08037227 */ /* 0x000fc800078e00ff */
[----:B------:R-:W-:Y:S01]  /*8f90*/  @!P4 IMAD.IADD R187, R187, 0x1, -R9 ;  /* 0x00000001bbbbc824 */ /* 0x000fe200078e0a09 */
[----:B------:R-:W-:Y:S01]  /*8fa0*/  ISETP.GE.AND P4, PT, R192, RZ, PT ;  /* 0x000000ffc000720c */ /* 0x000fe20003f86270 */
[----:B------:R-:W-:Y:S01]  /*8fb0*/  IMAD.MOV R4, RZ, RZ, -R3 ;  /* 0x000000ffff047224 */ /* 0x000fe200078e0a03 */
[----:B------:R-:W-:Y:S01]  /*8fc0*/  IABS R192, R5 ;  /* 0x0000000500c07213 */ /* 0x000fe20000000000 */
[----:B------:R-:W-:Y:S01]  /*8fd0*/  @!P1 IMAD.MOV R187, RZ, RZ, -R187 ;  /* 0x000000ffffbb9224 */ /* 0x000fe200078e0abb */
[----:B------:R-:W-:Y:S01]  /*8fe0*/  ISETP.GE.AND P1, PT, R193, RZ, PT ;  /* 0x000000ffc100720c */ /* 0x000fe20003f26270 */
[--C-:B------:R-:W-:Y:S01]  /*8ff0*/  @!P6 IMAD.IADD R189, R189, 0x1, -R9.reuse ;  /* 0x00000001bdbde824 */ /* 0x100fe200078e0a09 */
[----:B------:R-:W-:Y:S01]  /*9000*/  IABS R193, R6 ;  /* 0x0000000600c17213 */ /* 0x000fe20000000000 */
[----:B------:R-:W-:Y:S02]  /*9010*/  @!P3 IMAD.IADD R190, R190, 0x1, -R9 ;  /* 0x00000001bebeb824 */ /* 0x000fe400078e0a09 */
[C---:B------:R-:W-:Y:S01]  /*9020*/  IMAD R191, R9.reuse, R4, R191 ;  /* 0x0000000409bf7224 */ /* 0x040fe200078e02bf */
[C---:B------:R-:W-:Y:S01]  /*9030*/  ISETP.GT.U32.AND P6, PT, R9.reuse, R189, PT ;  /* 0x000000bd0900720c */ /* 0x040fe20003fc4070 */
[----:B------:R-:W-:Y:S01]  /*9040*/  IMAD.HI.U32 R3, R8, R192, RZ ;  /* 0x000000c008037227 */ /* 0x000fe200078e00ff */
[----:B------:R-:W-:-:S03]  /*9050*/  ISETP.GT.U32.AND P3, PT, R9, R190, PT ;  /* 0x000000be0900720c */ /* 0x000fc60003f64070 */
[----:B------:R-:W-:Y:S01]  /*9060*/  @!P5 IMAD.MOV R188, RZ, RZ, -R188 ;  /* 0x000000ffffbcd224 */ /* 0x000fe200078e0abc */
[----:B------:R-:W-:Y:S01]  /*9070*/  ISETP.GT.U32.AND P5, PT, R9, R191, PT ;  /* 0x000000bf0900720c */ /* 0x000fe20003fa4070 */
[----:B------:R-:W-:Y:S02]  /*9080*/  IMAD.MOV R3, RZ, RZ, -R3 ;  /* 0x000000ffff037224 */ /* 0x000fe400078e0a03 */
[----:B------:R-:W-:Y:S01]  /*9090*/  @!P0 IMAD.MOV R186, RZ, RZ, -R186 ;  /* 0x000000ffffba8224 */ /* 0x000fe200078e0aba */
[----:B------:R-:W-:Y:S01]  /*90a0*/  ISETP.GE.AND P0, PT, R7, RZ, PT ;  /* 0x000000ff0700720c */ /* 0x000fe20003f06270 */
[----:B------:R-:W-:Y:S01]  /*90b0*/  IMAD R192, R9, R3, R192 ;  /* 0x0000000309c07224 */ /* 0x000fe200078e02c0 */
[----:B------:R-:W-:Y:S01]  /*90c0*/  IADD3 R7, R195, 0xc2, RZ ;  /* 0x000000c2c3077810 */ /* 0x000fe20007ffe0ff */
[----:B------:R-:W-:-:S03]  /*90d0*/  IMAD.HI.U32 R3, R8, R193, RZ ;  /* 0x000000c108037227 */ /* 0x000fc600078e00ff */
[----:B------:R-:W-:Y:S01]  /*90e0*/  IABS R194, R7 ;  /* 0x0000000700c27213 */ /* 0x000fe20000000000 */
[----:B------:R-:W-:Y:S02]  /*90f0*/  IMAD.MOV R4, RZ, RZ, -R3 ;  /* 0x000000ffff047224 */ /* 0x000fe400078e0a03 */
[--C-:B------:R-:W-:Y:S01]  /*9100*/  @!P6 IMAD.IADD R189, R189, 0x1, -R9.reuse ;  /* 0x00000001bdbde824 */ /* 0x100fe200078e0a09 */
[----:B------:R-:W-:Y:S01]  /*9110*/  ISETP.GE.AND P6, PT, R5, RZ, PT ;  /* 0x000000ff0500720c */ /* 0x000fe20003fc6270 */
[----:B------:R-:W-:Y:S01]  /*9120*/  @!P3 IMAD.IADD R190, R190, 0x1, -R9 ;  /* 0x00000001bebeb824 */ /* 0x000fe200078e0a09 */
[----:B------:R-:W-:Y:S01]  /*9130*/  IADD3 R5, R195, 0xc3, RZ ;  /* 0x000000c3c3057810 */ /* 0x000fe20007ffe0ff */
[----:B------:R-:W-:Y:S01]  /*9140*/  IMAD R193, R9, R4, R193 ;  /* 0x0000000409c17224 */ /* 0x000fe200078e02c1 */
[----:B------:R-:W-:Y:S01]  /*9150*/  ISETP.GE.AND P3, PT, R6, RZ, PT ;  /* 0x000000ff0600720c */ /* 0x000fe20003f66270 */
[----:B------:R-:W-:Y:S01]  /*9160*/  @!P5 IMAD.IADD R191, R191, 0x1, -R9 ;  /* 0x00000001bfbfd824 */ /* 0x000fe200078e0a09 */
[----:B------:R-:W-:Y:S01]  /*9170*/  IABS R198, R5 ;  /* 0x0000000500c67213 */ /* 0x000fe20000000000 */
[----:B------:R-:W-:Y:S01]  /*9180*/  @!P0 IMAD.MOV R189, RZ, RZ, -R189 ;  /* 0x000000ffffbd8224 */ /* 0x000fe200078e0abd */
[C---:B------:R-:W-:Y:S01]  /*9190*/  ISETP.GT.U32.AND P0, PT, R9.reuse, R192, PT ;  /* 0x000000c00900720c */ /* 0x040fe20003f04070 */
[----:B------:R-:W-:Y:S01]  /*91a0*/  @!P4 IMAD.MOV R190, RZ, RZ, -R190 ;  /* 0x000000ffffbec224 */ /* 0x000fe200078e0abe */
[C---:B------:R-:W-:Y:S01]  /*91b0*/  ISETP.GT.U32.AND P4, PT, R9.reuse, R193, PT ;  /* 0x000000c10900720c */ /* 0x040fe20003f84070 */
[----:B------:R-:W-:Y:S01]  /*91c0*/  IMAD.HI.U32 R3, R8, R194, RZ ;  /* 0x000000c208037227 */ /* 0x000fe200078e00ff */
[----:B------:R-:W-:-:S02]  /*91d0*/  ISETP.GT.U32.AND P5, PT, R9, R191, PT ;  /* 0x000000bf0900720c */ /* 0x000fc40003fa4070 */
[----:B------:R-:W-:Y:S01]  /*91e0*/  IADD3 R6, R195, 0xc4, RZ ;  /* 0x000000c4c3067810 */ /* 0x000fe20007ffe0ff */
[----:B------:R-:W-:-:S03]  /*91f0*/  IMAD.MOV R3, RZ, RZ, -R3 ;  /* 0x000000ffff037224 */ /* 0x000fc600078e0a03 */
[----:B------:R-:W-:Y:S01]  /*9200*/  IABS R199, R6 ;  /* 0x0000000600c77213 */ /* 0x000fe20000000000 */
[----:B------:R-:W-:Y:S02]  /*9210*/  IMAD R194, R9, R3, R194 ;  /* 0x0000000309c27224 */ /* 0x000fe400078e02c2 */
[--C-:B------:R-:W-:Y:S02]  /*9220*/  @!P0 IMAD.IADD R192, R192, 0x1, -R9.reuse ;  /* 0x00000001c0c08824 */ /* 0x100fe400078e0a09 */
[--C-:B------:R-:W-:Y:S02]  /*9230*/  @!P4 IMAD.IADD R193, R193, 0x1, -R9.reuse ;  /* 0x00000001c1c1c824 */ /* 0x100fe400078e0a09 */
[----:B------:R-:W-:Y:S01]  /*9240*/  @!P5 IMAD.IADD R191, R191, 0x1, -R9 ;  /* 0x00000001bfbfd824 */ /* 0x000fe200078e0a09 */
[C---:B------:R-:W-:Y:S01]  /*9250*/  ISETP.GT.U32.AND P0, PT, R9.reuse, R192, PT ;  /* 0x000000c00900720c */ /* 0x040fe20003f04070 */
[----:B------:R-:W-:Y:S01]  /*9260*/  IMAD.HI.U32 R3, R8, R198, RZ ;  /* 0x000000c608037227 */ /* 0x000fe200078e00ff */
[----:B------:R-:W-:-:S02]  /*9270*/  ISETP.GT.U32.AND P4, PT, R9, R193, PT ;  /* 0x000000c10900720c */ /* 0x000fc40003f84070 */
[----:B------:R-:W-:Y:S01]  /*9280*/  ISETP.GE.AND P5, PT, R7, RZ, PT ;  /* 0x000000ff0700720c */ /* 0x000fe20003fa6270 */
[----:B------:R-:W-:Y:S01]  /*9290*/  IMAD.MOV R4, RZ, RZ, -R3 ;  /* 0x000000ffff047224 */ /* 0x000fe200078e0a03 */
[----:B------:R-:W-:Y:S01]  /*92a0*/  IADD3 R7, R195, 0xc5, RZ ;  /* 0x000000c5c3077810 */ /* 0x000fe20007ffe0ff */
[----:B------:R-:W-:Y:S01]  /*92b0*/  @!P1 IMAD.MOV R191, RZ, RZ, -R191 ;  /* 0x000000ffffbf9224 */ /* 0x000fe200078e0abf */
[----:B------:R-:W-:Y:S01]  /*92c0*/  ISETP.GT.U32.AND P1, PT, R9, R194, PT ;  /* 0x000000c20900720c */ /* 0x000fe20003f24070 */
[----:B------:R-:W-:Y:S01]  /*92d0*/  IMAD.HI.U32 R3, R8, R199, RZ ;  /* 0x000000c708037227 */ /* 0x000fe200078e00ff */
[----:B------:R-:W-:-:S03]  /*92e0*/  IABS R200, R7 ;  /* 0x0000000700c87213 */ /* 0x000fc60000000000 */
[C---:B------:R-:W-:Y:S02]  /*92f0*/  IMAD R198, R9.reuse, R4, R198 ;  /* 0x0000000409c67224 */ /* 0x040fe400078e02c6 */
[----:B------:R-:W-:Y:S02]  /*9300*/  IMAD.MOV R4, RZ, RZ, -R3 ;  /* 0x000000ffff047224 */ /* 0x000fe400078e0a03 */
[----:B------:R-:W-:Y:S01]  /*9310*/  @!P0 IMAD.IADD R192, R192, 0x1, -R9 ;  /* 0x00000001c0c08824 */ /* 0x000fe200078e0a09 */
[C---:B------:R-:W-:Y:S01]  /*9320*/  ISETP.GT.U32.AND P0, PT, R9.reuse, R198, PT ;  /* 0x000000c60900720c */ /* 0x040fe20003f04070 */
[----:B------:R-:W-:Y:S02]  /*9330*/  IMAD R199, R9, R4, R199 ;  /* 0x0000000409c77224 */ /* 0x000fe400078e02c7 */
[--C-:B------:R-:W-:Y:S02]  /*9340*/  @!P4 IMAD.IADD R193, R193, 0x1, -R9.reuse ;  /* 0x00000001c1c1c824 */ /* 0x100fe400078e0a09 */
[----:B------:R-:W-:Y:S01]  /*9350*/  @!P1 IMAD.IADD R194, R194, 0x1, -R9 ;  /* 0x00000001c2c29824 */ /* 0x000fe200078e0a09 */
[----:B------:R-:W-:Y:S01]  /*9360*/  ISETP.GT.U32.AND P4, PT, R9, R199, PT ;  /* 0x000000c70900720c */ /* 0x000fe20003f84070 */
[----:B------:R-:W-:-:S03]  /*9370*/  IMAD.HI.U32 R3, R8, R200, RZ ;  /* 0x000000c808037227 */ /* 0x000fc600078e00ff */
[----:B------:R-:W-:Y:S01]  /*9380*/  ISETP.GT.U32.AND P1, PT, R9, R194, PT ;  /* 0x000000c20900720c */ /* 0x000fe20003f24070 */
[----:B------:R-:W-:-:S04]  /*9390*/  IMAD.HI.U32 R4, R8, R202, RZ ;  /* 0x000000ca08047227 */ /* 0x000fc800078e00ff */
[----:B------:R-:W-:Y:S01]  /*93a0*/  @!P0 IMAD.IADD R198, R198, 0x1, -R9 ;  /* 0x00000001c6c68824 */ /* 0x000fe200078e0a09 */
[----:B------:R-:W-:Y:S01]  /*93b0*/  ISETP.GE.AND P0, PT, R5, RZ, PT ;  /* 0x000000ff0500720c */ /* 0x000fe20003f06270 */
[----:B------:R-:W-:Y:S01]  /*93c0*/  IMAD.MOV R3, RZ, RZ, -R3 ;  /* 0x000000ffff037224 */ /* 0x000fe200078e0a03 */
        /* <DEDUP_REMOVED lines=10> */
[----:B------:R-:W-:Y:S02]  /*9470*/  @!P1 IMAD.IADD R194, R194, 0x1, -R9 ;  /* 0x00000001c2c29824 */ /* 0x000fe400078e0a09 */
[C---:B------:R-:W-:Y:S01]  /*9480*/  IMAD R202, R9.reuse, R4, R202 ;  /* 0x0000000409ca7224 */ /* 0x040fe200078e02ca */
[----:B------:R-:W-:Y:S01]  /*9490*/  ISETP.GT.U32.AND P1, PT, R9, R200, PT ;  /* 0x000000c80900720c */ /* 0x000fe20003f24070 */
[----:B------:R-:W-:-:S04]  /*94a0*/  IMAD.HI.U32 R3, R8, R201, RZ ;  /* 0x000000c908037227 */ /* 0x000fc800078e00ff */
[----:B------:R-:W-:Y:S01]  /*94b0*/  @!P5 IMAD.MOV R194, RZ, RZ, -R194 ;  /* 0x000000ffffc2d224 */ /* 0x000fe200078e0ac2 */
[----:B------:R-:W-:Y:S01]  /*94c0*/  ISETP.GT.U32.AND P5, PT, R9, R202, PT ;  /* 0x000000ca0900720c */ /* 0x000fe20003fa4070 */
[----:B------:R-:W-:Y:S02]  /*94d0*/  IMAD.MOV R6, RZ, RZ, -R3 ;  /* 0x000000ffff067224 */ /* 0x000fe400078e0a03 */
[----:B------:R-:W-:Y:S01]  /*94e0*/  @!P6 IMAD.IADD R198, R198, 0x1, -R9 ;  /* 0x00000001c6c6e824 */ /* 0x000fe200078e0a09 */
[----:B------:R-:W-:Y:S01]  /*94f0*/  ISETP.GE.AND P6, PT, R7, RZ, PT ;  /* 0x000000ff0700720c */ /* 0x000fe20003fc6270 */
[----:B------:R-:W-:Y:S01]  /*9500*/  IMAD R201, R9, R6, R201 ;  /* 0x0000000609c97224 */ /* 0x000fe200078e02c9 */
[----:B------:R-:W-:Y:S01]  /*9510*/  IADD3 R7, R195, 0xc9, RZ ;  /* 0x000000c9c3077810 */ /* 0x000fe20007ffe0ff */
[--C-:B------:R-:W-:Y:S02]  /*9520*/  @!P3 IMAD.IADD R199, R199, 0x1, -R9.reuse ;  /* 0x00000001c7c7b824 */ /* 0x100fe400078e0a09 */
[----:B------:R-:W-:Y:S01]  /*9530*/  @!P1 IMAD.IADD R200, R200, 0x1, -R9 ;  /* 0x00000001c8c89824 */ /* 0x000fe200078e0a09 */
[----:B------:R-:W-:Y:S01]  /*9540*/  ISETP.GT.U32.AND P3, PT, R9, R201, PT ;  /* 0x000000c90900720c */ /* 0x000fe20003f64070 */
[----:B------:R-:W-:Y:S01]  /*9550*/  IMAD.HI.U32 R3, R8, R203, RZ ;  /* 0x000000cb08037227 */ /* 0x000fe200078e00ff */
[----:B------:R-:W-:-:S02]  /*9560*/  IABS R204, R7 ;  /* 0x0000000700cc7213 */ /* 0x000fc40000000000 */
[----:B------:R-:W-:Y:S01]  /*9570*/  ISETP.GT.U32.AND P1, PT, R9, R200, PT ;  /* 0x000000c80900720c */ /* 0x000fe20003f24070 */
[----:B------:R-:W-:Y:S02]  /*9580*/  @!P5 IMAD.IADD R202, R202, 0x1, -R9 ;  /* 0x00000001cacad824 */ /* 0x000fe400078e0a09 */
[----:B------:R-:W-:-:S03]  /*9590*/  IMAD.HI.U32 R4, R8, R204, RZ ;  /* 0x000000cc08047227 */ /* 0x000fc600078e00ff */
[----:B------:R-:W-:Y:S01]  /*95a0*/  ISETP.GT.U32.AND P5, PT, R9, R202, PT ;  /* 0x000000ca0900720c */ /* 0x000fe20003fa4070 */
[----:B------:R-:W-:Y:S02]  /*95b0*/  IMAD.MOV R4, RZ, RZ, -R4 ;  /* 0x000000ffff047224 */ /* 0x000fe400078e0a04 */
[----:B------:R-:W-:Y:S02]  /*95c0*/  @!P3 IMAD.IADD R201, R201, 0x1, -R9 ;  /* 0x00000001c9c9b824 */ /* 0x000fe400078e0a09 */
[C---:B------:R-:W-:Y:S02]  /*95d0*/  IMAD R204, R9.reuse, R4, R204 ;  /* 0x0000000409cc7224 */ /* 0x040fe400078e02cc */
[----:B------:R-:W-:Y:S01]  /*95e0*/  @!P0 IMAD.MOV R198, RZ, RZ, -R198 ;  /* 0x000000ffffc68224 */ /* 0x000fe200078e0ac6 */
[----:B------:R-:W-:Y:S01]  /*95f0*/  ISETP.GT.U32.AND P3, PT, R9, R201, PT ;  /* 0x000000c90900720c */ /* 0x000fe20003f64070 */
[----:B------:R-:W-:Y:S01]  /*9600*/  IMAD.MOV R6, RZ, RZ, -R3 ;  /* 0x000000ffff067224 */ /* 0x000fe200078e0a03 */
[----:B------:R-:W-:Y:S01]  /*9610*/  ISETP.GE.AND P0, PT, R205, RZ, PT ;  /* 0x000000ffcd00720c */ /* 0x000fe20003f06270 */
[----:B------:R-:W-:Y:S01]  /*9620*/  @!P4 IMAD.MOV R199, RZ, RZ, -R199 ;  /* 0x000000ffffc7c224 */ /* 0x000fe200078e0ac7 */
[----:B------:R-:W-:Y:S01]  /*9630*/  IABS R205, R210 ;  /* 0x000000d200cd7213 */ /* 0x000fe20000000000 */
[----:B------:R-:W-:Y:S01]  /*9640*/  @!P5 IMAD.IADD R202, R202, 0x1, -R9 ;  /* 0x00000001cacad824 */ /* 0x000fe200078e0a09 */
[C---:B------:R-:W-:Y:S01]  /*9650*/  ISETP.GT.U32.AND P5, PT, R9.reuse, R204, PT ;  /* 0x000000cc0900720c */ /* 0x040fe20003fa4070 */
[----:B------:R-:W-:Y:S01]  /*9660*/  IMAD R203, R9, R6, R203 ;  /* 0x0000000609cb7224 */ /* 0x000fe200078e02cb */
[----:B------:R-:W-:Y:S01]  /*9670*/  ISETP.GE.AND P4, PT, R206, RZ, PT ;  /* 0x000000ffce00720c */ /* 0x000fe20003f86270 */
[----:B------:R-:W-:Y:S01]  /*9680*/  IMAD.HI.U32 R3, R8, R205, RZ ;  /* 0x000000cd08037227 */ /* 0x000fe200078e00ff */
[----:B------:R-:W-:-:S02]  /*9690*/  IABS R206, R211 ;  /* 0x000000d300ce7213 */ /* 0x000fc40000000000 */
[----:B------:R-:W-:Y:S01]  /*96a0*/  IADD3 R6, R195, 0xce, RZ ;  /* 0x000000cec3067810 */ /* 0x000fe20007ffe0ff */
[--C-:B------:R-:W-:Y:S01]  /*96b0*/  @!P1 IMAD.IADD R200, R200, 0x1, -R9.reuse ;  /* 0x00000001c8c89824 */ /* 0x100fe200078e0a09 */
[----:B------:R-:W-:Y:S01]  /*96c0*/  ISETP.GE.AND P1, PT, R5, RZ, PT ;  /* 0x000000ff0500720c */ /* 0x000fe20003f26270 */
[----:B------:R-:W-:Y:S01]  /*96d0*/  @!P3 IMAD.IADD R201, R201, 0x1, -R9 ;  /* 0x00000001c9c9b824 */ /* 0x000fe200078e0a09 */
[----:B------:R-:W-:Y:S01]  /*96e0*/  ISETP.GT.U32.AND P3, PT, R9, R203, PT ;  /* 0x000000cb0900720c */ /* 0x000fe20003f64070 */
[----:B------:R-:W-:Y:S01]  /*96f0*/  IMAD.MOV R4, RZ, RZ, -R3 ;  /* 0x000000ffff047224 */ /* 0x000fe200078e0a03 */
[----:B------:R-:W-:Y:S01]  /*9700*/  IADD3 R5, R195, 0xcd, RZ ;  /* 0x000000cdc3057810 */ /* 0x000fe20007ffe0ff */
[----:B------:R-:W-:Y:S01]  /*9710*/  IMAD.HI.U32 R3, R8, R206, RZ ;  /* 0x000000ce08037227 */ /* 0x000fe200078e00ff */
[----:B------:R-:W-:Y:S02]  /*9720*/  IABS R209, R6 ;  /* 0x0000000600d17213 */ /* 0x000fe40000000000 */
[----:B------:R-:W-:Y:S01]  /*9730*/  IABS R208, R5 ;  /* 0x0000000500d07213 */ /* 0x000fe20000000000 */
[----:B------:R-:W-:-:S02]  /*9740*/  @!P5 IMAD.IADD R204, R204, 0x1, -R9 ;  /* 0x00000001ccccd824 */ /* 0x000fc400078e0a09 */
[----:B------:R-:W-:Y:S02]  /*9750*/  IMAD.MOV R3, RZ, RZ, -R3 ;  /* 0x000000ffff037224 */ /* 0x000fe400078e0a03 */
[----:B------:R-:W-:Y:S01]  /*9760*/  @!P0 IMAD.MOV R201, RZ, RZ, -R201 ;  /* 0x000000ffffc98224 */ /* 0x000fe200078e0ac9 */
[C---:B------:R-:W-:Y:S01]  /*9770*/  ISETP.GT.U32.AND P0, PT, R9.reuse, R204, PT ;  /* 0x000000cc0900720c */ /* 0x040fe20003f04070 */
[C---:B------:R-:W-:Y:S02]  /*9780*/  IMAD R206, R9.reuse, R3, R206 ;  /* 0x0000000309ce7224 */ /* 0x040fe400078e02ce */
[----:B------:R-:W-:Y:S02]  /*9790*/  IMAD R205, R9, R4, R205 ;  /* 0x0000000409cd7224 */ /* 0x000fe400078e02cd */
[----:B------:R-:W-:-:S04]  /*97a0*/  IMAD.HI.U32 R3, R8, R208, RZ ;  /* 0x000000d008037227 */ /* 0x000fc800078e00ff */
[----:B------:R-:W-:Y:S01]  /*97b0*/  @!P3 IMAD.IADD R203, R203, 0x1, -R9 ;  /* 0x00000001cbcbb824 */ /* 0x000fe200078e0a09 */
[C---:B------:R-:W-:Y:S01]  /*97c0*/  ISETP.GT.U32.AND P3, PT, R9.reuse, R205, PT ;  /* 0x000000cd0900720c */ /* 0x040fe20003f64070 */
[----:B------:R-:W-:Y:S02]  /*97d0*/  IMAD.MOV R3, RZ, RZ, -R3 ;  /* 0x000000ffff037224 */ /* 0x000fe400078e0a03 */
[----:B------:R-:W-:Y:S01]  /*97e0*/  IMAD.HI.U32 R4, R8, R207, RZ ;  /* 0x000000cf08047227 */ /* 0x000fe200078e00ff */
[----:B------:R-:W-:-:S03]  /*97f0*/  ISETP.GT.U32.AND P5, PT, R9, R203, PT ;  /* 0x000000cb0900720c */ /* 0x000fc60003fa4070 */
[C---:B------:R-:W-:Y:S02]  /*9800*/  IMAD R208, R9.reuse, R3, R208 ;  /* 0x0000000309d07224 */ /* 0x040fe400078e02d0 */
[--C-:B------:R-:W-:Y:S02]  /*9810*/  @!P0 IMAD.IADD R204, R204, 0x1, -R9.reuse ;  /* 0x00000001cccc8824 */ /* 0x100fe400078e0a09 */
[----:B------:R-:W-:Y:S01]  /*9820*/  IMAD.MOV R4, RZ, RZ, -R4 ;  /* 0x000000ffff047224 */ /* 0x000fe200078e0a04 */
[----:B------:R-:W-:Y:S01]  /*9830*/  ISETP.GT.U32.AND P0, PT, R9, R208, PT ;  /* 0x000000d00900720c */ /* 0x000fe20003f04070 */
[----:B------:R-:W-:Y:S02]  /*9840*/  @!P3 IMAD.IADD R205, R205, 0x1, -R9 ;  /* 0x00000001cdcdb824 */ /* 0x000fe400078e0a09 */
[----:B------:R-:W-:Y:S02]  /*9850*/  IMAD R207, R9, R4, R207 ;  /* 0x0000000409cf7224 */ /* 0x000fe400078e02cf */
[----:B------:R-:W-:Y:S01]  /*9860*/  @!P6 IMAD.MOV R200, RZ, RZ, -R200 ;  /* 0x000000ffffc8e224 */ /* 0x000fe200078e0ac8 */
[----:B------:R-:W-:Y:S01]  /*9870*/  ISETP.GE.AND P6, PT, R7, RZ, PT ;  /* 0x000000ff0700720c */ /* 0x000fe20003fc6270 */
[----:B------:R-:W-:Y:S01]  /*9880*/  @!P5 IMAD.IADD R203, R203, 0x1, -R9 ;  /* 0x00000001cbcbd824 */ /* 0x000fe200078e0a09 */
        /* <DEDUP_REMOVED lines=8> */
[----:B------:R-:W-:-:S02]  /*9910*/  IABS R210, R7 ;  /* 0x0000000700d27213 */ /* 0x000fc40000000000 */
[C---:B------:R-:W-:Y:S01]  /*9920*/  ISETP.GT.U32.AND P0, PT, R9.reuse, R208, PT ;  /* 0x000000d00900720c */ /* 0x040fe20003f04070 */
[----:B------:R-:W-:Y:S01]  /*9930*/  IMAD.MOV R4, RZ, RZ, -R3 ;  /* 0x000000ffff047224 */ /* 0x000fe200078e0a03 */
[----:B------:R-:W-:Y:S01]  /*9940*/  ISETP.GT.U32.AND P5, PT, R9, R206, PT ;  /* 0x000000ce0900720c */ /* 0x000fe20003fa4070 */
[----:B------:R-:W-:-:S04]  /*9950*/  IMAD.HI.U32 R3, R8, R210, RZ ;  /* 0x000000d208037227 */ /* 0x000fc800078e00ff */
[----:B------:R-:W-:Y:S02]  /*9960*/  IMAD R209, R9, R4, R209 ;  /* 0x0000000409d17224 */ /* 0x000fe400078e02d1 */
[----:B------:R-:W-:Y:S01]  /*9970*/  @!P3 IMAD.IADD R205, R205, 0x1, -R9 ;  /* 0x00000001cdcdb824 */ /* 0x000fe200078e0a09 */
[----:B------:R-:W-:Y:S01]  /*9980*/  ISETP.GE.AND P3, PT, R211, RZ, PT ;  /* 0x000000ffd300720c */ /* 0x000fe20003f66270 */
[----:B------:R-:W-:Y:S01]  /*9990*/  IMAD.MOV R4, RZ, RZ, -R3 ;  /* 0x000000ffff047224 */ /* 0x000fe200078e0a03 */
[----:B------:R-:W-:Y:S01]  /*99a0*/  IABS R211, R216 ;  /* 0x000000d800d37213 */ /* 0x000fe20000000000 */
[----:B------:R-:W-:Y:S02]  /*99b0*/  @!P4 IMAD.IADD R207, R207, 0x1, -R9 ;  /* 0x00000001cfcfc824 */ /* 0x000fe400078e0a09 */
[----:B------:R-:W-:Y:S01]  /*99c0*/  @!P1 IMAD.MOV R205, RZ, RZ, -R205 ;  /* 0x000000ffffcd9224 */ /* 0x000fe200078e0acd */
[C---:B------:R-:W-:Y:S01]  /*99d0*/  ISETP.GT.U32.AND P1, PT, R9.reuse, R209, PT ;  /* 0x000000d10900720c */ /* 0x040fe20003f24070 */
[----:B------:R-:W-:-:S02]  /*99e0*/  IMAD R210, R9, R4, R210 ;  /* 0x0000000409d27224 */ /* 0x000fc400078e02d2 */
[----:B------:R-:W-:Y:S01]  /*99f0*/  @!P6 IMAD.MOV R204, RZ, RZ, -R204 ;  /* 0x000000ffffcce224 */ /* 0x000fe200078e0acc */
[C---:B------:R-:W-:Y:S01]  /*9a00*/  ISETP.GT.U32.AND P6, PT, R9.reuse, R207, PT ;  /* 0x000000cf0900720c */ /* 0x040fe20003fc4070 */
[--C-:B------:R-:W-:Y:S01]  /*9a10*/  @!P0 IMAD.IADD R208, R208, 0x1, -R9.reuse ;  /* 0x00000001d0d08824 */ /* 0x100fe200078e0a09 */
[C---:B------:R-:W-:Y:S01]  /*9a20*/  ISETP.GT.U32.AND P0, PT, R9.reuse, R210, PT ;  /* 0x000000d20900720c */ /* 0x040fe20003f04070 */
[----:B------:R-:W-:Y:S01]  /*9a30*/  @!P5 IMAD.IADD R206, R206, 0x1, -R9 ;  /* 0x00000001ceced824 */ /* 0x000fe200078e0a09 */
[----:B------:R-:W-:Y:S01]  /*9a40*/  ISETP.GE.AND P5, PT, R212, RZ, PT ;  /* 0x000000ffd400720c */ /* 0x000fe20003fa6270 */
[----:B------:R-:W-:Y:S01]  /*9a50*/  IMAD.HI.U32 R3, R8, R211, RZ ;  /* 0x000000d308037227 */ /* 0x000fe200078e00ff */
[----:B------:R-:W-:Y:S02]  /*9a60*/  IABS R212, R219 ;  /* 0x000000db00d47213 */ /* 0x000fe40000000000 */
[----:B------:R-:W-:Y:S01]  /*9a70*/  ISETP.GT.U32.AND P4, PT, R9, R206, PT ;  /* 0x000000ce0900720c */ /* 0x000fe20003f84070 */
[----:B------:R-:W-:-:S02]  /*9a80*/  IMAD.MOV R4, RZ, RZ, -R3 ;  /* 0x000000ffff047224 */ /* 0x000fc400078e0a03 */
[--C-:B------:R-:W-:Y:S01]  /*9a90*/  @!P1 IMAD.IADD R209, R209, 0x1, -R9.reuse ;  /* 0x00000001d1d19824 */ /* 0x100fe200078e0a09 */
[----:B------:R-:W-:Y:S01]  /*9aa0*/  ISETP.GE.AND P1, PT, R7, RZ, PT ;  /* 0x000000ff0700720c */ /* 0x000fe20003f26270 */
[----:B------:R-:W-:Y:S01]  /*9ab0*/  @!P6 IMAD.IADD R207, R207, 0x1, -R9 ;  /* 0x00000001cfcfe824 */ /* 0x000fe200078e0a09 */
[----:B------:R-:W-:Y:S01]  /*9ac0*/  ISETP.GE.AND P6, PT, R6, RZ, PT ;  /* 0x000000ff0600720c */ /* 0x000fe20003fc6270 */
[----:B------:R-:W-:Y:S01]  /*9ad0*/  IMAD R211, R9, R4, R211 ;  /* 0x0000000409d37224 */ /* 0x000fe200078e02d3 */
[----:B------:R-:W-:Y:S01]  /*9ae0*/  IADD3 R7, R195, 0xd5, RZ ;  /* 0x000000d5c3077810 */ /* 0x000fe20007ffe0ff */
[----:B------:R-:W-:Y:S01]  /*9af0*/  @!P0 IMAD.IADD R210, R210, 0x1, -R9 ;  /* 0x00000001d2d28824 */ /* 0x000fe200078e0a09 */
[C---:B------:R-:W-:Y:S01]  /*9b00*/  ISETP.GT.U32.AND P0, PT, R9.reuse, R209, PT ;  /* 0x000000d10900720c */ /* 0x040fe20003f04070 */
[----:B------:R-:W-:Y:S01]  /*9b10*/  @!P5 IMAD.MOV R207, RZ, RZ, -R207 ;  /* 0x000000ffffcfd224 */ /* 0x000fe200078e0acf */
[----:B------:R-:W-:Y:S01]  /*9b20*/  ISETP.GT.U32.AND P5, PT, R9, R211, PT ;  /* 0x000000d30900720c */ /* 0x000fe20003fa4070 */
[----:B------:R-:W-:-:S04]  /*9b30*/  IMAD.HI.U32 R3, R8, R212, RZ ;  /* 0x000000d408037227 */ /* 0x000fc800078e00ff */
[----:B------:R-:W-:Y:S02]  /*9b40*/  IMAD.MOV R3, RZ, RZ, -R3 ;  /* 0x000000ffff037224 */ /* 0x000fe400078e0a03 */
[--C-:B------:R-:W-:Y:S01]  /*9b50*/  @!P4 IMAD.IADD R206, R206, 0x1, -R9.reuse ;  /* 0x00000001cecec824 */ /* 0x100fe200078e0a09 */
        /* <DEDUP_REMOVED lines=9> */
[----:B------:R-:W-:-:S04]  /*9bf0*/  IMAD.HI.U32 R4, R8, R214, RZ ;  /* 0x000000d608047227 */ /* 0x000fc800078e00ff */
[----:B------:R-:W-:Y:S01]  /*9c00*/  @!P4 IMAD.MOV R208, RZ, RZ, -R208 ;  /* 0x000000ffffd0c224 */ /* 0x000fe200078e0ad0 */
[----:B------:R-:W-:Y:S01]  /*9c10*/  ISETP.GE.AND P4, PT, R216, RZ, PT ;  /* 0x000000ffd800720c */ /* 0x000fe20003f86270 */
[----:B------:R-:W-:Y:S01]  /*9c20*/  IMAD.MOV R6, RZ, RZ, -R3 ;  /* 0x000000ffff067224 */ /* 0x000fe200078e0a03 */
[----:B------:R-:W-:Y:S01]  /*9c30*/  IABS R216, R7 ;  /* 0x0000000700d87213 */ /* 0x000fe20000000000 */
[----:B------:R-:W-:-:S04]  /*9c40*/  IMAD.HI.U32 R3, R8, R215, RZ ;  /* 0x000000d708037227 */ /* 0x000fc800078e00ff */
[----:B------:R-:W-:Y:S02]  /*9c50*/  IMAD.MOV R4, RZ, RZ, -R4 ;  /* 0x000000ffff047224 */ /* 0x000fe400078e0a04 */
[C---:B------:R-:W-:Y:S02]  /*9c60*/  IMAD R213, R9.reuse, R6, R213 ;  /* 0x0000000609d57224 */ /* 0x040fe400078e02d5 */
[----:B------:R-:W-:Y:S02]  /*9c70*/  @!P0 IMAD.IADD R212, R212, 0x1, -R9 ;  /* 0x00000001d4d48824 */ /* 0x000fe400078e0a09 */
[----:B------:R-:W-:Y:S02]  /*9c80*/  IMAD.MOV R6, RZ, RZ, -R3 ;  /* 0x000000ffff067224 */ /* 0x000fe400078e0a03 */
[C---:B------:R-:W-:Y:S01]  /*9c90*/  IMAD R214, R9.reuse, R4, R214 ;  /* 0x0000000409d67224 */ /* 0x040fe200078e02d6 */
[C---:B------:R-:W-:Y:S01]  /*9ca0*/  ISETP.GT.U32.AND P0, PT, R9.reuse, R212, PT ;  /* 0x000000d40900720c */ /* 0x040fe20003f04070 */
        /* <DEDUP_REMOVED lines=8> */
[----:B------:R-:W-:-:S04]  /*9d30*/  IMAD.HI.U32 R3, R8, R216, RZ ;  /* 0x000000d808037227 */ /* 0x000fc800078e00ff */
[----:B------:R-:W-:Y:S01]  /*9d40*/  @!P3 IMAD.MOV R206, RZ, RZ, -R206 ;  /* 0x000000ffffceb224 */ /* 0x000fe200078e0ace */
[----:B------:R-:W-:Y:S01]  /*9d50*/  ISETP.GT.U32.AND P3, PT, R9, R210, PT ;  /* 0x000000d20900720c */ /* 0x000fe20003f64070 */
[--C-:B------:R-:W-:Y:S01]  /*9d60*/  @!P0 IMAD.IADD R212, R212, 0x1, -R9.reuse ;  /* 0x00000001d4d48824 */ /* 0x100fe200078e0a09 */
[----:B------:R-:W-:Y:S01]  /*9d70*/  ISETP.GE.AND P0, PT, R217, RZ, PT ;  /* 0x000000ffd900720c */ /* 0x000fe20003f06270 */
[----:B------:R-:W-:Y:S01]  /*9d80*/  @!P5 IMAD.IADD R214, R214, 0x1, -R9 ;  /* 0x00000001d6d6d824 */ /* 0x000fe200078e0a09 */
[----:B------:R-:W-:Y:S01]  /*9d90*/  IABS R217, R6 ;  /* 0x0000000600d97213 */ /* 0x000fe20000000000 */
[----:B------:R-:W-:Y:S02]  /*9da0*/  IMAD.MOV R3, RZ, RZ, -R3 ;  /* 0x000000ffff037224 */ /* 0x000fe400078e0a03 */
[--C-:B------:R-:W-:Y:S01]  /*9db0*/  @!P6 IMAD.IADD R213, R213, 0x1, -R9.reuse ;  /* 0x00000001d5d5e824 */ /* 0x100fe200078e0a09 */
[----:B------:R-:W-:Y:S01]  /*9dc0*/  ISETP.GE.AND P6, PT, R5, RZ, PT ;  /* 0x000000ff0500720c */ /* 0x000fe20003fc6270 */
[----:B------:R-:W-:Y:S01]  /*9dd0*/  @!P4 IMAD.IADD R215, R215, 0x1, -R9 ;  /* 0x00000001d7d7c824 */ /* 0x000fe200078e0a09 */
[C---:B------:R-:W-:Y:S01]  /*9de0*/  ISETP.GT.U32.AND P4, PT, R9.reuse, R214, PT ;  /* 0x000000d60900720c */ /* 0x040fe20003f84070 */
[C---:B------:R-:W-:Y:S01]  /*9df0*/  IMAD R216, R9.reuse, R3, R216 ;  /* 0x0000000309d87224 */ /* 0x040fe200078e02d8 */
[----:B------:R-:W-:Y:S01]  /*9e00*/  ISETP.GT.U32.AND P5, PT, R9, R213, PT ;  /* 0x000000d50900720c */ /* 0x000fe20003fa4070 */
[----:B------:R-:W-:Y:S01]  /*9e10*/  IMAD.HI.U32 R3, R8, R217, RZ ;  /* 0x000000d908037227 */ /* 0x000fe200078e00ff */
[----:B------:R-:W-:-:S03]  /*9e20*/  IADD3 R5, R195, 0xd9, RZ ;  /* 0x000000d9c3057810 */ /* 0x000fc60007ffe0ff */
[----:B------:R-:W-:Y:S01]  /*9e30*/  IMAD.MOV R4, RZ, RZ, -R3 ;  /* 0x000000ffff047224 */ /* 0x000fe200078e0a03 */
[----:B------:R-:W-:Y:S01]  /*9e40*/  IABS R220, R5 ;  /* 0x0000000500dc7213 */ /* 0x000fe20000000000 */
[----:B------:R-:W-:Y:S01]  /*9e50*/  @!P3 IMAD.IADD R210, R210, 0x1, -R9 ;  /* 0x00000001d2d2b824 */ /* 0x000fe200078e0a09 */
[----:B------:R-:W-:Y:S01]  /*9e60*/  ISETP.GE.AND P3, PT, R219, RZ, PT ;  /* 0x000000ffdb00720c */ /* 0x000fe20003f66270 */
[C---:B------:R-:W-:Y:S01]  /*9e70*/  IMAD R217, R9.reuse, R4, R217 ;  /* 0x0000000409d97224 */ /* 0x040fe200078e02d9 */
[----:B------:R-:W-:Y:S01]  /*9e80*/  IABS R219, R223 ;  /* 0x000000df00db7213 */ /* 0x000fe20000000000 */
[----:B------:R-:W-:Y:S01]  /*9e90*/  @!P1 IMAD.MOV R210, RZ, RZ, -R210 ;  /* 0x000000ffffd29224 */ /* 0x000fe200078e0ad2 */
[----:B------:R-:W-:Y:S01]  /*9ea0*/  ISETP.GE.AND P1, PT, R218, RZ, PT ;  /* 0x000000ffda00720c */ /* 0x000fe20003f26270 */
[--C-:B------:R-:W-:Y:S01]  /*9eb0*/  @!P4 IMAD.IADD R214, R214, 0x1, -R9.reuse ;  /* 0x00000001d6d6c824 */ /* 0x100fe200078e0a09 */
[----:B------:R-:W-:Y:S01]  /*9ec0*/  ISETP.GT.U32.AND P4, PT, R9, R217, PT ;  /* 0x000000d90900720c */ /* 0x000fe20003f84070 */
[----:B------:R-:W-:Y:S01]  /*9ed0*/  @!P5 IMAD.IADD R213, R213, 0x1, -R9 ;  /* 0x00000001d5d5d824 */ /* 0x000fe200078e0a09 */
[----:B------:R-:W-:Y:S01]  /*9ee0*/  IABS R218, R222 ;  /* 0x000000de00da7213 */ /* 0x000fe20000000000 */
[----:B------:R-:W-:Y:S01]  /*9ef0*/  @!P0 IMAD.MOV R214, RZ, RZ, -R214 ;  /* 0x000000ffffd68224 */ /* 0x000fe200078e0ad6 */
[----:B------:R-:W-:-:S03]  /*9f00*/  ISETP.GT.U32.AND P5, PT, R9, R216, PT ;  /* 0x000000d80900720c */ /* 0x000fc60003fa4070 */
[----:B------:R-:W-:-:S04]  /*9f10*/  IMAD.HI.U32 R3, R8, R218, RZ ;  /* 0x000000da08037227 */ /* 0x000fc800078e00ff */
[----:B------:R-:W-:Y:S01]  /*9f20*/  @!P3 IMAD.MOV R212, RZ, RZ, -R212 ;  /* 0x000000ffffd4b224 */ /* 0x000fe200078e0ad4 */
[----:B------:R-:W-:Y:S01]  /*9f30*/  ISETP.GT.U32.AND P3, PT, R9, R215, PT ;  /* 0x000000d70900720c */ /* 0x000fe20003f64070 */
[----:B------:R-:W-:Y:S02]  /*9f40*/  IMAD.MOV R4, RZ, RZ, -R3 ;  /* 0x000000ffff047224 */ /* 0x000fe400078e0a03 */
[--C-:B------:R-:W-:Y:S02]  /*9f50*/  @!P4 IMAD.IADD R217, R217, 0x1, -R9.reuse ;  /* 0x00000001d9d9c824 */ /* 0x100fe400078e0a09 */
[----:B------:R-:W-:Y:S01]  /*9f60*/  @!P5 IMAD.IADD R216, R216, 0x1, -R9 ;  /* 0x00000001d8d8d824 */ /* 0x000fe200078e0a09 */
[----:B------:R-:W-:Y:S01]  /*9f70*/  ISETP.GE.AND P5, PT, R6, RZ, PT ;  /* 0x000000ff0600720c */ /* 0x000fe20003fa6270 */
[C---:B------:R-:W-:Y:S01]  /*9f80*/  IMAD R218, R9.reuse, R4, R218 ;  /* 0x0000000409da7224 */ /* 0x040fe200078e02da */
[C---:B------:R-:W-:Y:S01]  /*9f90*/  ISETP.GT.U32.AND P0, PT, R9.reuse, R217, PT ;  /* 0x000000d90900720c */ /* 0x040fe20003f04070 */
[----:B------:R-:W-:Y:S01]  /*9fa0*/  @!P1 IMAD.MOV R213, RZ, RZ, -R213 ;  /* 0x000000ffffd59224 */ /* 0x000fe200078e0ad5 */
[C---:B------:R-:W-:Y:S01]  /*9fb0*/  ISETP.GT.U32.AND P1, PT, R9.reuse, R216, PT ;  /* 0x000000d80900720c */ /* 0x040fe20003f24070 */
[----:B------:R-:W-:Y:S01]  /*9fc0*/  IMAD.HI.U32 R3, R8, R219, RZ ;  /* 0x000000db08037227 */ /* 0x000fe200078e00ff */
[----:B------:R-:W-:-:S03]  /*9fd0*/  ISETP.GT.U32.AND P4, PT, R9, R218, PT ;  /* 0x000000da0900720c */ /* 0x000fc60003f84070 */
[----:B------:R-:W-:-:S04]  /*9fe0*/  IMAD.HI.U32 R4, R8, R220, RZ ;  /* 0x000000dc08047227 */ /* 0x000fc800078e00ff */
[----:B------:R-:W-:Y:S01]  /*9ff0*/  @!P3 IMAD.IADD R215, R215, 0x1, -R9 ;  /* 0x00000001d7d7b824 */ /* 0x000fe200078e0a09 */
[----:B------:R-:W-:Y:S01]  /*a000*/  ISETP.GE.AND P3, PT, R7, RZ, PT ;  /* 0x000000ff0700720c */ /* 0x000fe20003f66270 */
[----:B------:R-:W-:Y:S01]  /*a010*/  IMAD.MOV R6, RZ, RZ, -R3 ;  /* 0x000000ffff067224 */ /* 0x000fe200078e0a03 */
[----:B------:R-:W-:Y:S01]  /*a020*/  IADD3 R7, R195, 0xdb, RZ ;  /* 0x000000dbc3077810 */ /* 0x000fe20007ffe0ff */
[----:B------:R-:W-:Y:S02]  /*a030*/  IMAD.MOV R4, RZ, RZ, -R4 ;  /* 0x000000ffff047224 */ /* 0x000fe400078e0a04 */
[----:B------:R-:W-:Y:S01]  /*a040*/  IMAD R219, R9, R6, R219 ;  /* 0x0000000609db7224 */ /* 0x000fe200078e02db */
[----:B------:R-:W-:Y:S01]  /*a050*/  IADD3 R6, R195, 0xdc, RZ ;  /* 0x000000dcc3067810 */ /* 0x000fe20007ffe0ff */
[C---:B------:R-:W-:Y:S02]  /*a060*/  IMAD R220, R9.reuse, R4, R220 ;  /* 0x0000000409dc7224 */ /* 0x040fe400078e02dc */
[----:B------:R-:W-:Y:S01]  /*a070*/  @!P6 IMAD.MOV R215, RZ, RZ, -R215 ;  /* 0x000000ffffd7e224 */ /* 0x000fe200078e0ad7 */
[----:B------:R-:W-:Y:S01]  /*a080*/  ISETP.GT.U32.AND P6, PT, R9, R219, PT ;  /* 0x000000db0900720c */ /* 0x000fe20003fc4070 */
[--C-:B------:R-:W-:Y:S01]  /*a090*/  @!P0 IMAD.IADD R217, R217, 0x1, -R9.reuse ;  /* 0x00000001d9d98824 */ /* 0x100fe200078e0a09 */
[----:B------:R-:W-:Y:S01]  /*a0a0*/  ISETP.GT.U32.AND P0, PT, R9, R220, PT ;  /* 0x000000dc0900720c */ /* 0x000fe20003f04070 */
[--C-:B------:R-:W-:Y:S01]  /*a0b0*/  @!P1 IMAD.IADD R216, R216, 0x1, -R9.reuse ;  /* 0x00000001d8d89824 */ /* 0x100fe200078e0a09 */
[----:B------:R-:W-:Y:S01]  /*a0c0*/  ISETP.GE.AND P1, PT, R222, RZ, PT ;  /* 0x000000ffde00720c */ /* 0x000fe20003f26270 */
[----:B------:R-:W-:Y:S01]  /*a0d0*/  @!P4 IMAD.IADD R218, R218, 0x1, -R9 ;  /* 0x00000001dadac824 */ /* 0x000fe200078e0a09 */
[----:B------:R-:W-:Y:S01]  /*a0e0*/  IABS R222, R7 ;  /* 0x0000000700de7213 */ /* 0x000fe20000000000 */
[----:B------:R-:W-:Y:S01]  /*a0f0*/  @!P3 IMAD.MOV R216, RZ, RZ, -R216 ;  /* 0x000000ffffd8b224 */ /* 0x000fe200078e0ad8 */
[----:B------:R-:W-:Y:S01]  /*a100*/  ISETP.GE.AND P4, PT, R223, RZ, PT ;  /* 0x000000ffdf00720c */ /* 0x000fe20003f86270 */
[----:B------:R-:W-:Y:S01]  /*a110*/  IMAD.HI.U32 R3, R8, R221, RZ ;  /* 0x000000dd08037227 */ /* 0x000fe200078e00ff */
[----:B------:R-:W-:-:S02]  /*a120*/  ISETP.GT.U32.AND P3, PT, R9, R218, PT ;  /* 0x000000da0900720c */ /* 0x000fc40003f64070 */
[----:B------:R-:W-:Y:S01]  /*a130*/  IABS R223, R6 ;  /* 0x0000000600df7213 */ /* 0x000fe20000000000 */
        /* <DEDUP_REMOVED lines=8> */
[----:B------:R-:W-:Y:S01]  /*a1c0*/  @!P3 IMAD.IADD R218, R218, 0x1, -R9 ;  /* 0x00000001dadab824 */ /* 0x000fe200078e0a09 */
[----:B------:R-:W-:Y:S01]  /*a1d0*/  ISETP.GT.U32.AND P3, PT, R9, R221, PT ;  /* 0x000000dd0900720c */ /* 0x000fe20003f64070 */
[----:B------:R-:W-:Y:S01]  /*a1e0*/  IMAD.HI.U32 R3, R8, R222, RZ ;  /* 0x000000de08037227 */ /* 0x000fe200078e00ff */
[----:B------:R-:W-:-:S03]  /*a1f0*/  IADD3 R5, R195, 0xde, RZ ;  /* 0x000000dec3057810 */ /* 0x000fc60007ffe0ff */
[----:B------:R-:W-:Y:S01]  /*a200*/  IMAD.MOV R3, RZ, RZ, -R3 ;  /* 0x000000ffff037224 */ /* 0x000fe200078e0a03 */
[----:B------:R-:W-:Y:S01]  /*a210*/  IABS R225, R5 ;  /* 0x0000000500e17213 */ /* 0x000fe20000000000 */
[----:B------:R-:W-:Y:S02]  /*a220*/  @!P1 IMAD.MOV R218, RZ, RZ, -R218 ;  /* 0x000000ffffda9224 */ /* 0x000fe400078e0ada */
[----:B------:R-:W-:Y:S02]  /*a230*/  IMAD R222, R9, R3, R222 ;  /* 0x0000000309de7224 */ /* 0x000fe400078e02de */
[--C-:B------:R-:W-:Y:S01]  /*a240*/  @!P6 IMAD.IADD R219, R219, 0x1, -R9.reuse ;  /* 0x00000001dbdbe824 */ /* 0x100fe200078e0a09 */
[----:B------:R-:W-:Y:S01]  /*a250*/  ISETP.GE.AND P6, PT, R224, RZ, PT ;  /* 0x000000ffe000720c */ /* 0x000fe20003fc6270 */
[--C-:B------:R-:W-:Y:S01]  /*a260*/  @!P5 IMAD.IADD R220, R220, 0x1, -R9.reuse ;  /* 0x00000001dcdcd824 */ /* 0x100fe200078e0a09 */
[----:B------:R-:W-:Y:S01]  /*a270*/  ISETP.GT.U32.AND P5, PT, R9, R222, PT ;  /* 0x000000de0900720c */ /* 0x000fe20003fa4070 */
[----:B------:R-:W-:Y:S01]  /*a280*/  @!P3 IMAD.IADD R221, R221, 0x1, -R9 ;  /* 0x00000001ddddb824 */ /* 0x000fe200078e0a09 */
[----:B------:R-:W-:Y:S01]  /*a290*/  IABS R224, R227 ;  /* 0x000000e300e07213 */ /* 0x000fe20000000000 */
[----:B------:R-:W-:Y:S01]  /*a2a0*/  IMAD.HI.U32 R3, R8, R223, RZ ;  /* 0x000000df08037227 */ /* 0x000fe200078e00ff */
[----:B------:R-:W-:-:S02]  /*a2b0*/  ISETP.GE.AND P3, PT, R7, RZ, PT ;  /* 0x000000ff0700720c */ /* 0x000fc40003f66270 */
[----:B------:R-:W-:Y:S01]  /*a2c0*/  ISETP.GT.U32.AND P1, PT, R9, R221, PT ;  /* 0x000000dd0900720c */ /* 0x000fe20003f24070 */
[----:B------:R-:W-:Y:S01]  /*a2d0*/  IMAD.MOV R4, RZ, RZ, -R3 ;  /* 0x000000ffff047224 */ /* 0x000fe200078e0a03 */
[----:B------:R-:W-:Y:S01]  /*a2e0*/  IADD3 R7, R195, 0xe0, RZ ;  /* 0x000000e0c3077810 */ /* 0x000fe20007ffe0ff */
[----:B------:R-:W-:-:S04]  /*a2f0*/  IMAD.HI.U32 R3, R8, R224, RZ ;  /* 0x000000e008037227 */ /* 0x000fc800078e00ff */
[----:B------:R-:W-:Y:S02]  /*a300*/  IMAD.MOV R3, RZ, RZ, -R3 ;  /* 0x000000ffff037224 */ /* 0x000fe400078e0a03 */
[--C-:B------:R-:W-:Y:S02]  /*a310*/  @!P5 IMAD.IADD R222, R222, 0x1, -R9.reuse ;  /* 0x00000001deded824 */ /* 0x100fe400078e0a09 */
[----:B------:R-:W-:Y:S02]  /*a320*/  IMAD R224, R9, R3, R224 ;  /* 0x0000000309e07224 */ /* 0x000fe400078e02e0 */
[----:B------:R-:W-:Y:S01]  /*a330*/  @!P1 IMAD.IADD R221, R221, 0x1, -R9 ;  /* 0x00000001dddd9824 */ /* 0x000fe200078e0a09 */
[C---:B------:R-:W-:Y:S01]  /*a340*/  ISETP.GT.U32.AND P5, PT, R9.reuse, R222, PT ;  /* 0x000000de0900720c */ /* 0x040fe20003fa4070 */
[C---:B------:R-:W-:Y:S01]  /*a350*/  IMAD R223, R9.reuse, R4, R223 ;  /* 0x0000000409df7224 */ /* 0x040fe200078e02df */
[----:B------:R-:W-:Y:S01]  /*a360*/  ISETP.GT.U32.AND P1, PT, R9, R224, PT ;  /* 0x000000e00900720c */ /* 0x000fe20003f24070 */
[----:B------:R-:W-:-:S02]  /*a370*/  @!P4 IMAD.MOV R219, RZ, RZ, -R219 ;  /* 0x000000ffffdbc224 */ /* 0x000fc400078e0adb */
[----:B------:R-:W-:Y:S01]  /*a380*/  IMAD.HI.U32 R3, R8, R225, RZ ;  /* 0x000000e108037227 */ /* 0x000fe200078e00ff */
[----:B------:R-:W-:-:S03]  /*a390*/  ISETP.GT.U32.AND P4, PT, R9, R223, PT ;  /* 0x000000df0900720c */ /* 0x000fc60003f84070 */
[----:B------:R-:W-:-:S04]  /*a3a0*/  IMAD.HI.U32 R4, R8, R226, RZ ;  /* 0x000000e208047227 */ /* 0x000fc800078e00ff */
[--C-:B------:R-:W-:Y:S01]  /*a3b0*/  @!P5 IMAD.IADD R222, R222, 0x1, -R9.reuse ;  /* 0x00000001deded824 */ /* 0x100fe200078e0a09 */
[----:B------:R-:W-:Y:S01]  /*a3c0*/  ISETP.GE.AND P5, PT, R227, RZ, PT ;  /* 0x000000ffe300720c */ /* 0x000fe20003fa6270 */
[----:B------:R-:W-:Y:S01]  /*a3d0*/  @!P1 IMAD.IADD R224, R224, 0x1, -R9 ;  /* 0x00000001e0e09824 */ /* 0x000fe200078e0a09 */
[----:B------:R-:W-:Y:S01]  /*a3e0*/  IABS R227, R7 ;  /* 0x0000000700e37213 */ /* 0x000fe20000000000 */
[----:B------:R-:W-:Y:S01]  /*a3f0*/  @!P0 IMAD.MOV R220, RZ, RZ, -R220 ;  /* 0x000000ffffdc8224 */ /* 0x000fe200078e0adc */
[----:B------:R-:W-:Y:S01]  /*a400*/  ISETP.GE.AND P0, PT, R6, RZ, PT ;  /* 0x000000ff0600720c */ /* 0x000fe20003f06270 */
[----:B------:R-:W-:Y:S01]  /*a410*/  IMAD.MOV R6, RZ, RZ, -R3 ;  /* 0x000000ffff067224 */ /* 0x000fe200078e0a03 */
[----:B------:R-:W-:Y:S01]  /*a420*/  ISETP.GT.U32.AND P1, PT, R9, R224, PT ;  /* 0x000000e00900720c */ /* 0x000fe20003f24070 */
[----:B------:R-:W-:Y:S02]  /*a430*/  IMAD.MOV R4, RZ, RZ, -R4 ;  /* 0x000000ffff047224 */ /* 0x000fe400078e0a04 */
[----:B------:R-:W-:-:S04]  /*a440*/  IMAD.HI.U32 R3, R8, R227, RZ ;  /* 0x000000e308037227 */ /* 0x000fc800078e00ff */
[----:B------:R-:W-:Y:S02]  /*a450*/  IMAD R226, R9, R4, R226 ;  /* 0x0000000409e27224 */ /* 0x000fe400078e02e2 */
[----:B------:R-:W-:Y:S02]  /*a460*/  IMAD.MOV R4, RZ, RZ, -R3 ;  /* 0x000000ffff047224 */ /* 0x000fe400078e0a03 */
        /* <DEDUP_REMOVED lines=8> */
[----:B------:R-:W-:Y:S01]  /*a4f0*/  @!P1 IMAD.IADD R224, R224, 0x1, -R9 ;  /* 0x00000001e0e09824 */ /* 0x000fe200078e0a09 */
[C---:B------:R-:W-:Y:S01]  /*a500*/  ISETP.GT.U32.AND P1, PT, R9.reuse, R227, PT ;  /* 0x000000e30900720c */ /* 0x040fe20003f24070 */
[----:B------:R-:W-:Y:S01]  /*a510*/  @!P3 IMAD.MOV R222, RZ, RZ, -R222 ;  /* 0x000000ffffdeb224 */ /* 0x000fe200078e0ade */
[----:B------:R-:W-:Y:S01]  /*a520*/  ISETP.GT.U32.AND P3, PT, R9, R225, PT ;  /* 0x000000e10900720c */ /* 0x000fe20003f64070 */
[----:B------:R-:W-:Y:S01]  /*a530*/  IMAD.HI.U32 R3, R8, R229, RZ ;  /* 0x000000e508037227 */ /* 0x000fe200078e00ff */
[----:B------:R-:W-:-:S02]  /*a540*/  IABS R231, R6 ;  /* 0x0000000600e77213 */ /* 0x000fc40000000000 */
[----:B------:R-:W-:Y:S01]  /*a550*/  IABS R233, R5 ;  /* 0x0000000500e97213 */ /* 0x000fe20000000000 */
[----:B------:R-:W-:Y:S01]  /*a560*/  IMAD.MOV R230, RZ, RZ, -R3 ;  /* 0x000000ffffe67224 */ /* 0x000fe200078e0a03 */
[----:B------:R-:W-:Y:S01]  /*a570*/  IADD3 R4, R195, 0xe4, RZ ;  /* 0x000000e4c3047810 */ /* 0x000fe20007ffe0ff */
[----:B------:R-:W-:-:S03]  /*a580*/  IMAD.HI.U32 R3, R8, R231, RZ ;  /* 0x000000e708037227 */ /* 0x000fc600078e00ff */
[----:B------:R-:W-:Y:S01]  /*a590*/  IABS R234, R4 ;  /* 0x0000000400ea7213 */ /* 0x000fe20000000000 */
[--C-:B------:R-:W-:Y:S01]  /*a5a0*/  @!P6 IMAD.IADD R223, R223, 0x1, -R9.reuse ;  /* 0x00000001dfdfe824 */ /* 0x100fe200078e0a09 */
[----:B------:R-:W-:Y:S01]  /*a5b0*/  ISETP.GT.U32.AND P6, PT, R9, R226, PT ;  /* 0x000000e20900720c */ /* 0x000fe20003fc4070 */
[--C-:B------:R-:W-:Y:S02]  /*a5c0*/  @!P1 IMAD.IADD R227, R227, 0x1, -R9.reuse ;  /* 0x00000001e3e39824 */ /* 0x100fe400078e0a09 */
[----:B------:R-:W-:Y:S01]  /*a5d0*/  @!P3 IMAD.IADD R225, R225, 0x1, -R9 ;  /* 0x00000001e1e1b824 */ /* 0x000fe200078e0a09 */
[----:B------:R-:W-:Y:S01]  /*a5e0*/  ISETP.GE.AND P3, PT, R228, RZ, PT ;  /* 0x000000ffe400720c */ /* 0x000fe20003f66270 */
[C---:B------:R-:W-:Y:S02]  /*a5f0*/  IMAD R228, R9.reuse, R230, R229 ;  /* 0x000000e609e47224 */ /* 0x040fe400078e02e5 */
[----:B------:R-:W-:Y:S01]  /*a600*/  @!P0 IMAD.MOV R223, RZ, RZ, -R223 ;  /* 0x000000ffffdf8224 */ /* 0x000fe200078e0adf */
[----:B------:R-:W-:Y:S01]  /*a610*/  ISETP.GT.U32.AND P0, PT, R9, R227, PT ;  /* 0x000000e30900720c */ /* 0x000fe20003f04070 */
[----:B------:R-:W-:-:S02]  /*a620*/  IMAD.MOV R230, RZ, RZ, -R3 ;  /* 0x000000ffffe67224 */ /* 0x000fc400078e0a03 */
[----:B------:R-:W-:-:S04]  /*a630*/  IMAD.HI.U32 R3, R8, R233, RZ ;  /* 0x000000e908037227 */ /* 0x000fc800078e00ff */
[----:B------:R-:W-:Y:S02]  /*a640*/  IMAD R229, R9, R230, R231 ;  /* 0x000000e609e57224 */ /* 0x000fe400078e02e7 */
[----:B------:R-:W-:Y:S01]  /*a650*/  IMAD.MOV R230, RZ, RZ, -R3 ;  /* 0x000000ffffe67224 */ /* 0x000fe200078e0a03 */
[----:B------:R-:W-:Y:S01]  /*a660*/  IADD3 R3, R195, 0xe5, RZ ;  /* 0x000000e5c3037810 */ /* 0x000fe20007ffe0ff */
[----:B------:R-:W-:Y:S01]  /*a670*/  @!P6 IMAD.IADD R226, R226, 0x1, -R9 ;  /* 0x00000001e2e2e824 */ /* 0x000fe200078e0a09 */
[C---:B------:R-:W-:Y:S01]  /*a680*/  ISETP.GT.U32.AND P6, PT, R9.reuse, R225, PT ;  /* 0x000000e10900720c */ /* 0x040fe20003fc4070 */
[----:B------:R-:W-:Y:S02]  /*a690*/  IMAD R230, R9, R230, R233 ;  /* 0x000000e609e67224 */ /* 0x000fe400078e02e9 */
[----:B------:R-:W-:Y:S01]  /*a6a0*/  @!P0 IMAD.IADD R227, R227, 0x1, -R9 ;  /* 0x00000001e3e38824 */ /* 0x000fe200078e0a09 */
[C---:B------:R-:W-:Y:S01]  /*a6b0*/  ISETP.GT.U32.AND P1, PT, R9.reuse, R226, PT ;  /* 0x000000e20900720c */ /* 0x040fe20003f24070 */
[----:B------:R-:W-:Y:S01]  /*a6c0*/  IMAD.MOV.U32 R231, RZ, RZ, R234 ;  /* 0x000000ffffe77224 */ /* 0x000fe200078e00ea */
[C---:B------:R-:W-:Y:S01]  /*a6d0*/  ISETP.GT.U32.AND P0, PT, R9.reuse, R230, PT ;  /* 0x000000e60900720c */ /* 0x040fe20003f04070 */
[----:B------:R-:W-:Y:S01]  /*a6e0*/  @!P5 IMAD.MOV R224, RZ, RZ, -R224 ;  /* 0x000000ffffe0d224 */ /* 0x000fe200078e0ae0 */
[----:B------:R-:W-:Y:S01]  /*a6f0*/  ISETP.GT.U32.AND P5, PT, R9, R228, PT ;  /* 0x000000e40900720c */ /* 0x000fe20003fa4070 */
[----:B------:R-:W-:-:S04]  /*a700*/  IMAD.HI.U32 R233, R8, R231, RZ ;  /* 0x000000e708e97227 */ /* 0x000fc800078e00ff */
[----:B------:R-:W-:Y:S01]  /*a710*/  IMAD.MOV R234, RZ, RZ, -R233 ;  /* 0x000000ffffea7224 */ /* 0x000fe200078e0ae9 */
[----:B------:R-:W-:Y:S01]  /*a720*/  IABS R233, R3 ;  /* 0x0000000300e97213 */ /* 0x000fe20000000000 */
[----:B------:R-:W-:Y:S01]  /*a730*/  @!P6 IMAD.IADD R225, R225, 0x1, -R9 ;  /* 0x00000001e1e1e824 */ /* 0x000fe200078e0a09 */
[----:B------:R-:W-:Y:S01]  /*a740*/  ISETP.GE.AND P6, PT, R7, RZ, PT ;  /* 0x000000ff0700720c */ /* 0x000fe20003fc6270 */
[----:B------:R-:W-:Y:S01]  /*a750*/  IMAD R231, R9, R234, R231 ;  /* 0x000000ea09e77224 */ /* 0x000fe200078e02e7 */
[----:B------:R-:W-:Y:S01]  /*a760*/  IADD3 R7, R195, 0xe6, RZ ;  /* 0x000000e6c3077810 */ /* 0x000fe20007ffe0ff */
[----:B------:R-:W-:Y:S02]  /*a770*/  @!P0 IMAD.IADD R230, R230, 0x1, -R9 ;  /* 0x00000001e6e68824 */ /* 0x000fe400078e0a09 */
[----:B------:R-:W-:Y:S01]  /*a780*/  IMAD.MOV.U32 R234, RZ, RZ, R233 ;  /* 0x000000ffffea7224 */ /* 0x000fe200078e00e9 */
[----:B------:R-:W-:Y:S01]  /*a790*/  IABS R235, R7 ;  /* 0x0000000700eb7213 */ /* 0x000fe20000000000 */
[----:B------:R-:W-:Y:S01]  /*a7a0*/  @!P5 IMAD.IADD R228, R228, 0x1, -R9 ;  /* 0x00000001e4e4d824 */ /* 0x000fe200078e0a09 */
[----:B------:R-:W-:Y:S01]  /*a7b0*/  ISETP.GE.AND P5, PT, R232, RZ, PT ;  /* 0x000000ffe800720c */ /* 0x000fe20003fa6270 */
[----:B------:R-:W-:Y:S01]  /*a7c0*/  @!P4 IMAD.MOV R225, RZ, RZ, -R225 ;  /* 0x000000ffffe1c224 */ /* 0x000fe200078e0ae1 */
[----:B------:R-:W-:Y:S01]  /*a7d0*/  ISETP.GT.U32.AND P4, PT, R9, R230, PT ;  /* 0x000000e60900720c */ /* 0x000fe20003f84070 */
[----:B------:R-:W-:-:S04]  /*a7e0*/  IMAD.HI.U32 R232, R8, R234, RZ ;  /* 0x000000ea08e87227 */ /* 0x000fc800078e00ff */
[--C-:B------:R-:W-:Y:S01]  /*a7f0*/  @!P1 IMAD.IADD R226, R226, 0x1, -R9.reuse ;  /* 0x00000001e2e29824 */ /* 0x100fe200078e0a09 */
[C---:B------:R-:W-:Y:S01]  /*a800*/  ISETP.GT.U32.AND P1, PT, R9.reuse, R229, PT ;  /* 0x000000e50900720c */ /* 0x040fe20003f24070 */
[----:B------:R-:W-:Y:S02]  /*a810*/  IMAD.MOV R232, RZ, RZ, -R232 ;  /* 0x000000ffffe87224 */ /* 0x000fe400078e0ae8 */
[----:B------:R-:W-:Y:S01]  /*a820*/  @!P3 IMAD.MOV R226, RZ, RZ, -R226 ;  /* 0x000000ffffe2b224 */ /* 0x000fe200078e0ae2 */
[C---:B------:R-:W-:Y:S01]  /*a830*/  ISETP.GT.U32.AND P3, PT, R9.reuse, R231, PT ;  /* 0x000000e70900720c */ /* 0x040fe20003f64070 */
[C---:B------:R-:W-:Y:S02]  /*a840*/  IMAD R232, R9.reuse, R232, R234 ;  /* 0x000000e809e87224 */ /* 0x040fe400078e02ea */
[----:B------:R-:W-:Y:S02]  /*a850*/  @!P4 IMAD.IADD R230, R230, 0x1, -R9 ;  /* 0x00000001e6e6c824 */ /* 0x000fe400078e0a09 */
[----:B------:R-:W-:Y:S01]  /*a860*/  IMAD.MOV.U32 R233, RZ, RZ, R235 ;  /* 0x000000ffffe97224 */ /* 0x000fe200078e00eb */
[----:B------:R-:W-:Y:S01]  /*a870*/  ISETP.GT.U32.AND P4, PT, R9, R232, PT ;  /* 0x000000e80900720c */ /* 0x000fe20003f84070 */
[----:B------:R-:W-:Y:S01]  /*a880*/  @!P6 IMAD.MOV R227, RZ, RZ, -R227 ;  /* 0x000000ffffe3e224 */ /* 0x000fe200078e0ae3 */
[----:B------:R-:W-:Y:S01]  /*a890*/  ISETP.GE.AND P6, PT, R6, RZ, PT ;  /* 0x000000ff0600720c */ /* 0x000fe20003fc6270 */
[----:B------:R-:W-:Y:S01]  /*a8a0*/  @!P1 IMAD.IADD R229, R229, 0x1, -R9 ;  /* 0x00000001e5e59824 */ /* 0x000fe200078e0a09 */
[----:B------:R-:W-:-:S02]  /*a8b0*/  ISETP.GT.U32.AND P1, PT, R9, R228, PT ;  /* 0x000000e40900720c */ /* 0x000fc40003f24070 */
[----:B------:R-:W-:Y:S01]  /*a8c0*/  IADD3 R6, R195, 0xe9, RZ ;  /* 0x000000e9c3067810 */ /* 0x000fe20007ffe0ff */
[--C-:B------:R-:W-:Y:S01]  /*a8d0*/  @!P3 IMAD.IADD R231, R231, 0x1, -R9.reuse ;  /* 0x00000001e7e7b824 */ /* 0x100fe200078e0a09 */
[----:B------:R-:W-:Y:S02]  /*a8e0*/  ISETP.GT.U32.AND P0, PT, R9, R229, PT ;  /* 0x000000e50900720c */ /* 0x000fe40003f04070 */
[----:B------:R-:W-:Y:S02]  /*a8f0*/  ISETP.GE.AND P3, PT, R3, RZ, PT ;  /* 0x000000ff0300720c */ /* 0x000fe40003f66270 */
[----:B------:R-:W-:Y:S01]  /*a900*/  IADD3 R3, R195, 0xe7, RZ ;  /* 0x000000e7c3037810 */ /* 0x000fe20007ffe0ff */
[--C-:B------:R-:W-:Y:S01]  /*a910*/  @!P4 IMAD.IADD R232, R232, 0x1, -R9.reuse ;  /* 0x00000001e8e8c824 */ /* 0x100fe200078e0a09 */
[----:B------:R-:W-:Y:S02]  /*a920*/  IABS R236, R6 ;  /* 0x0000000600ec7213 */ /* 0x000fe40000000000 */
[----:B------:R-:W-:Y:S01]  /*a930*/  IABS R234, R3 ;  /* 0x0000000300ea7213 */ /* 0x000fe20000000000 */
[----:B------:R-:W-:Y:S01]  /*a940*/  @!P1 IMAD.IADD R228, R228, 0x1, -R9 ;  /* 0x00000001e4e49824 */ /* 0x000fe200078e0a09 */
[----:B------:R-:W-:Y:S01]  /*a950*/  ISETP.GE.AND P1, PT, R5, RZ, PT ;  /* 0x000000ff0500720c */ /* 0x000fe20003f26270 */
[----:B------:R-:W-:Y:S01]  /*a960*/  IMAD.HI.U32 R5, R8, R233, RZ ;  /* 0x000000e908057227 */ /* 0x000fe200078e00ff */
[----:B------:R-:W-:-:S03]  /*a970*/  ISETP.GT.U32.AND P4, PT, R9, R232, PT ;  /* 0x000000e80900720c */ /* 0x000fc60003f84070 */
[----:B------:R-:W-:Y:S01]  /*a980*/  @!P0 IMAD.IADD R229, R229, 0x1, -R9 ;  /* 0x00000001e5e58824 */ /* 0x000fe200078e0a09 */
[----:B------:R-:W-:Y:S01]  /*a990*/  ISETP.GE.AND P0, PT, R4, RZ, PT ;  /* 0x000000ff0400720c */ /* 0x000fe20003f06270 */
[----:B------:R-:W-:Y:S01]  /*a9a0*/  IMAD.MOV R4, RZ, RZ, -R5 ;  /* 0x000000ffff047224 */ /* 0x000fe200078e0a05 */
[----:B------:R-:W-:Y:S01]  /*a9b0*/  IADD3 R5, R195, 0xeb, RZ ;  /* 0x000000ebc3057810 */ /* 0x000fe20007ffe0ff */
[----:B------:R-:W-:-:S03]  /*a9c0*/  IMAD.HI.U32 R241, R8, R234, RZ ;  /* 0x000000ea08f17227 */ /* 0x000fc600078e00ff */
[----:B------:R-:W-:Y:S01]  /*a9d0*/  IABS R238, R5 ;  /* 0x0000000500ee7213 */ /* 0x000fe20000000000 */
[----:B------:R-:W-:Y:S01]  /*a9e0*/  IMAD R233, R9, R4, R233 ;  /* 0x0000000409e97224 */ /* 0x000fe200078e02e9 */
[----:B------:R-:W-:Y:S01]  /*a9f0*/  IADD3 R4, R195, 0xea, RZ ;  /* 0x000000eac3047810 */ /* 0x000fe20007ffe0ff */
[----:B------:R-:W-:Y:S02]  /*aa00*/  @!P4 IMAD.IADD R232, R232, 0x1, -R9 ;  /* 0x00000001e8e8c824 */ /* 0x000fe400078e0a09 */
[----:B------:R-:W-:Y:S01]  /*aa10*/  IMAD.MOV R241, RZ, RZ, -R241 ;  /* 0x000000fffff17224 */ /* 0x000fe200078e0af1 */
[C---:B------:R-:W-:Y:S01]  /*aa20*/  ISETP.GT.U32.AND P4, PT, R9.reuse, R233, PT ;  /* 0x000000e90900720c */ /* 0x040fe20003f84070 */
[----:B------:R-:W-:Y:S01]  /*aa30*/  @!P6 IMAD.MOV R229, RZ, RZ, -R229 ;  /* 0x000000ffffe5e224 */ /* 0x000fe200078e0ae5 */
[C---:B------:R-:W-:Y:S01]  /*aa40*/  ISETP.GT.U32.AND P6, PT, R9.reuse, R231, PT ;  /* 0x000000e70900720c */ /* 0x040fe20003fc4070 */
[----:B------:R-:W-:Y:S01]  /*aa50*/  IMAD R234, R9, R241, R234 ;  /* 0x000000f109ea7224 */ /* 0x000fe200078e02ea */
[----:B------:R-:W-:Y:S01]  /*aa60*/  IABS R237, R4 ;  /* 0x0000000400ed7213 */ /* 0x000fe20000000000 */
[----:B------:R-:W-:Y:S01]  /*aa70*/  @!P5 IMAD.MOV R228, RZ, RZ, -R228 ;  /* 0x000000ffffe4d224 */ /* 0x000fe200078e0ae4 */
[----:B------:R-:W-:Y:S01]  /*aa80*/  ISETP.GE.AND P5, PT, R7, RZ, PT ;  /* 0x000000ff0700720c */ /* 0x000fe20003fa6270 */
[----:B------:R-:W-:Y:S01]  /*aa90*/  IMAD.HI.U32 R239, R8, R236, RZ ;  /* 0x000000ec08ef7227 */ /* 0x000fe200078e00ff */
[----:B------:R-:W-:-:S02]  /*aaa0*/  IADD3 R7, R195, 0xe8, RZ ;  /* 0x000000e8c3077810 */ /* 0x000fc40007ffe0ff */
[----:B------:R-:W-:Y:S01]  /*aab0*/  IABS R241, R249 ;  /* 0x000000f900f17213 */ /* 0x000fe20000000000 */
[----:B------:R-:W-:Y:S01]  /*aac0*/  @!P1 IMAD.MOV R230, RZ, RZ, -R230 ;  /* 0x000000ffffe69224 */ /* 0x000fe200078e0ae6 */
[----:B------:R-:W-:Y:S01]  /*aad0*/  IABS R235, R7 ;  /* 0x0000000700eb7213 */ /* 0x000fe20000000000 */
[--C-:B------:R-:W-:Y:S01]  /*aae0*/  @!P4 IMAD.IADD R233, R233, 0x1, -R9.reuse ;  /* 0x00000001e9e9c824 */ /* 0x100fe200078e0a09 */
[----:B------:R-:W-:Y:S01]  /*aaf0*/  ISETP.GT.U32.AND P4, PT, R9, R234, PT ;  /* 0x000000ea0900720c */ /* 0x000fe20003f84070 */
[----:B------:R-:W-:Y:S01]  /*ab00*/  @!P6 IMAD.IADD R231, R231, 0x1, -R9 ;  /* 0x00000001e7e7e824 */ /* 0x000fe200078e0a09 */
[----:B------:R-:W-:Y:S01]  /*ab10*/  ISETP.GE.AND P1, PT, R3, RZ, PT ;  /* 0x000000ff0300720c */ /* 0x000fe20003f26270 */
[----:B------:R-:W-:Y:S01]  /*ab20*/  IMAD.HI.U32 R240, R8, R235, RZ ;  /* 0x000000eb08f07227 */ /* 0x000fe200078e00ff */
[----:B------:R-:W-:-:S03]  /*ab30*/  ISETP.GE.AND P6, PT, R7, RZ, PT ;  /* 0x000000ff0700720c */ /* 0x000fc60003fc6270 */
[----:B------:R-:W-:Y:S02]  /*ab40*/  IMAD.MOV R239, RZ, RZ, -R239 ;  /* 0x000000ffffef7224 */ /* 0x000fe400078e0aef */
[----:B------:R-:W-:-:S04]  /*ab50*/  IMAD.HI.U32 R3, R8, R238, RZ ;  /* 0x000000ee08037227 */ /* 0x000fc800078e00ff */
[----:B------:R-:W-:Y:S01]  /*ab60*/  @!P4 IMAD.IADD R234, R234, 0x1, -R9 ;  /* 0x00000001eaeac824 */ /* 0x000fe200078e0a09 */
[C---:B------:R-:W-:Y:S01]  /*ab70*/  ISETP.GT.U32.AND P4, PT, R9.reuse, R233, PT ;  /* 0x000000e90900720c */ /* 0x040fe20003f84070 */
[----:B------:R-:W-:Y:S02]  /*ab80*/  @!P0 IMAD.MOV R231, RZ, RZ, -R231 ;  /* 0x000000ffffe78224 */ /* 0x000fe400078e0ae7 */
[----:B------:R-:W-:Y:S01]  /*ab90*/  IMAD.MOV R240, RZ, RZ, -R240 ;  /* 0x000000fffff07224 */ /* 0x000fe200078e0af0 */
[----:B------:R-:W-:Y:S01]  /*aba0*/  ISETP.GT.U32.AND P0, PT, R9, R234, PT ;  /* 0x000000ea0900720c */ /* 0x000fe20003f04070 */
[----:B------:R-:W-:-:S04]  /*abb0*/  IMAD.HI.U32 R7, R8, R237, RZ ;  /* 0x000000ed08077227 */ /* 0x000fc800078e00ff */
[C---:B------:R-:W-:Y:S02]  /*abc0*/  IMAD R236, R9.reuse, R239, R236 ;  /* 0x000000ef09ec7224 */ /* 0x040fe400078e02ec */
[----:B------:R-:W-:Y:S02]  /*abd0*/  IMAD.MOV R3, RZ, RZ, -R3 ;  /* 0x000000ffff037224 */ /* 0x000fe400078e0a03 */
[----:B------:R-:W-:Y:S02]  /*abe0*/  IMAD R235, R9, R240, R235 ;  /* 0x000000f009eb7224 */ /* 0x000fe400078e02eb */
[----:B------:R-:W-:Y:S02]  /*abf0*/  IMAD.MOV R7, RZ, RZ, -R7 ;  /* 0x000000ffff077224 */ /* 0x000fe400078e0a07 */
[----:B------:R-:W-:Y:S01]  /*ac00*/  @!P4 IMAD.IADD R233, R233, 0x1, -R9 ;  /* 0x00000001e9e9c824 */ /* 0x000fe200078e0a09 */
[C---:B------:R-:W-:Y:S01]  /*ac10*/  ISETP.GT.U32.AND P4, PT, R9.reuse, R236, PT ;  /* 0x000000ec0900720c */ /* 0x040fe20003f84070 */
[----:B------:R-:W-:Y:S01]  /*ac20*/  IMAD R238, R9, R3, R238 ;  /* 0x0000000309ee7224 */ /* 0x000fe200078e02ee */
[----:B------:R-:W-:Y:S01]  /*ac30*/  IADD3 R3, R195, 0xec, RZ ;  /* 0x000000ecc3037810 */ /* 0x000fe20007ffe0ff */
[----:B------:R-:W-:Y:S01]  /*ac40*/  @!P3 IMAD.MOV R232, RZ, RZ, -R232 ;  /* 0x000000ffffe8b224 */ /* 0x000fe200078e0ae8 */
[C---:B------:R-:W-:Y:S01]  /*ac50*/  ISETP.GT.U32.AND P3, PT, R9.reuse, R235, PT ;  /* 0x000000eb0900720c */ /* 0x040fe20003f64070 */
[----:B------:R-:W-:Y:S01]  /*ac60*/  IMAD R237, R9, R7, R237 ;  /* 0x0000000709ed7224 */ /* 0x000fe200078e02ed */
[----:B------:R-:W-:Y:S01]  /*ac70*/  IABS R239, R3 ;  /* 0x0000000300ef7213 */ /* 0x000fe20000000000 */
[----:B------:R-:W-:Y:S01]  /*ac80*/  @!P0 IMAD.IADD R234, R234, 0x1, -R9 ;  /* 0x00000001eaea8824 */ /* 0x000fe200078e0a09 */
[----:B------:R-:W-:Y:S01]  /*ac90*/  IADD3 R7, R195, 0xed, RZ ;  /* 0x000000edc3077810 */ /* 0x000fe20007ffe0ff */
[----:B------:R-:W-:Y:S01]  /*aca0*/  @!P5 IMAD.MOV R233, RZ, RZ, -R233 ;  /* 0x000000ffffe9d224 */ /* 0x000fe200078e0ae9 */
[----:B------:R-:W-:Y:S01]  /*acb0*/  ISETP.GT.U32.AND P0, PT, R9, R237, PT ;  /* 0x000000ed0900720c */ /* 0x000fe20003f04070 */
[----:B------:R-:W-:Y:S01]  /*acc0*/  IMAD.HI.U32 R243, R8, R239, RZ ;  /* 0x000000ef08f37227 */ /* 0x000fe200078e00ff */
[----:B------:R-:W-:-:S03]  /*acd0*/  IABS R240, R7 ;  /* 0x0000000700f07213 */ /* 0x000fc60000000000 */
[----:B------:R-:W-:Y:S02]  /*ace0*/  @!P4 IMAD.IADD R236, R236, 0x1, -R9 ;  /* 0x00000001ececc824 */ /* 0x000fe400078e0a09 */
[----:B------:R-:W-:Y:S02]  /*acf0*/  IMAD.MOV R243, RZ, RZ, -R243 ;  /* 0x000000fffff37224 */ /* 0x000fe400078e0af3 */
[----:B------:R-:W-:Y:S01]  /*ad00*/  @!P3 IMAD.IADD R235, R235, 0x1, -R9 ;  /* 0x00000001ebebb824 */ /* 0x000fe200078e0a09 */
[C---:B------:R-:W-:Y:S01]  /*ad10*/  ISETP.GT.U32.AND P3, PT, R9.reuse, R238, PT ;  /* 0x000000ee0900720c */ /* 0x040fe20003f64070 */
[----:B------:R-:W-:Y:S01]  /*ad20*/  IMAD.HI.U32 R244, R8, R241, RZ ;  /* 0x000000f108f47227 */ /* 0x000fe200078e00ff */
[----:B------:R-:W-:-:S03]  /*ad30*/  ISETP.GT.U32.AND P5, PT, R9, R236, PT ;  /* 0x000000ec0900720c */ /* 0x000fc60003fa4070 */
[----:B------:R-:W-:Y:S02]  /*ad40*/  IMAD R239, R9, R243, R239 ;  /* 0x000000f309ef7224 */ /* 0x000fe400078e02ef */
[----:B------:R-:W-:Y:S01]  /*ad50*/  @!P0 IMAD.IADD R237, R237, 0x1, -R9 ;  /* 0x00000001eded8824 */ /* 0x000fe200078e0a09 */
[C---:B------:R-:W-:Y:S01]  /*ad60*/  ISETP.GT.U32.AND P0, PT, R9.reuse, R235, PT ;  /* 0x000000eb0900720c */ /* 0x040fe20003f04070 */
[----:B------:R-:W-:Y:S01]  /*ad70*/  IMAD.HI.U32 R245, R8, R240, RZ ;  /* 0x000000f008f57227 */ /* 0x000fe200078e00ff */
[----:B------:R-:W-:-:S03]  /*ad80*/  ISETP.GT.U32.AND P4, PT, R9, R239, PT ;  /* 0x000000ef0900720c */ /* 0x000fc60003f84070 */
[----:B------:R-:W-:Y:S02]  /*ad90*/  IMAD.MOV R244, RZ, RZ, -R244 ;  /* 0x000000fffff47224 */ /* 0x000fe400078e0af4 */
[----:B------:R-:W-:Y:S02]  /*ada0*/  IMAD.MOV R245, RZ, RZ, -R245 ;  /* 0x000000fffff57224 */ /* 0x000fe400078e0af5 */
[C---:B------:R-:W-:Y:S02]  /*adb0*/  IMAD R241, R9.reuse, R244, R241 ;  /* 0x000000f409f17224 */ /* 0x040fe400078e02f1 */
[--C-:B------:R-:W-:Y:S01]  /*adc0*/  @!P3 IMAD.IADD R238, R238, 0x1, -R9.reuse ;  /* 0x00000001eeeeb824 */ /* 0x100fe200078e0a09 */
[C---:B------:R-:W-:Y:S01]  /*add0*/  ISETP.GT.U32.AND P3, PT, R9.reuse, R237, PT ;  /* 0x000000ed0900720c */ /* 0x040fe20003f64070 */
[C---:B------:R-:W-:Y:S02]  /*ade0*/  IMAD R240, R9.reuse, R245, R240 ;  /* 0x000000f509f07224 */ /* 0x040fe400078e02f0 */
[--C-:B------:R-:W-:Y:S01]  /*adf0*/  @!P5 IMAD.IADD R236, R236, 0x1, -R9.reuse ;  /* 0x00000001ececd824 */ /* 0x100fe200078e0a09 */
[C---:B------:R-:W-:Y:S01]  /*ae00*/  ISETP.GT.U32.AND P5, PT, R9.reuse, R241, PT ;  /* 0x000000f10900720c */ /* 0x040fe20003fa4070 */
[----:B------:R-:W-:Y:S01]  /*ae10*/  @!P1 IMAD.MOV R234, RZ, RZ, -R234 ;  /* 0x000000ffffea9224 */ /* 0x000fe200078e0aea */
[----:B------:R-:W-:Y:S01]  /*ae20*/  ISETP.GT.U32.AND P1, PT, R9, R238, PT ;  /* 0x000000ee0900720c */ /* 0x000fe20003f24070 */
[--C-:B------:R-:W-:Y:S01]  /*ae30*/  @!P0 IMAD.IADD R235, R235, 0x1, -R9.reuse ;  /* 0x00000001ebeb8824 */ /* 0x100fe200078e0a09 */
[----:B------:R-:W-:Y:S01]  /*ae40*/  ISETP.GT.U32.AND P0, PT, R9, R240, PT ;  /* 0x000000f00900720c */ /* 0x000fe20003f04070 */
[----:B------:R-:W-:Y:S01]  /*ae50*/  IMAD.MOV R243, RZ, RZ, -R246 ;  /* 0x000000fffff37224 */ /* 0x000fe200078e0af6 */
[----:B------:R-:W-:Y:S01]  /*ae60*/  IADD3 R246, R195, 0xf1, RZ ;  /* 0x000000f1c3f67810 */ /* 0x000fe20007ffe0ff */
[----:B------:R-:W-:-:S02]  /*ae70*/  @!P4 IMAD.IADD R239, R239, 0x1, -R9 ;  /* 0x00000001efefc824 */ /* 0x000fc400078e0a09 */
[----:B------:R-:W-:Y:S01]  /*ae80*/  IMAD R242, R9, R243, R242 ;  /* 0x000000f309f27224 */ /* 0x000fe200078e02f2 */
[----:B------:R-:W-:Y:S01]  /*ae90*/  IABS R244, R246 ;  /* 0x000000f600f47213 */ /* 0x000fe20000000000 */
[--C-:B------:R-:W-:Y:S01]  /*aea0*/  @!P3 IMAD.IADD R237, R237, 0x1, -R9.reuse ;  /* 0x00000001ededb824 */ /* 0x100fe200078e0a09 */
[----:B------:R-:W-:Y:S01]  /*aeb0*/  ISETP.GT.U32.AND P4, PT, R9, R239, PT ;  /* 0x000000ef0900720c */ /* 0x000fe20003f84070 */
[--C-:B------:R-:W-:Y:S01]  /*aec0*/  @!P5 IMAD.IADD R241, R241, 0x1, -R9.reuse ;  /* 0x00000001f1f1d824 */ /* 0x100fe200078e0a09 */
[----:B------:R-:W-:Y:S01]  /*aed0*/  ISETP.GE.AND P5, PT, R3, RZ, PT ;  /* 0x000000ff0300720c */ /* 0x000fe20003fa6270 */
[----:B------:R-:W-:Y:S01]  /*aee0*/  IMAD.HI.U32 R245, R8, R244, RZ ;  /* 0x000000f408f57227 */ /* 0x000fe200078e00ff */
[----:B------:R-:W-:Y:S02]  /*aef0*/  IABS R243, R247 ;  /* 0x000000f700f37213 */ /* 0x000fe40000000000 */
[----:B------:R-:W-:Y:S01]  /*af00*/  ISETP.GE.AND P3, PT, R6, RZ, PT ;  /* 0x000000ff0600720c */ /* 0x000fe20003f66270 */
[--C-:B------:R-:W-:Y:S01]  /*af10*/  @!P1 IMAD.IADD R238, R238, 0x1, -R9.reuse ;  /* 0x00000001eeee9824 */ /* 0x100fe200078e0a09 */
[----:B------:R-:W-:Y:S01]  /*af20*/  ISETP.GT.U32.AND P1, PT, R9, R242, PT ;  /* 0x000000f20900720c */ /* 0x000fe20003f24070 */
[----:B------:R-:W-:Y:S01]  /*af30*/  @!P0 IMAD.IADD R240, R240, 0x1, -R9 ;  /* 0x00000001f0f08824 */ /* 0x000fe200078e0a09 */
[----:B------:R-:W-:Y:S01]  /*af40*/  ISETP.GE.AND P0, PT, R5, RZ, PT ;  /* 0x000000ff0500720c */ /* 0x000fe20003f06270 */
[----:B------:R-:W-:Y:S01]  /*af50*/  IMAD.MOV R5, RZ, RZ, -R245 ;  /* 0x000000ffff057224 */ /* 0x000fe200078e0af5 */
[----:B------:R-:W-:Y:S01]  /*af60*/  IADD3 R3, R195, 0xf2, RZ ;  /* 0x000000f2c3037810 */ /* 0x000fe20007ffe0ff */
[----:B------:R-:W-:-:S03]  /*af70*/  IMAD.HI.U32 R6, R8, R243, RZ ;  /* 0x000000f308067227 */ /* 0x000fc600078e00ff */
[----:B------:R-:W-:Y:S01]  /*af80*/  IABS R245, R3 ;  /* 0x0000000300f57213 */ /* 0x000fe20000000000 */
[----:B------:R-:W-:Y:S01]  /*af90*/  @!P4 IMAD.IADD R239, R239, 0x1, -R9 ;  /* 0x00000001efefc824 */ /* 0x000fe200078e0a09 */
[----:B------:R-:W-:Y:S01]  /*afa0*/  ISETP.GE.AND P4, PT, R4, RZ, PT ;  /* 0x000000ff0400720c */ /* 0x000fe20003f86270 */
[----:B------:R-:W-:Y:S01]  /*afb0*/  IMAD R244, R9, R5, R244 ;  /* 0x0000000509f47224 */ /* 0x000fe200078e02f4 */
[C---:B------:R-:W-:Y:S01]  /*afc0*/  IADD3 R5, R195.reuse, 0xf5, RZ ;  /* 0x000000f5c3057810 */ /* 0x040fe20007ffe0ff */
[----:B------:R-:W-:Y:S01]  /*afd0*/  IMAD.MOV R4, RZ, RZ, -R6 ;  /* 0x000000ffff047224 */ /* 0x000fe200078e0a06 */
[----:B------:R-:W-:Y:S01]  /*afe0*/  IADD3 R6, R195, 0xf4, RZ ;  /* 0x000000f4c3067810 */ /* 0x000fe20007ffe0ff */
[----:B------:R-:W-:Y:S01]  /*aff0*/  @!P5 IMAD.MOV R239, RZ, RZ, -R239 ;  /* 0x000000ffffefd224 */ /* 0x000fe200078e0aef */
[C---:B------:R-:W-:Y:S01]  /*b000*/  ISETP.GT.U32.AND P5, PT, R9.reuse, R244, PT ;  /* 0x000000f40900720c */ /* 0x040fe20003fa4070 */
[----:B------:R-:W-:Y:S01]  /*b010*/  @!P1 IMAD.IADD R242, R242, 0x1, -R9 ;  /* 0x00000001f2f29824 */ /* 0x000fe200078e0a09 */
[C---:B------:R-:W-:Y:S01]  /*b020*/  ISETP.GT.U32.AND P1, PT, R9.reuse, R240, PT ;  /* 0x000000f00900720c */ /* 0x040fe20003f24070 */
[----:B------:R-:W-:-:S02]  /*b030*/  IMAD R243, R9, R4, R243 ;  /* 0x0000000409f37224 */ /* 0x000fc400078e02f3 */
[----:B------:R-:W-:Y:S02]  /*b040*/  @!P6 IMAD.MOV R235, RZ, RZ, -R235 ;  /* 0x000000ffffebe224 */ /* 0x000fe400078e0aeb */
[----:B------:R-:W-:Y:S01]  /*b050*/  @!P3 IMAD.MOV R236, RZ, RZ, -R236 ;  /* 0x000000ffffecb224 */ /* 0x000fe200078e0aec */
[C---:B------:R-:W-:Y:S01]  /*b060*/  ISETP.GT.U32.AND P6, PT, R9.reuse, R243, PT ;  /* 0x000000f30900720c */ /* 0x040fe20003fc4070 */
[----:B------:R-:W-:Y:S01]  /*b070*/  @!P0 IMAD.MOV R238, RZ, RZ, -R238 ;  /* 0x000000ffffee8224 */ /* 0x000fe200078e0aee */
[----:B------:R-:W-:Y:S01]  /*b080*/  ISETP.GT.U32.AND P3, PT, R9, R241, PT ;  /* 0x000000f10900720c */ /* 0x000fe20003f64070 */
[----:B------:R-:W-:Y:S01]  /*b090*/  @!P4 IMAD.MOV R237, RZ, RZ, -R237 ;  /* 0x000000ffffedc224 */ /* 0x000fe200078e0aed */
[----:B------:R-:W-:Y:S01]  /*b0a0*/  ISETP.GE.AND P0, PT, R7, RZ, PT ;  /* 0x000000ff0700720c */ /* 0x000fe20003f06270 */
[--C-:B------:R-:W-:Y:S01]  /*b0b0*/  @!P5 IMAD.IADD R244, R244, 0x1, -R9.reuse ;  /* 0x00000001f4f4d824 */ /* 0x100fe200078e0a09 */
[----:B------:R-:W-:Y:S01]  /*b0c0*/  ISETP.GT.U32.AND P4, PT, R9, R242, PT ;  /* 0x000000f20900720c */ /* 0x000fe20003f84070 */
[----:B------:R-:W-:Y:S01]  /*b0d0*/  @!P1 IMAD.IADD R240, R240, 0x1, -R9 ;  /* 0x00000001f0f09824 */ /* 0x000fe200078e0a09 */
[----:B------:R-:W-:Y:S01]  /*b0e0*/  ISETP.GE.AND P1, PT, R249, RZ, PT ;  /* 0x000000fff900720c */ /* 0x000fe20003f26270 */
[----:B------:R-:W-:Y:S01]  /*b0f0*/  IMAD.HI.U32 R4, R8, R245, RZ ;  /* 0x000000f508047227 */ /* 0x000fe200078e00ff */
[----:B------:R-:W-:-:S03]  /*b100*/  ISETP.GT.U32.AND P5, PT, R9, R244, PT ;  /* 0x000000f40900720c */ /* 0x000fc60003fa4070 */
[--C-:B------:R-:W-:Y:S01]  /*b110*/  @!P6 IMAD.IADD R243, R243, 0x1, -R9.reuse ;  /* 0x00000001f3f3e824 */ /* 0x100fe200078e0a09 */
[----:B------:R-:W-:Y:S01]  /*b120*/  ISETP.GE.AND P6, PT, R246, RZ, PT ;  /* 0x000000fff600720c */ /* 0x000fe20003fc6270 */
[----:B------:R-:W-:Y:S02]  /*b130*/  IMAD.MOV R4, RZ, RZ, -R4 ;  /* 0x000000ffff047224 */ /* 0x000fe400078e0a04 */
[----:B------:R-:W-:Y:S01]  /*b140*/  @!P3 IMAD.IADD R241, R241, 0x1, -R9 ;  /* 0x00000001f1f1b824 */ /* 0x000fe200078e0a09 */
[----:B------:R-:W-:Y:S01]  /*b150*/  ISETP.GE.AND P3, PT, R248, RZ, PT ;  /* 0x000000fff800720c */ /* 0x000fe20003f66270 */
[----:B------:R-:W-:Y:S01]  /*b160*/  IMAD R245, R9, R4, R245 ;  /* 0x0000000409f57224 */ /* 0x000fe200078e02f5 */
[----:B------:R-:W-:Y:S01]  /*b170*/  IADD3 R4, R195, 0xf3, RZ ;  /* 0x000000f3c3047810 */ /* 0x000fe20007ffe0ff */
[----:B------:R-:W-:Y:S01]  /*b180*/  @!P0 IMAD.MOV R240, RZ, RZ, -R240 ;  /* 0x000000fffff08224 */ /* 0x000fe200078e0af0 */
[----:B------:R-:W-:Y:S01]  /*b190*/  ISETP.GT.U32.AND P0, PT, R9, R243, PT ;  /* 0x000000f30900720c */ /* 0x000fe20003f04070 */
[----:B------:R-:W-:Y:S01]  /*b1a0*/  @!P1 IMAD.MOV R241, RZ, RZ, -R241 ;  /* 0x000000fffff19224 */ /* 0x000fe200078e0af1 */
[----:B------:R-:W-:Y:S01]  /*b1b0*/  ISETP.GE.AND P1, PT, R3, RZ, PT ;  /* 0x000000ff0300720c */ /* 0x000fe20003f26270 */
[--C-:B------:R-:W-:Y:S01]  /*b1c0*/  @!P5 IMAD.IADD R244, R244, 0x1, -R9.reuse ;  /* 0x00000001f4f4d824 */ /* 0x100fe200078e0a09 */
[----:B------:R-:W-:Y:S01]  /*b1d0*/  IADD3 R3, R195, 0xf6, RZ ;  /* 0x000000f6c3037810 */ /* 0x000fe20007ffe0ff */
[----:B------:R-:W-:Y:S01]  /*b1e0*/  @!P4 IMAD.IADD R242, R242, 0x1, -R9 ;  /* 0x00000001f2f2c824 */ /* 0x000fe200078e0a09 */
[----:B------:R-:W-:Y:S01]  /*b1f0*/  IABS R246, R4 ;  /* 0x0000000400f67213 */ /* 0x000fe20000000000 */
[----:B------:R-:W-:Y:S01]  /*b200*/  @!P6 IMAD.MOV R244, RZ, RZ, -R244 ;  /* 0x000000fffff4e224 */ /* 0x000fe200078e0af4 */
[----:B------:R-:W-:Y:S01]  /*b210*/  ISETP.GE.AND P4, PT, R247, RZ, PT ;  /* 0x000000fff700720c */ /* 0x000fe20003f86270 */
[----:B------:R-:W-:Y:S01]  /*b220*/  @!P3 IMAD.MOV R242, RZ, RZ, -R242 ;  /* 0x000000fffff2b224 */ /* 0x000fe200078e0af2 */
[----:B------:R-:W-:Y:S01]  /*b230*/  ISETP.GE.AND P6, PT, R3, RZ, PT ;  /* 0x000000ff0300720c */ /* 0x000fe20003fc6270 */
[----:B------:R-:W-:Y:S01]  /*b240*/  IMAD.HI.U32 R7, R8, R250, RZ ;  /* 0x000000fa08077227 */ /* 0x000fe200078e00ff */
[----:B------:R-:W-:-:S02]  /*b250*/  IABS R249, R3 ;  /* 0x0000000300f97213 */ /* 0x000fc40000000000 */
[----:B------:R-:W-:Y:S01]  /*b260*/  IABS R247, R6 ;  /* 0x0000000600f77213 */ /* 0x000fe20000000000 */
[----:B------:R-:W-:Y:S01]  /*b270*/  IMAD.HI.U32 R3, R8, R246, RZ ;  /* 0x000000f608037227 */ /* 0x000fe200078e00ff */
[----:B------:R-:W-:Y:S02]  /*b280*/  ISETP.GE.AND P3, PT, R4, RZ, PT ;  /* 0x000000ff0400720c */ /* 0x000fe40003f66270 */
[----:B------:R-:W-:Y:S01]  /*b290*/  IABS R248, R5 ;  /* 0x0000000500f87213 */ /* 0x000fe20000000000 */
[----:B------:R-:W-:Y:S01]  /*b2a0*/  IMAD.MOV R3, RZ, RZ, -R3 ;  /* 0x000000ffff037224 */ /* 0x000fe200078e0a03 */
[----:B------:R-:W-:Y:S01]  /*b2b0*/  ISETP.GT.U32.AND P5, PT, R9, R245, PT ;  /* 0x000000f50900720c */ /* 0x000fe20003fa4070 */
[----:B------:R-:W-:Y:S01]  /*b2c0*/  @!P0 IMAD.IADD R243, R243, 0x1, -R9 ;  /* 0x00000001f3f38824 */ /* 0x000fe200078e0a09 */
[----:B------:R-:W-:Y:S01]  /*b2d0*/  ISETP.GE.AND P0, PT, R6, RZ, PT ;  /* 0x000000ff0600720c */ /* 0x000fe20003f06270 */
[----:B------:R-:W-:-:S04]  /*b2e0*/  IMAD.HI.U32 R4, R8, R247, RZ ;  /* 0x000000f708047227 */ /* 0x000fc800078e00ff */
[----:B------:R-:W-:Y:S02]  /*b2f0*/  IMAD R246, R9, R3, R246 ;  /* 0x0000000309f67224 */ /* 0x000fe400078e02f6 */
[----:B------:R-:W-:Y:S01]  /*b300*/  @!P4 IMAD.MOV R243, RZ, RZ, -R243 ;  /* 0x000000fffff3c224 */ /* 0x000fe200078e0af3 */
[----:B------:R-:W-:Y:S01]  /*b310*/  ISETP.GE.AND P4, PT, R5, RZ, PT ;  /* 0x000000ff0500720c */ /* 0x000fe20003f86270 */
[----:B------:R-:W-:Y:S02]  /*b320*/  IMAD.MOV R4, RZ, RZ, -R4 ;  /* 0x000000ffff047224 */ /* 0x000fe400078e0a04 */
[----:B------:R-:W-:Y:S01]  /*b330*/  IMAD.MOV R3, RZ, RZ, -R7 ;  /* 0x000000ffff037224 */ /* 0x000fe200078e0a07 */
[----:B------:R-:W-:Y:S01]  /*b340*/  IABS R7, R10 ;  /* 0x0000000a00077213 */ /* 0x000fe20000000000 */
[----:B------:R-:W-:-:S04]  /*b350*/  IMAD.HI.U32 R6, R8, R249, RZ ;  /* 0x000000f908067227 */ /* 0x000fc800078e00ff */
[----:B------:R-:W-:-:S04]  /*b360*/  IMAD.HI.U32 R5, R8, R248, RZ ;  /* 0x000000f808057227 */ /* 0x000fc800078e00ff */
[C---:B------:R-:W-:Y:S02]  /*b370*/  IMAD R247, R9.reuse, R4, R247 ;  /* 0x0000000409f77224 */ /* 0x040fe400078e02f7 */
[----:B------:R-:W-:Y:S01]  /*b380*/  IMAD R250, R9, R3, R250 ;  /* 0x0000000309fa7224 */ /* 0x000fe200078e02fa */
[----:B------:R-:W-:Y:S01]  /*b390*/  IABS R3, R196 ;  /* 0x000000c400037213 */ /* 0x000fe20000000000 */
[----:B------:R-:W-:Y:S02]  /*b3a0*/  IMAD.MOV R6, RZ, RZ, -R6 ;  /* 0x000000ffff067224 */ /* 0x000fe400078e0a06 */
[----:B------:R-:W-:-:S04]  /*b3b0*/  IMAD.HI.U32 R4, R8, R251, RZ ;  /* 0x000000fb08047227 */ /* 0x000fc800078e00ff */
[----:B------:R-:W-:Y:S02]  /*b3c0*/  IMAD.MOV R5, RZ, RZ, -R5 ;  /* 0x000000ffff057224 */ /* 0x000fe400078e0a05 */
[C---:B------:R-:W-:Y:S02]  /*b3d0*/  IMAD R249, R9.reuse, R6, R249 ;  /* 0x0000000609f97224 */ /* 0x040fe400078e02f9 */
[----:B------:R-:W-:Y:S02]  /*b3e0*/  IMAD.MOV R4, RZ, RZ, -R4 ;  /* 0x000000ffff047224 */ /* 0x000fe400078e0a04 */
[----:B------:R-:W-:Y:S02]  /*b3f0*/  IMAD R248, R9, R5, R248 ;  /* 0x0000000509f87224 */ /* 0x000fe400078e02f8 */
[----:B------:R-:W-:-:S04]  /*b400*/  IMAD.HI.U32 R6, R8, R3, RZ ;  /* 0x0000000308067227 */ /* 0x000fc800078e00ff */
[----:B------:R-:W-:-:S04]  /*b410*/  IMAD.HI.U32 R5, R8, R252, RZ ;  /* 0x000000fc08057227 */ /* 0x000fc800078e00ff */
[C---:B------:R-:W-:Y:S02]  /*b420*/  IMAD R251, R9.reuse, R4, R251 ;  /* 0x0000000409fb7224 */ /* 0x040fe400078e02fb */
[----:B------:R-:W-:Y:S01]  /*b430*/  IMAD.MOV R4, RZ, RZ, -R6 ;  /* 0x000000ffff047224 */ /* 0x000fe200078e0a06 */
[----:B------:R-:W-:Y:S01]  /*b440*/  IABS R6, R11 ;  /* 0x0000000b00067213 */ /* 0x000fe20000000000 */
[----:B------:R-:W-:Y:S02]  /*b450*/  IMAD.MOV R5, RZ, RZ, -R5 ;  /* 0x000000ffff057224 */ /* 0x000fe400078e0a05 */
[C---:B------:R-:W-:Y:S01]  /*b460*/  IMAD R3, R9.reuse, R4, R3 ;  /* 0x0000000409037224 */ /* 0x040fe200078e0203 */
[----:B------:R-:W-:Y:S01]  /*b470*/  IABS R4, R13 ;  /* 0x0000000d00047213 */ /* 0x000fe20000000000 */
[----:B------:R-:W-:Y:S01]  /*b480*/  IMAD R252, R9, R5, R252 ;  /* 0x0000000509fc7224 */ /* 0x000fe200078e02fc */
[----:B------:R-:W-:Y:S01]  /*b490*/  IABS R5, R12 ;  /* 0x0000000c00057213 */ /* 0x000fe20000000000 */
[----:B-1----:R-:W-:-:S04]  /*b4a0*/  IMAD.HI.U32 R0, R8, R6, RZ ;  /* 0x0000000608007227 */ /* 0x002fc800078e00ff */
[----:B------:R-:W-:-:S04]  /*b4b0*/  IMAD.HI.U32 R17, R8, R4, RZ ;  /* 0x0000000408117227 */ /* 0x000fc800078e00ff */
[----:B------:R-:W-:-:S04]  /*b4c0*/  IMAD.HI.U32 R16, R8, R5, RZ ;  /* 0x0000000508107227 */ /* 0x000fc800078e00ff */
[----:B------:R-:W-:Y:S02]  /*b4d0*/  IMAD.MOV R17, RZ, RZ, -R17 ;  /* 0x000000ffff117224 */ /* 0x000fe400078e0a11 */
[----:B------:R-:W-:Y:S02]  /*b4e0*/  IMAD.MOV R16, RZ, RZ, -R16 ;  /* 0x000000ffff107224 */ /* 0x000fe400078e0a10 */
[----:B------:R-:W-:Y:S02]  /*b4f0*/  IMAD.MOV R0, RZ, RZ, -R0 ;  /* 0x000000ffff007224 */ /* 0x000fe400078e0a00 */
[C---:B------:R-:W-:Y:S02]  /*b500*/  IMAD R4, R9.reuse, R17, R4 ;  /* 0x0000001109047224 */ /* 0x040fe400078e0204 */
[----:B------:R-:W3:Y:S01]  /*b510*/  LDL.LU R17, [R1+0xee8] ;  /* 0x000ee80001117983 */ /* 0x000ee20000300800 */
[C---:B------:R-:W-:Y:S02]  /*b520*/  IMAD R5, R9.reuse, R16, R5 ;  /* 0x0000001009057224 */ /* 0x040fe400078e0205 */
[----:B------:R-:W-:Y:S01]  /*b530*/  IMAD R6, R9, R0, R6 ;  /* 0x0000000009067224 */ /* 0x000fe200078e0206 */
[----:B------:R-:W4:Y:S01]  /*b540*/  LDL.LU R16, [R1+0xee4] ;  /* 0x000ee40001107983 */ /* 0x000f220000300800 */
[----:B------:R-:W-:-:S02]  /*b550*/  @!P5 IMAD.IADD R245, R245, 0x1, -R9 ;  /* 0x00000001f5f5d824 */ /* 0x000fc400078e0a09 */
[----:B--2---:R-:W-:Y:S01]  /*b560*/  IMAD R2, R197, 0x2, R2 ;  /* 0x00000002c5027824 */ /* 0x004fe200078e0202 */
[----:B------:R-:W2:Y:S01]  /*b570*/  LDL.LU R0, [R1+0xee0] ;  /* 0x000ee00001007983 */ /* 0x000ea20000300800 */
[----:B------:R-:W-:Y:S01]  /*b580*/  IMAD.HI.U32 R14, R8, R7, RZ ;  /* 0x00000007080e7227 */ /* 0x000fe200078e00ff */
[----:B------:R-:W-:Y:S02]  /*b590*/  ISETP.GT.U32.AND P5, PT, R9, R245, PT ;  /* 0x000000f50900720c */ /* 0x000fe40003fa4070 */
[----:B------:R1:W-:Y:S01]  /*b5a0*/  STL [R1+0x4c], R2 ;  /* 0x00004c0201007387 */ /* 0x0003e20000100800 */
[----:B------:R-:W-:-:S10]  /*b5b0*/  IMAD.MOV R14, RZ, RZ, -R14 ;  /* 0x000000ffff0e7224 */ /* 0x000fd400078e0a0e */
[----:B------:R-:W-:Y:S01]  /*b5c0*/  @!P5 IMAD.IADD R245, R245, 0x1, -R9 ;  /* 0x00000001f5f5d824 */ /* 0x000fe200078e0a09 */
[----:B------:R-:W-:-:S03]  /*b5d0*/  ISETP.GT.U32.AND P5, PT, R9, R246, PT ;  /* 0x000000f60900720c */ /* 0x000fc60003fa4070 */
[----:B------:R-:W-:Y:S01]  /*b5e0*/  @!P1 IMAD.MOV R245, RZ, RZ, -R245 ;  /* 0x000000fffff59224 */ /* 0x000fe200078e0af5 */
[----:B------:R-:W-:-:S09]  /*b5f0*/  ISETP.GT.U32.AND P1, PT, R9, R247, PT ;  /* 0x000000f70900720c */ /* 0x000fd20003f24070 */
[----:B------:R-:W-:-:S04]  /*b600*/  @!P5 IMAD.IADD R246, R246, 0x1, -R9 ;  /* 0x00000001f6f6d824 */ /* 0x000fc800078e0a09 */
[----:B------:R-:W-:Y:S01]  /*b610*/  @!P1 IMAD.IADD R247, R247, 0x1, -R9 ;  /* 0x00000001f7f79824 */ /* 0x000fe200078e0a09 */
[----:B------:R-:W-:-:S04]  /*b620*/  ISETP.GT.U32.AND P5, PT, R9, R246, PT ;  /* 0x000000f60900720c */ /* 0x000fc80003fa4070 */
[----:B------:R-:W-:-:S09]  /*b630*/  ISETP.GT.U32.AND P1, PT, R9, R247, PT ;  /* 0x000000f70900720c */ /* 0x000fd20003f24070 */
[----:B------:R-:W-:Y:S01]  /*b640*/  @!P5 IMAD.IADD R246, R246, 0x1, -R9 ;  /* 0x00000001f6f6d824 */ /* 0x000fe200078e0a09 */
[----:B------:R-:W-:-:S03]  /*b650*/  ISETP.GT.U32.AND P5, PT, R9, R248, PT ;  /* 0x000000f80900720c */ /* 0x000fc60003fa4070 */
[----:B------:R-:W-:Y:S01]  /*b660*/  @!P3 IMAD.MOV R246, RZ, RZ, -R246 ;  /* 0x000000fffff6b224 */ /* 0x000fe200078e0af6 */
[----:B------:R-:W-:Y:S01]  /*b670*/  ISETP.GT.U32.AND P3, PT, R9, R249, PT ;  /* 0x000000f90900720c */ /* 0x000fe20003f64070 */
[----:B------:R-:W-:Y:S01]  /*b680*/  @!P1 IMAD.IADD R247, R247, 0x1, -R9 ;  /* 0x00000001f7f79824 */ /* 0x000fe200078e0a09 */
[----:B------:R-:W-:-:S07]  /*b690*/  ISETP.GT.U32.AND P1, PT, R9, R250, PT ;  /* 0x000000fa0900720c */ /* 0x000fce0003f24070 */
[----:B------:R-:W-:-:S04]  /*b6a0*/  @!P5 IMAD.IADD R248, R248, 0x1, -R9 ;  /* 0x00000001f8f8d824 */ /* 0x000fc800078e0a09 */
[--C-:B------:R-:W-:Y:S01]  /*b6b0*/  @!P3 IMAD.IADD R249, R249, 0x1, -R9.reuse ;  /* 0x00000001f9f9b824 */ /* 0x100fe200078e0a09 */
[C---:B------:R-:W-:Y:S01]  /*b6c0*/  ISETP.GT.U32.AND P5, PT, R9.reuse, R248, PT ;  /* 0x000000f80900720c */ /* 0x040fe20003fa4070 */
[----:B------:R-:W-:Y:S01]  /*b6d0*/  @!P1 IMAD.IADD R250, R250, 0x1, -R9 ;  /* 0x00000001fafa9824 */ /* 0x000fe200078e0a09 */
[C---:B------:R-:W-:Y:S02]  /*b6e0*/  ISETP.GT.U32.AND P3, PT, R9.reuse, R252, PT ;  /* 0x000000fc0900720c */ /* 0x040fe40003f64070 */
[----:B------:R-:W-:-:S09]  /*b6f0*/  ISETP.GT.U32.AND P1, PT, R9, R3, PT ;  /* 0x000000030900720c */ /* 0x000fd20003f24070 */
[--C-:B------:R-:W-:Y:S01]  /*b700*/  @!P5 IMAD.IADD R248, R248, 0x1, -R9.reuse ;  /* 0x00000001f8f8d824 */ /* 0x100fe200078e0a09 */
[----:B------:R-:W-:Y:S01]  /*b710*/  ISETP.GT.U32.AND P5, PT, R9, R251, PT ;  /* 0x000000fb0900720c */ /* 0x000fe20003fa4070 */
[--C-:B------:R-:W-:Y:S02]  /*b720*/  @!P3 IMAD.IADD R252, R252, 0x1, -R9.reuse ;  /* 0x00000001fcfcb824 */ /* 0x100fe400078e0a09 */
[----:B------:R-:W-:Y:S01]  /*b730*/  @!P1 IMAD.IADD R3, R3, 0x1, -R9 ;  /* 0x0000000103039824 */ /* 0x000fe200078e0a09 */
[C---:B------:R-:W-:Y:S01]  /*b740*/  ISETP.GT.U32.AND P3, PT, R9.reuse, R250, PT ;  /* 0x000000fa0900720c */ /* 0x040fe20003f64070 */
[----:B------:R-:W-:Y:S01]  /*b750*/  @!P0 IMAD.MOV R247, RZ, RZ, -R247 ;  /* 0x000000fffff78224 */ /* 0x000fe200078e0af7 */
[----:B------:R-:W-:Y:S01]  /*b760*/  ISETP.GT.U32.AND P1, PT, R9, R252, PT ;  /* 0x000000fc0900720c */ /* 0x000fe20003f24070 */
[----:B------:R-:W-:-:S06]  /*b770*/  @!P4 IMAD.MOV R248, RZ, RZ, -R248 ;  /* 0x000000fffff8c224 */ /* 0x000fcc00078e0af8 */
[----:B------:R-:W-:Y:S01]  /*b780*/  @!P5 IMAD.IADD R251, R251, 0x1, -R9 ;  /* 0x00000001fbfbd824 */ /* 0x000fe200078e0a09 */
[C---:B------:R-:W-:Y:S02]  /*b790*/  ISETP.GT.U32.AND P5, PT, R9.reuse, R249, PT ;  /* 0x000000f90900720c */ /* 0x040fe40003fa4070 */
[C---:B------:R-:W-:Y:S02]  /*b7a0*/  ISETP.GT.U32.AND P4, PT, R9.reuse, R3, PT ;  /* 0x000000030900720c */ /* 0x040fe40003f84070 */
[----:B------:R-:W-:Y:S01]  /*b7b0*/  ISETP.GT.U32.AND P0, PT, R9, R251, PT ;  /* 0x000000fb0900720c */ /* 0x000fe20003f04070 */
[----:B-1----:R-:W-:Y:S02]  /*b7c0*/  IMAD R2, R197, 0x2, R2 ;  /* 0x00000002c5027824 */ /* 0x002fe400078e0202 */
[----:B------:R-:W-:-:S03]  /*b7d0*/  IMAD R7, R9, R14, R7 ;  /* 0x0000000e09077224 */ /* 0x000fc600078e0207 */
[----:B------:R1:W-:Y:S01]  /*b7e0*/  STL [R1+0x54], R2 ;  /* 0x0000540201007387 */ /* 0x0003e20000100800 */
[--C-:B------:R-:W-:Y:S02]  /*b7f0*/  @!P3 IMAD.IADD R250, R250, 0x1, -R9.reuse ;  /* 0x00000001fafab824 */ /* 0x100fe400078e0a09 */
[--C-:B------:R-:W-:Y:S01]  /*b800*/  @!P5 IMAD.IADD R249, R249, 0x1, -R9.reuse ;  /* 0x00000001f9f9d824 */ /* 0x100fe200078e0a09 */
[C---:B------:R-:W-:Y:S01]  /*b810*/  ISETP.GT.U32.AND P5, PT, R9.reuse, R4, PT ;  /* 0x000000040900720c */ /* 0x040fe20003fa4070 */
[--C-:B------:R-:W-:Y:S01]  /*b820*/  @!P1 IMAD.IADD R252, R252, 0x1, -R9.reuse ;  /* 0x00000001fcfc9824 */ /* 0x100fe200078e0a09 */
[----:B------:R-:W-:Y:S01]  /*b830*/  ISETP.GT.U32.AND P3, PT, R9, R5, PT ;  /* 0x000000050900720c */ /* 0x000fe20003f64070 */
[--C-:B------:R-:W-:Y:S02]  /*b840*/  @!P0 IMAD.IADD R251, R251, 0x1, -R9.reuse ;  /* 0x00000001fbfb8824 */ /* 0x100fe400078e0a09 */
[----:B-1----:R-:W-:Y:S01]  /*b850*/  IMAD R2, R197, 0x2, R2 ;  /* 0x00000002c5027824 */ /* 0x002fe200078e0202 */
[----:B------:R-:W-:Y:S01]  /*b860*/  ISETP.GT.U32.AND P0, PT, R9, R6, PT ;  /* 0x000000060900720c */ /* 0x000fe20003f04070 */
[----:B------:R-:W-:Y:S01]  /*b870*/  @!P4 IMAD.IADD R3, R3, 0x1, -R9 ;  /* 0x000000010303c824 */ /* 0x000fe200078e0a09 */
[----:B------:R-:W-:-:S02]  /*b880*/  ISETP.GT.U32.AND P1, PT, R9, R7, PT ;  /* 0x000000070900720c */ /* 0x000fc40003f24070 */
[----:B------:R-:W-:Y:S01]  /*b890*/  IADD3 R9, R195, 0xf7, RZ ;  /* 0x000000f7c3097810 */ /* 0x000fe20007ffe0ff */
[----:B------:R1:W-:Y:S03]  /*b8a0*/  STL [R1+0x50], R2 ;  /* 0x0000500201007387 */ /* 0x0003e60000100800 */
[----:B------:R-:W-:Y:S02]  /*b8b0*/  ISETP.GE.AND P4, PT, R9, RZ, PT ;  /* 0x000000ff0900720c */ /* 0x000fe40003f86270 */
[----:B------:R-:W-:Y:S01]  /*b8c0*/  IABS R9, c[0x0][0x17c] ;  /* 0x00005f0000097a13 */ /* 0x000fe20000000000 */
[----:B-1----:R-:W-:-:S04]  /*b8d0*/  IMAD R2, R197, 0x2, R2 ;  /* 0x00000002c5027824 */ /* 0x002fc800078e0202 */
[----:B------:R-:W-:Y:S01]  /*b8e0*/  @!P5 IMAD.IADD R4, R4, 0x1, -R9 ;  /* 0x000000010404d824 */ /* 0x000fe200078e0a09 */
[----:B------:R1:W-:Y:S01]  /*b8f0*/  STL [R1+0x5c], R2 ;  /* 0x00005c0201007387 */ /* 0x0003e20000100800 */
[----:B------:R-:W-:-:S03]  /*b900*/  ISETP.GE.AND P5, PT, R15, RZ, PT ;  /* 0x000000ff0f00720c */ /* 0x000fc60003fa6270 */
[----:B------:R-:W1:Y:S02]  /*b910*/  S2R R15, SR_TID.X ;  /* 0x00000000000f7919 */ /* 0x000e640000002100 */
[----:B-1----:R-:W-:Y:S02]  /*b920*/  IMAD R2, R197, 0x2, R2 ;  /* 0x00000002c5027824 */ /* 0x002fe400078e0202 */
[----:B------:R-:W-:-:S03]  /*b930*/  @!P3 IMAD.IADD R5, R5, 0x1, -R9 ;  /* 0x000000010505b824 */ /* 0x000fc600078e0a09 */
[----:B------:R1:W-:Y:S01]  /*b940*/  STL [R1+0x6c], R2 ;  /* 0x00006c0201007387 */ /* 0x0003e20000100800 */
[----:B------:R-:W-:Y:S01]  /*b950*/  IADD3 R9, R195, 0xf9, RZ ;  /* 0x000000f9c3097810 */ /* 0x000fe20007ffe0ff */
[----:B-1----:R-:W-:-:S03]  /*b960*/  IMAD R2, R197, 0x2, R2 ;  /* 0x00000002c5027824 */ /* 0x002fc600078e0202 */
[----:B------:R-:W-:Y:S02]  /*b970*/  ISETP.GE.AND P3, PT, R9, RZ, PT ;  /* 0x000000ff0900720c */ /* 0x000fe40003f66270 */
[----:B------:R-:W-:Y:S01]  /*b980*/  IABS R9, c[0x0][0x17c] ;  /* 0x00005f0000097a13 */ /* 0x000fe20000000000 */
[----:B------:R1:W-:Y:S04]  /*b990*/  STL [R1+0x68], R2 ;  /* 0x0000680201007387 */ /* 0x0003e80000100800 */
[----:B------:R-:W-:Y:S02]  /*b9a0*/  @!P0 IMAD.IADD R6, R6, 0x1, -R9 ;  /* 0x0000000106068824 */ /* 0x000fe400078e0a09 */
[----:B-1----:R-:W-:Y:S01]  /*b9b0*/  IMAD R2, R197, 0x2, R2 ;  /* 0x00000002c5027824 */ /* 0x002fe200078e0202 */
[----:B------:R-:W-:-:S04]  /*b9c0*/  ISETP.GE.AND P0, PT, R196, RZ, PT ;  /* 0x000000ffc400720c */ /* 0x000fc80003f06270 */
[----:B------:R1:W-:Y:S01]  /*b9d0*/  STL [R1+0x64], R2 ;  /* 0x0000640201007387 */ /* 0x0003e20000100800 */
[----:B------:R-:W-:-:S03]  /*b9e0*/  IABS R14, R195 ;  /* 0x000000c3000e7213 */ /* 0x000fc60000000000 */
[----:B------:R-:W1:Y:S02]  /*b9f0*/  S2R R196, SR_TID.X ;  /* 0x0000000000c47919 */ /* 0x000e640000002100 */
[----:B-1----:R-:W-:-:S05]  /*ba00*/  IMAD R2, R197, 0x2, R2 ;  /* 0x00000002c5027824 */ /* 0x002fca00078e0202 */
[----:B------:R1:W-:Y:S01]  /*ba10*/  STL [R1+0x70], R2 ;  /* 0x0000700201007387 */ /* 0x0003e20000100800 */
[----:B------:R-:W-:Y:S01]  /*ba20*/  IMAD.HI.U32 R8, R8, R14, RZ ;  /* 0x0000000e08087227 */ /* 0x000fe200078e00ff */
[----:B------:R-:W-:-:S03]  /*ba30*/  LOP3.LUT R15, R15, 0x7f, RZ, 0xc0, !PT ;  /* 0x0000007f0f0f7812 */ /* 0x000fc600078ec0ff */
[----:B-1----:R-:W-:Y:S02]  /*ba40*/  IMAD R2, R197, 0x2, R2 ;  /* 0x00000002c5027824 */ /* 0x002fe400078e0202 */
[----:B------:R-:W-:-:S03]  /*ba50*/  IMAD.MOV R8, RZ, RZ, -R8 ;  /* 0x000000ffff087224 */ /* 0x000fc600078e0a08 */
[----:B------:R1:W-:Y:S01]  /*ba60*/  STL [R1+0x60], R2 ;  /* 0x0000600201007387 */ /* 0x0003e20000100800 */
[----:B------:R-:W-:Y:S01]  /*ba70*/  @!P1 IMAD.IADD R7, R7, 0x1, -R9 ;  /* 0x0000000107079824 */ /* 0x000fe200078e0a09 */
[----:B------:R-:W-:Y:S01]  /*ba80*/  ISETP.GE.AND P1, PT, R15, c[0x0][0x180], PT ;  /* 0x000060000f007a0c */ /* 0x000fe20003f26270 */
[----:B------:R-:W-:Y:S02]  /*ba90*/  IMAD R8, R9, R8, R14 ;  /* 0x0000000809087224 */ /* 0x000fe400078e020e */
[----:B-1----:R-:W-:Y:S02]  /*baa0*/  IMAD R2, R197, 0x2, R2 ;  /* 0x00000002c5027824 */ /* 0x002fe400078e0202 */
[----:B------:R-:W-:Y:S01]  /*bab0*/  @!P4 IMAD.MOV R250, RZ, RZ, -R250 ;  /* 0x000000fffffac224 */ /* 0x000fe200078e0afa */
[C---:B------:R-:W-:Y:S02]  /*bac0*/  ISETP.GT.U32.AND P4, PT, R9.reuse, R5, PT ;  /* 0x000000050900720c */ /* 0x040fe40003f84070 */
[----:B------:R1:W-:Y:S01]  /*bad0*/  STL [R1+0x58], R2 ;  /* 0x0000580201007387 */ /* 0x0003e20000100800 */
[----:B------:R-:W-:Y:S01]  /*bae0*/  @!P5 IMAD.MOV R251, RZ, RZ, -R251 ;  /* 0x000000fffffbd224 */ /* 0x000fe200078e0afb */
[C---:B------:R-:W-:Y:S01]  /*baf0*/  ISETP.GT.U32.AND P5, PT, R9.reuse, R6, PT ;  /* 0x000000060900720c */ /* 0x040fe20003fa4070 */
[----:B------:R-:W-:Y:S01]  /*bb00*/  @!P6 IMAD.MOV R249, RZ, RZ, -R249 ;  /* 0x000000fffff9e224 */ /* 0x000fe200078e0af9 */
[----:B------:R-:W-:Y:S01]  /*bb10*/  ISETP.GT.U32.AND P6, PT, R9, R7, PT ;  /* 0x000000070900720c */ /* 0x000fe20003fc4070 */
[----:B-1----:R-:W-:Y:S01]  /*bb20*/  IMAD R2, R197, 0x2, R2 ;  /* 0x00000002c5027824 */ /* 0x002fe200078e0202 */
[----:B------:R-:W-:Y:S01]  /*bb30*/  SHF.R.U32.HI R196, RZ, 0x6, R196 ;  /* 0x00000006ffc47819 */ /* 0x000fe200000116c4 */
[----:B------:R-:W-:-:S03]  /*bb40*/  @!P0 IMAD.MOV R3, RZ, RZ, -R3 ;  /* 0x000000ffff038224 */ /* 0x000fc600078e0a03 */
[----:B------:R1:W-:Y:S01]  /*bb50*/  STL [R1+0x34], R2 ;  /* 0x0000340201007387 */ /* 0x0003e20000100800 */
[----:B------:R-:W-:Y:S02]  /*bb60*/  ISETP.GT.U32.AND P0, PT, R9, R8, PT ;  /* 0x000000080900720c */ /* 0x000fe40003f04070 */
[----:B------:R-:W-:Y:S01]  /*bb70*/  SGXT.U32 R196, R196, 0x1 ;  /* 0x00000001c4c4781a */ /* 0x000fe20000000000 */
[----:B-1----:R-:W-:Y:S02]  /*bb80*/  IMAD R2, R197, 0x2, R2 ;  /* 0x00000002c5027824 */ /* 0x002fe400078e0202 */
[----:B------:R-:W-:-:S03]  /*bb90*/  @!P4 IMAD.IADD R5, R5, 0x1, -R9 ;  /* 0x000000010505c824 */ /* 0x000fc600078e0a09 */
[----:B------:R1:W-:Y:S01]  /*bba0*/  STL [R1+0x38], R2 ;  /* 0x0000380201007387 */ /* 0x0003e20000100800 */
[----:B------:R-:W-:Y:S01]  /*bbb0*/  ISETP.GE.AND P4, PT, R12, RZ, PT ;  /* 0x000000ff0c00720c */ /* 0x000fe20003f86270 */
[--C-:B------:R-:W-:Y:S01]  /*bbc0*/  @!P5 IMAD.IADD R6, R6, 0x1, -R9.reuse ;  /* 0x000000010606d824 */ /* 0x100fe200078e0a09 */
[C---:B------:R-:W-:Y:S01]  /*bbd0*/  LOP3.LUT R12, R196.reuse, 0x4, RZ, 0xfc, !PT ;  /* 0x00000004c40c7812 */ /* 0x040fe200078efcff */
[----:B-1----:R-:W-:Y:S01]  /*bbe0*/  IMAD R2, R197, 0x2, R2 ;  /* 0x00000002c5027824 */ /* 0x002fe200078e0202 */
[----:B------:R-:W-:Y:S01]  /*bbf0*/  ISETP.GE.AND P5, PT, R11, RZ, PT ;  /* 0x000000ff0b00720c */ /* 0x000fe20003fa6270 */
[--C-:B------:R-:W-:Y:S01]  /*bc00*/  @!P6 IMAD.IADD R7, R7, 0x1, -R9.reuse ;  /* 0x000000010707e824 */ /* 0x100fe200078e0a09 */
[----:B------:R-:W-:Y:S02]  /*bc10*/  LOP3.LUT R11, R196, 0x8, RZ, 0xfc, !PT ;  /* 0x00000008c40b7812 */ /* 0x000fe400078efcff */
[----:B------:R1:W-:Y:S01]  /*bc20*/  STL [R1+0x3c], R2 ;  /* 0x00003c0201007387 */ /* 0x0003e20000100800 */
[----:B------:R-:W-:Y:S01]  /*bc30*/  ISETP.GE.AND P6, PT, R12, c[0x0][0x180], PT ;  /* 0x000060000c007a0c */ /* 0x000fe20003fc6270 */
[----:B------:R-:W-:Y:S01]  /*bc40*/  @!P0 IMAD.IADD R8, R8, 0x1, -R9 ;  /* 0x0000000108088824 */ /* 0x000fe200078e0a09 */
[----:B------:R-:W-:Y:S01]  /*bc50*/  ISETP.GE.AND P0, PT, R11, c[0x0][0x180], PT ;  /* 0x000060000b007a0c */ /* 0x000fe20003f06270 */
[----:B------:R-:W-:-:S02]  /*bc60*/  @!P3 IMAD.MOV R252, RZ, RZ, -R252 ;  /* 0x000000fffffcb224 */ /* 0x000fc400078e0afc */
[----:B-1----:R-:W-:Y:S01]  /*bc70*/  IMAD R2, R197, 0x2, R2 ;  /* 0x00000002c5027824 */ /* 0x002fe200078e0202 */
[----:B--2---:R-:W-:Y:S02]  /*bc80*/  SEL R14, R0, RZ, !P1 ;  /* 0x000000ff000e7207 */ /* 0x004fe40004800000 */
[----:B------:R-:W-:Y:S01]  /*bc90*/  ISETP.GT.U32.AND P1, PT, R9, R4, PT ;  /* 0x000000040900720c */ /* 0x000fe20003f24070 */
[----:B------:R-:W-:Y:S01]  /*bca0*/  IMAD R196, R197, 0x2, R2 ;  /* 0x00000002c5c47824 */ /* 0x000fe200078e0202 */
[----:B------:R-:W-:Y:S01]  /*bcb0*/  STL [R1+0x78], R2 ;  /* 0x0000780201007387 */ /* 0x000fe20000100800 */
[----:B------:R-:W-:Y:S02]  /*bcc0*/  ISETP.NE.U32.AND P3, PT, R14, RZ, PT ;  /* 0x000000ff0e00720c */ /* 0x000fe40003f65070 */
[----:B------:R-:W-:Y:S01]  /*bcd0*/  SEL R11, R0, RZ, !P6 ;  /* 0x000000ff000b7207 */ /* 0x000fe20007000000 */
[----:B------:R-:W2:Y:S04]  /*bce0*/  LDL.LU R15, [R1+0x24] ;  /* 0x00002400010f7983 */ /* 0x000ea80000300800 */
[----:B------:R-:W3:Y:S03]  /*bcf0*/  LDL.LU R14, [R1+0x20] ;  /* 0x00002000010e7983 */ /* 0x000ee60000300800 */
[----:B------:R-:W-:Y:S01]  /*bd00*/  @!P1 IMAD.IADD R4, R4, 0x1, -R9 ;  /* 0x0000000104049824 */ /* 0x000fe200078e0a09 */
[----:B------:R-:W-:-:S02]  /*bd10*/  ISETP.GE.AND P1, PT, R13, RZ, PT ;  /* 0x000000ff0d00720c */ /* 0x000fc40003f26270 */
[----:B------:R-:W4:Y:S04]  /*bd20*/  LDL.LU R13, [R1+0x1c] ;  /* 0x00001c00010d7983 */ /* 0x000f280000300800 */
[----:B------:R1:W-:Y:S01]  /*bd30*/  STL [R1+0x84], R196 ;  /* 0x000084c401007387 */ /* 0x0003e20000100800 */
[----:B------:R-:W-:-:S03]  /*bd40*/  @!P5 IMAD.MOV R6, RZ, RZ, -R6 ;  /* 0x000000ffff06d224 */ /* 0x000fc600078e0a06 */
[----:B------:R-:W4:Y:S03]  /*bd50*/  LDL.LU R12, [R1+0x18] ;  /* 0x00001800010c7983 */ /* 0x000f260000300800 */
[----:B------:R-:W-:Y:S01]  /*bd60*/  @!P1 IMAD.MOV R4, RZ, RZ, -R4 ;  /* 0x000000ffff049224 */ /* 0x000fe200078e0a04 */
[----:B------:R-:W-:Y:S01]  /*bd70*/  ISETP.NE.U32.AND P1, PT, R11, RZ, PT ;  /* 0x000000ff0b00720c */ /* 0x000fe20003f25070 */
[----:B-1----:R-:W-:Y:S01]  /*bd80*/  IMAD R196, R197, 0x2, R196 ;  /* 0x00000002c5c47824 */ /* 0x002fe200078e02c4 */
[----:B------:R-:W4:Y:S01]  /*bd90*/  LDL.LU R11, [R1+0x14] ;  /* 0x00001400010b7983 */ /* 0x000f220000300800 */
[----:B------:R-:W-:-:S03]  /*bda0*/  ISETP.GE.AND P5, PT, R10, RZ, PT ;  /* 0x000000ff0a00720c */ /* 0x000fc60003fa6270 */
[----:B------:R-:W4:Y:S04]  /*bdb0*/  LDL.LU R2, [R1+0x10] ;  /* 0x0000100001027983 */ /* 0x000f280000300800 */
[----:B------:R-:W-:Y:S04]  /*bdc0*/  STL [R1+0xe8c], R195 ;  /* 0x000e8cc301007387 */ /* 0x000fe80000100800 */
[----:B------:R1:W-:Y:S04]  /*bdd0*/  STL [R1+0x88], R196 ;  /* 0x000088c401007387 */ /* 0x0003e80000100800 */
[----:B------:R-:W4:Y:S01]  /*bde0*/  LDL.LU R10, [R1+0xedc] ;  /* 0x000edc00010a7983 */ /* 0x000f220000300800 */
[----:B------:R-:W-:-:S02]  /*bdf0*/  ISETP.GT.U32.AND P6, PT, R9, R8, PT ;  /* 0x000000080900720c */ /* 0x000fc40003fc4070 */
[----:B------:R-:W-:-:S04]  /*be00*/  SEL R9, R0, RZ, !P0 ;  /* 0x000000ff00097207 */ /* 0x000fc80004000000 */
[----:B------:R-:W-:Y:S01]  /*be10*/  ISETP.NE.U32.AND P0, PT, R9, RZ, PT ;  /* 0x000000ff0900720c */ /* 0x000fe20003f05070 */
[----:B-1----:R-:W-:Y:S01]  /*be20*/  IMAD R196, R197, 0x2, R196 ;  /* 0x00000002c5c47824 */ /* 0x002fe200078e02c4 */
[----:B------:R-:W-:-:S04]  /*be30*/  IABS R9, c[0x0][0x17c] ;  /* 0x00005f0000097a13 */ /* 0x000fc80000000000 */
[----:B------:R1:W-:Y:S01]  /*be40*/  STL [R1+0x44], R196 ;  /* 0x000044c401007387 */ /* 0x0003e20000100800 */
[----:B------:R-:W-:Y:S02]  /*be50*/  @!P6 IMAD.IADD R8, R8, 0x1, -R9 ;  /* 0x000000010808e824 */ /* 0x000fe400078e0a09 */
[----:B------:R-:W-:Y:S02]  /*be60*/  IMAD R9, R197, 0x2, R196 ;  /* 0x00000002c5097824 */ /* 0x000fe400078e02c4 */
[----:B-1----:R-:W1:Y:S01]  /*be70*/  S2R R196, SR_TID.X ;  /* 0x0000000000c47919 */ /* 0x002e620000002100 */
[----:B------:R-:W-:Y:S01]  /*be80*/  @!P4 IMAD.MOV R5, RZ, RZ, -R5 ;  /* 0x000000ffff05c224 */ /* 0x000fe200078e0a05 */
[----:B------:R-:W-:Y:S02]  /*be90*/  ISETP.GE.AND P4, PT, R195, RZ, PT ;  /* 0x000000ffc300720c */ /* 0x000fe40003f86270 */
[----:B------:R1:W-:Y:S02]  /*bea0*/  STL [R1+0x8c], R9 ;  /* 0x00008c0901007387 */ /* 0x0003e40000100800 */
[----:B-1----:R-:W-:Y:S01]  /*beb0*/  IMAD R9, R197, 0x2, R9 ;  /* 0x00000002c5097824 */ /* 0x002fe200078e0209 */
[----:B------:R-:W-:-:S04]  /*bec0*/  SHF.R.U32.HI R196, RZ, 0x6, R196 ;  /* 0x00000006ffc47819 */ /* 0x000fc800000116c4 */
[----:B------:R-:W-:Y:S01]  /*bed0*/  SGXT.U32 R196, R196, 0x1 ;  /* 0x00000001c4c4781a */ /* 0x000fe20000000000 */
[----:B------:R1:W-:Y:S03]  /*bee0*/  STL [R1+0x90], R9 ;  /* 0x0000900901007387 */ /* 0x0003e60000100800 */
[----:B------:R-:W-:Y:S01]  /*bef0*/  LOP3.LUT R196, R196, 0xc, RZ, 0xfc, !PT ;  /* 0x0000000cc4c47812 */ /* 0x000fe200078efcff */
[----:B------:R-:W-:Y:S01]  /*bf00*/  @!P4 IMAD.MOV R8, RZ, RZ, -R8 ;  /* 0x000000ffff08c224 */ /* 0x000fe200078e0a08 */
[----:B------:R-:W-:-:S04]  /*bf10*/  ISETP.NE.AND P6, PT, RZ, c[0x0][0x17c], PT ;  /* 0x00005f00ff007a0c */ /* 0x000fc80003fc5270 */
[----:B------:R-:W4:Y:S01]  /*bf20*/  LDL.LU R196, [R1+0x4] ;  /* 0x0000040001c47983 */ /* 0x000f220000300800 */
[----:B-1----:R-:W-:-:S05]  /*bf30*/  IMAD R9, R197, 0x2, R9 ;  /* 0x00000002c5097824 */ /* 0x002fca00078e0209 */
[----:B------:R1:W-:Y:S02]  /*bf40*/  STL [R1+0x94], R9 ;  /* 0x0000940901007387 */ /* 0x0003e40000100800 */
[----:B-1----:R-:W-:-:S04]  /*bf50*/  LOP3.LUT R9, RZ, c[0x0][0x17c], RZ, 0x33, !PT ;  /* 0x00005f00ff097a12 */ /* 0x002fc800078e33ff */
[----:B------:R-:W-:-:S05]  /*bf60*/  SEL R8, R9, R8, !P6 ;  /* 0x0000000809087207 */ /* 0x000fca0007000000 */
[----:B------:R1:W-:Y:S04]  /*bf70*/  STL [R1+0x28], R8 ;  /* 0x0000280801007387 */ /* 0x0003e80000100800 */
[----:B-1----:R-:W4:Y:S01]  /*bf80*/  LDL.LU R8, [R1+0x8] ;  /* 0x0000080001087983 */ /* 0x002f220000300800 */
[C---:B--2---:R-:W-:Y:S02]  /*bf90*/  SEL R15, R9.reuse, R15, !P6 ;  /* 0x0000000f090f7207 */ /* 0x044fe40007000000 */
[C---:B---3--:R-:W-:Y:S02]  /*bfa0*/  SEL R14, R9.reuse, R14, !P6 ;  /* 0x0000000e090e7207 */ /* 0x048fe40007000000 */
[C---:B----4-:R-:W-:Y:S02]  /*bfb0*/  SEL R13, R9.reuse, R13, !P6 ;  /* 0x0000000d090d7207 */ /* 0x050fe40007000000 */
[----:B------:R-:W-:-:S02]  /*bfc0*/  SEL R12, R9, R12, !P6 ;  /* 0x0000000c090c7207 */ /* 0x000fc40007000000 */
[C---:B------:R-:W-:Y:S02]  /*bfd0*/  SEL R11, R9.reuse, R11, !P6 ;  /* 0x0000000b090b7207 */ /* 0x040fe40007000000 */
[C---:B------:R-:W-:Y:S02]  /*bfe0*/  SEL R2, R9.reuse, R2, !P6 ;  /* 0x0000000209027207 */ /* 0x040fe40007000000 */
[----:B------:R-:W-:-:S05]  /*bff0*/  SEL R10, R9, R10, !P6 ;  /* 0x0000000a090a7207 */ /* 0x000fca0007000000 */
[----:B------:R1:W-:Y:S04]  /*c000*/  STL [R1+0x30], R10 ;  /* 0x0000300a01007387 */ /* 0x0003e80000100800 */
[----:B-1----:R-:W2:Y:S04]  /*c010*/  LDL.LU R10, [R1+0xc] ;  /* 0x00000c00010a7983 */ /* 0x002ea80000300800 */
[----:B------:R1:W-:Y:S04]  /*c020*/  STL [R1+0x24], R15 ;  /* 0x0000240f01007387 */ /* 0x0003e80000100800 */
[----:B-1----:R-:W3:Y:S04]  /*c030*/  LDL.LU R15, [R1+0xed8] ;  /* 0x000ed800010f7983 */ /* 0x002ee80000300800 */
[----:B------:R1:W-:Y:S04]  /*c040*/  STL [R1+0x20], R14 ;  /* 0x0000200e01007387 */ /* 0x0003e80000100800 */
[----:B-1----:R-:W4:Y:S04]  /*c050*/  LDL.LU R14, [R1+0xed4] ;  /* 0x000ed400010e7983 */ /* 0x002f280000300800 */
[----:B------:R1:W-:Y:S04]  /*c060*/  STL [R1+0x1c], R13 ;  /* 0x00001c0d01007387 */ /* 0x0003e80000100800 */
[----:B-1----:R-:W3:Y:S04]  /*c070*/  LDL.LU R13, [R1+0xed0] ;  /* 0x000ed000010d7983 */ /* 0x002ee80000300800 */
[----:B------:R1:W-:Y:S04]  /*c080*/  STL [R1+0x18], R12 ;  /* 0x0000180c01007387 */ /* 0x0003e80000100800 */
[----:B-1----:R-:W3:Y:S04]  /*c090*/  LDL.LU R12, [R1+0xecc] ;  /* 0x000ecc00010c7983 */ /* 0x002ee80000300800 */
[----:B------:R1:W-:Y:S04]  /*c0a0*/  STL [R1+0x14], R11 ;  /* 0x0000140b01007387 */ /* 0x0003e80000100800 */
[----:B-1----:R-:W3:Y:S04]  /*c0b0*/  LDL.LU R11, [R1+0xec8] ;  /* 0x000ec800010b7983 */ /* 0x002ee80000300800 */
[----:B------:R1:W-:Y:S04]  /*c0c0*/  STL [R1+0x10], R2 ;  /* 0x0000100201007387 */ /* 0x0003e80000100800 */
[----:B-1----:R-:W3:Y:S01]  /*c0d0*/  LDL.LU R2, [R1+0xec4] ;  /* 0x000ec40001027983 */ /* 0x002ee20000300800 */
[----:B------:R-:W-:-:S02]  /*c0e0*/  SEL R8, R9, R8, !P6 ;  /* 0x0000000809087207 */ /* 0x000fc40007000000 */
[C---:B------:R-:W-:Y:S02]  /*c0f0*/  SEL R130, R9.reuse, R130, !P6 ;  /* 0x0000008209827207 */ /* 0x040fe40007000000 */
[C---:B------:R-:W-:Y:S02]  /*c100*/  SEL R131, R9.reuse, R131, !P6 ;  /* 0x0000008309837207 */ /* 0x040fe40007000000 */
[C---:B------:R-:W-:Y:S02]  /*c110*/  SEL R132, R9.reuse, R132, !P6 ;  /* 0x0000008409847207 */ /* 0x040fe40007000000 */
[C---:B------:R-:W-:Y:S02]  /*c120*/  SEL R133, R9.reuse, R133, !P6 ;  /* 0x0000008509857207 */ /* 0x040fe40007000000 */
[C---:B------:R-:W-:Y:S02]  /*c130*/  SEL R134, R9.reuse, R134, !P6 ;  /* 0x0000008609867207 */ /* 0x040fe40007000000 */
[----:B------:R-:W-:-:S02]  /*c140*/  SEL R135, R9, R135, !P6 ;  /* 0x0000008709877207 */ /* 0x000fc40007000000 */
[C---:B------:R-:W-:Y:S02]  /*c150*/  SEL R136, R9.reuse, R136, !P6 ;  /* 0x0000008809887207 */ /* 0x040fe40007000000 */
[C---:B------:R-:W-:Y:S02]  /*c160*/  SEL R137, R9.reuse, R137, !P6 ;  /* 0x0000008909897207 */ /* 0x040fe40007000000 */
[C---:B------:R-:W-:Y:S02]  /*c170*/  SEL R138, R9.reuse, R138, !P6 ;  /* 0x0000008a098a7207 */ /* 0x040fe40007000000 */
[C---:B------:R-:W-:Y:S02]  /*c180*/  SEL R139, R9.reuse, R139, !P6 ;  /* 0x0000008b098b7207 */ /* 0x040fe40007000000 */
[----:B--2---:R-:W-:-:S05]  /*c190*/  SEL R10, R9, R10, !P6 ;  /* 0x0000000a090a7207 */ /* 0x004fca0007000000 */
[----:B------:R-:W-:Y:S04]  /*c1a0*/  STL [R1+0xc], R10 ;  /* 0x00000c0a01007387 */ /* 0x000fe80000100800 */
[----:B------:R3:W-:Y:S02]  /*c1b0*/  STL [R1+0x8], R8 ;  /* 0x0000080801007387 */ /* 0x0007e40000100800 */
[C---:B---3--:R-:W-:Y:S02]  /*c1c0*/  SEL R8, R9.reuse, R2, !P6 ;  /* 0x0000000209087207 */ /* 0x048fe40007000000 */
[----:B------:R-:W2:Y:S04]  /*c1d0*/  LDL.LU R2, [R1+0xec0] ;  /* 0x000ec00001027983 */ /* 0x000ea80000300800 */
[----:B------:R1:W-:Y:S04]  /*c1e0*/  STL.64 [R1+0xeb8], R130 ;  /* 0x000eb88201007387 */ /* 0x0003e80000100a00 */
[----:B------:R3:W-:Y:S04]  /*c1f0*/  STL.64 [R1+0xea8], R132 ;  /* 0x000ea88401007387 */ /* 0x0007e80000100a00 */
[----:B------:R-:W-:Y:S01]  /*c200*/  STL.64 [R1+0xe98], R134 ;  /* 0x000e988601007387 */ /* 0x000fe20000100a00 */
[----:B-1----:R-:W-:-:S03]  /*c210*/  SEL R130, R9, R241, !P6 ;  /* 0x000000f109827207 */ /* 0x002fc60007000000 */
[----:B------:R1:W-:Y:S01]  /*c220*/  STL.64 [R1+0xea0], R136 ;  /* 0x000ea08801007387 */ /* 0x0003e20000100a00 */
[----:B---3--:R-:W-:-:S03]  /*c230*/  SEL R133, R9, R152, !P6 ;  /* 0x0000009809857207 */ /* 0x008fc60007000000 */
[----:B------:R3:W-:Y:S01]  /*c240*/  STL.64 [R1+0xeb0], R138 ;  /* 0x000eb08a01007387 */ /* 0x0007e20000100a00 */
[----:B------:R-:W-:-:S03]  /*c250*/  SEL R132, R9, R151, !P6 ;  /* 0x0000009709847207 */ /* 0x000fc60007000000 */
[----:B------:R-:W2:Y:S01]  /*c260*/  LDL R241, [R1+0xbb8] ;  /* 0x000bb80001f17983 */ /* 0x000ea20000100800 */
[----:B-1----:R-:W-:-:S03]  /*c270*/  SEL R136, R9, R194, !P6 ;  /* 0x000000c209887207 */ /* 0x002fc60007000000 */
[----:B------:R-:W2:Y:S01]  /*c280*/  LDL R194, [R1+0x94] ;  /* 0x0000940001c27983 */ /* 0x000ea20000100800 */
[----:B------:R-:W-:-:S03]  /*c290*/  SEL R137, R9, R150, !P6 ;  /* 0x0000009609897207 */ /* 0x000fc60007000000 */
[----:B------:R-:W4:Y:S01]  /*c2a0*/  LDL.LU R152, [R1+0x24] ;  /* 0x0000240001987983 */ /* 0x000f220000300800 */
[----:B------:R-:W-:-:S03]  /*c2b0*/  SEL R134, R9, R212, !P6 ;  /* 0x000000d409867207 */ /* 0x000fc60007000000 */
[----:B------:R1:W-:Y:S04]  /*c2c0*/  STL [R1+0xa8], R130 ;  /* 0x0000a88201007387 */ /* 0x0003e80000100800 */
[----:B------:R-:W4:Y:S04]  /*c2d0*/  LDL.LU R151, [R1+0x20] ;  /* 0x0000200001977983 */ /* 0x000f280000300800 */
[----:B------:R-:W4:Y:S04]  /*c2e0*/  LDL.LU R150, [R1+0x1c] ;  /* 0x00001c0001967983 */ /* 0x000f280000300800 */
[----:B------:R-:W4:Y:S04]  /*c2f0*/  LDL.LU R212, [R1+0x18] ;  /* 0x0000180001d47983 */ /* 0x000f280000300800 */
[----:B---3--:R-:W3:Y:S04]  /*c300*/  LDL.LU R138, [R1+0x14] ;  /* 0x00001400018a7983 */ /* 0x008ee80000300800 */
[----:B------:R-:W3:Y:S04]  /*c310*/  LDL.LU R139, [R1+0x10] ;  /* 0x00001000018b7983 */ /* 0x000ee80000300800 */
[----:B-1----:R-:W3:Y:S04]  /*c320*/  LDL.LU R130, [R1+0xc] ;  /* 0x00000c0001827983 */ /* 0x002ee80000300800 */
[----:B------:R-:W3:Y:S01]  /*c330*/  LDL.LU R131, [R1+0x8] ;  /* 0x0000080001837983 */ /* 0x000ee20000300800 */
[----:B------:R-:W-:-:S02]  /*c340*/  SEL R10, R9, R196, !P6 ;  /* 0x000000c4090a7207 */ /* 0x000fc40007000000 */
[----:B------:R-:W-:-:S05]  /*c350*/  SEL R196, R9, R248, !P6 ;  /* 0x000000f809c47207 */ /* 0x000fca0007000000 */
[----:B------:R1:W-:Y:S04]  /*c360*/  STL [R1+0xb0], R196 ;  /* 0x0000b0c401007387 */ /* 0x0003e80000100800 */
[----:B-1----:R-:W1:Y:S01]  /*c370*/  S2R R196, SR_TID.X ;  /* 0x0000000000c47919 */ /* 0x002e620000002100 */
[C---:B------:R-:W-:Y:S02]  /*c380*/  SEL R248, R9.reuse, R3, !P6 ;  /* 0x0000000309f87207 */ /* 0x040fe40007000000 */
[----:B------:R-:W-:Y:S01]  /*c390*/  SEL R4, R9, R4, !P6 ;  /* 0x0000000409047207 */ /* 0x000fe20007000000 */
[----:B------:R-:W4:Y:S04]  /*c3a0*/  LDL.LU R3, [R1+0x28] ;  /* 0x0000280001037983 */ /* 0x000f280000300800 */
[----:B------:R-:W-:Y:S04]  /*c3b0*/  STL [R1+0xb4], R248 ;  /* 0x0000b4f801007387 */ /* 0x000fe80000100800 */
[----:B------:R1:W-:Y:S01]  /*c3c0*/  STL [R1+0xb8], R4 ;  /* 0x0000b80401007387 */ /* 0x0003e20000100800 */
[----:B------:R-:W-:Y:S01]  /*c3d0*/  @!P5 IMAD.MOV R7, RZ, RZ, -R7 ;  /* 0x000000ffff07d224 */ /* 0x000fe200078e0a07 */
[----:B-1----:R-:W-:-:S04]  /*c3e0*/  SHF.R.U32.HI R4, RZ, 0x6, R196 ;  /* 0x00000006ff047819 */ /* 0x002fc800000116c4 */
[----:B------:R-:W-:Y:S02]  /*c3f0*/  SGXT.U32 R4, R4, 0x1 ;  /* 0x000000010404781a */ /* 0x000fe40000000000 */
[C---:B------:R-:W-:Y:S02]  /*c400*/  SEL R248, R9.reuse, R5, !P6 ;  /* 0x0000000509f87207 */ /* 0x040fe40007000000 */
[----:B------:R-:W-:Y:S02]  /*c410*/  LOP3.LUT R4, R4, 0xc, RZ, 0xfc, !PT ;  /* 0x0000000c04047812 */ /* 0x000fe400078efcff */
[C---:B------:R-:W-:Y:S02]  /*c420*/  SEL R5, R9.reuse, R6, !P6 ;  /* 0x0000000609057207 */ /* 0x040fe40007000000 */
[----:B------:R-:W-:Y:S02]  /*c430*/  SEL R196, R9, R7, !P6 ;  /* 0x0000000709c47207 */ /* 0x000fe40007000000 */
[----:B------:R-:W-:Y:S01]  /*c440*/  ISETP.GE.AND P5, PT, R4, c[0x0][0x180], PT ;  /* 0x0000600004007a0c */ /* 0x000fe20003fa6270 */
[----:B------:R-:W-:Y:S04]  /*c450*/  STL [R1+0xbc], R248 ;  /* 0x0000bcf801007387 */ /* 0x000fe80000100800 */
[----:B------:R-:W-:Y:S04]  /*c460*/  STL [R1+0xc0], R5 ;  /* 0x0000c00501007387 */ /* 0x000fe80000100800 */
[----:B------:R1:W-:Y:S01]  /*c470*/  STL [R1+0xe90], R196 ;  /* 0x000e90c401007387 */ /* 0x0003e20000100800 */
[----:B--2---:R-:W-:-:S04]  /*c480*/  IMAD R4, R197, 0x2, R194 ;  /* 0x00000002c5047824 */ /* 0x004fc800078e02c2 */
[----:B-1----:R-:W-:Y:S01]  /*c490*/  IMAD R196, R197, 0x2, R4 ;  /* 0x00000002c5c47824 */ /* 0x002fe200078e0204 */
[----:B------:R3:W-:Y:S02]  /*c4a0*/  STL [R1+0x40], R4 ;  /* 0x0000400401007387 */ /* 0x0007e40000100800 */
[----:B---3--:R-:W-:Y:S02]  /*c4b0*/  IMAD R4, R131, c[0x0][0x190], RZ ;  /* 0x0000640083047a24 */ /* 0x008fe400078e02ff */
[----:B------:R-:W2:Y:S04]  /*c4c0*/  LDL.LU R131, [R1+0x30] ;  /* 0x0000300001837983 */ /* 0x000ea80000300800 */
[----:B------:R-:W1:Y:S01]  /*c4d0*/  S2R R195, SR_TID.X ;  /* 0x0000000000c37919 */ /* 0x000e620000002100 */
[----:B------:R-:W-:-:S02]  /*c4e0*/  SEL R11, R9, R11, !P6 ;  /* 0x0000000b090b7207 */ /* 0x000fc40007000000 */
[C---:B------:R-:W-:Y:S02]  /*c4f0*/  SEL R12, R9.reuse, R12, !P6 ;  /* 0x0000000c090c7207 */ /* 0x040fe40007000000 */
[C---:B------:R-:W-:Y:S02]  /*c500*/  SEL R13, R9.reuse, R13, !P6 ;  /* 0x0000000d090d7207 */ /* 0x040fe40007000000 */
[C---:B----4-:R-:W-:Y:S02]  /*c510*/  SEL R14, R9.reuse, R14, !P6 ;  /* 0x0000000e090e7207 */ /* 0x050fe40007000000 */
[C---:B------:R-:W-:Y:S02]  /*c520*/  SEL R15, R9.reuse, R15, !P6 ;  /* 0x0000000f090f7207 */ /* 0x040fe40007000000 */
[C---:B------:R-:W-:Y:S02]  /*c530*/  SEL R16, R9.reuse, R16, !P6 ;  /* 0x0000001009107207 */ /* 0x040fe40007000000 */
[----:B------:R-:W-:-:S02]  /*c540*/  SEL R17, R9, R17, !P6 ;  /* 0x0000001109117207 */ /* 0x000fc40007000000 */
[----:B------:R-:W-:Y:S02]  /*c550*/  SEL R18, R9, R18, !P6 ;  /* 0x0000001209127207 */ /* 0x000fe40007000000 */
[----:B-1----:R-:W-:-:S05]  /*c560*/  LOP3.LUT R195, R195, 0x7f, RZ, 0xc0, !PT ;  /* 0x0000007fc3c37812 */ /* 0x002fca00078ec0ff */
[----:B------:R-:W-:Y:S01]  /*c570*/  IMAD R195, R195, c[0x0][0x18c], RZ ;  /* 0x00006300c3c37a24 */ /* 0x000fe200078e02ff */
        /* <DEDUP_REMOVED lines=213> */
[----:B------:R-:W-:Y:S02]  /*d2d0*/  SEL R252, R9, R252, !P6 ;  /* 0x000000fc09fc7207 */ /* 0x000fe40007000000 */
[----:B------:R-:W-:-:S04]  /*d2e0*/  LEA R248, P6, R195, c[0x0][0x168], 0x2 ;  /* 0x00005a00c3f87a11 */ /* 0x000fc800078c10ff */
[----:B------:R-:W-:Y:S02]  /*d2f0*/  LEA.HI.X.SX32 R194, R195, c[0x0][0x16c], 0x2, P6 ;  /* 0x00005b00c3c27a11 */ /* 0x000fe400030f16ff */
[----:B------:R-:W-:Y:S02]  /*d300*/  SEL R195, R0, RZ, !P5 ;  /* 0x000000ff00c37207 */ /* 0x000fe40006800000 */
[----:B------:R-:W-:Y:S01]  /*d310*/  ISETP.GE.AND P5, PT, R241, RZ, PT ;  /* 0x000000fff100720c */ /* 0x000fe20003fa6270 */
[----:B------:R-:W-:Y:S01]  /*d320*/  IMAD.MOV.U32 R241, RZ, RZ, R2 ;  /* 0x000000fffff17224 */ /* 0x000fe200078e0002 */
[----:B------:R-:W-:Y:S01]  /*d330*/  ISETP.NE.AND P4, PT, RZ, c[0x0][0x178], PT ;  /* 0x00005e00ff007a0c */ /* 0x000fe20003f85270 */
[----:B------:R-:W-:Y:S02]  /*d340*/  IMAD R3, R3, c[0x0][0x190], RZ ;  /* 0x0000640003037a24 */ /* 0x000fe400078e02ff */
[----:B------:R-:W-:Y:S02]  /*d350*/  IMAD R5, R130, c[0x0][0x190], RZ ;  /* 0x0000640082057a24 */ /* 0x000fe400078e02ff */
[----:B------:R-:W-:-:S02]  /*d360*/  IMAD R9, R212, c[0x0][0x190], RZ ;  /* 0x00006400d4097a24 */ /* 0x000fc400078e02ff */
[----:B--2---:R-:W-:-:S04]  /*d370*/  IMAD R212, R131, c[0x0][0x190], RZ ;  /* 0x0000640083d47a24 */ /* 0x004fc800078e02ff */
[----:B------:R-:W-:Y:S01]  /*d380*/  @!P5 IMAD.MOV R241, RZ, RZ, -R241 ;  /* 0x000000fffff1d224 */ /* 0x000fe200078e0af1 */
[----:B------:R-:W-:Y:S01]  /*d390*/  LEA R130, P5, R3, R248, 0x2 ;  /* 0x000000f803827211 */ /* 0x000fe200078a10ff */
[----:B------:R-:W-:-:S03]  /*d3a0*/  IMAD R152, R152, c[0x0][0x190], RZ ;  /* 0x0000640098987a24 */ /* 0x000fc600078e02ff */
[----:B------:R-:W-:Y:S01]  /*d3b0*/  LEA.HI.X.SX32 R131, R3, R194, 0x2, P5 ;  /* 0x000000c203837211 */ /* 0x000fe200028f16ff */
[----:B------:R-:W-:Y:S01]  /*d3c0*/  IMAD R151, R151, c[0x0][0x190], RZ ;  /* 0x0000640097977a24 */ /* 0x000fe200078e02ff */
[----:B------:R-:W-:Y:S02]  /*d3d0*/  LEA R2, P6, R212, R248, 0x2 ;  /* 0x000000f8d4027211 */ /* 0x000fe400078c10ff */
[----:B------:R-:W-:Y:S01]  /*d3e0*/  @!P4 LOP3.LUT R241, RZ, c[0x0][0x178], RZ, 0x33, !PT ;  /* 0x00005e00fff1ca12 */ /* 0x000fe200078e33ff */
[----:B------:R1:W-:Y:S01]  /*d3f0*/  STL.64 [R1+0x5e8], R130 ;  /* 0x0005e88201007387 */ /* 0x0003e20000100a00 */
[----:B------:R-:W-:Y:S01]  /*d400*/  IMAD R150, R150, c[0x0][0x190], RZ ;  /* 0x0000640096967a24 */ /* 0x000fe200078e02ff */
[----:B------:R-:W-:Y:S01]  /*d410*/  LEA.HI.X.SX32 R3, R212, R194, 0x2, P6 ;  /* 0x000000c2d4037211 */ /* 0x000fe200030f16ff */
[----:B------:R-:W-:Y:S01]  /*d420*/  IMAD R7, R138, c[0x0][0x190], RZ ;  /* 0x000064008a077a24 */ /* 0x000fe200078e02ff */
[-C--:B------:R-:W-:Y:S01]  /*d430*/  LEA R138, P5, R151, R248.reuse, 0x2 ;  /* 0x000000f8978a7211 */ /* 0x080fe200078a10ff */
[----:B------:R-:W-:Y:S01]  /*d440*/  IMAD R6, R139, c[0x0][0x190], RZ ;  /* 0x000064008b067a24 */ /* 0x000fe200078e02ff */
[C---:B-1----:R-:W-:Y:S01]  /*d450*/  LEA R130, P4, R152.reuse, R248, 0x2 ;  /* 0x000000f898827211 */ /* 0x042fe200078810ff */
[----:B------:R1:W-:Y:S03]  /*d460*/  STL.64 [R1+0xcb8], R2 ;  /* 0x000cb80201007387 */ /* 0x0003e60000100a00 */
[----:B------:R-:W-:Y:S01]  /*d470*/  LEA.HI.X.SX32 R131, R152, R194, 0x2, P4 ;  /* 0x000000c298837211 */ /* 0x000fe200020f16ff */
[----:B------:R-:W-:Y:S01]  /*d480*/  IMAD.MOV.U32 R152, RZ, RZ, R132 ;  /* 0x000000ffff987224 */ /* 0x000fe200078e0084 */
[----:B------:R-:W-:-:S02]  /*d490*/  LEA R132, P4, R150, R248, 0x2 ;  /* 0x000000f896847211 */ /* 0x000fc400078810ff */
[----:B------:R-:W-:Y:S01]  /*d4a0*/  LEA.HI.X.SX32 R139, R151, R194, 0x2, P5 ;  /* 0x000000c2978b7211 */ /* 0x000fe200028f16ff */
[----:B------:R2:W-:Y:S01]  /*d4b0*/  STL.64 [R1+0x5e0], R130 ;  /* 0x0005e08201007387 */ /* 0x0005e20000100a00 */
[----:B-1----:R-:W-:Y:S01]  /*d4c0*/  IMAD.MOV.U32 R3, RZ, RZ, R136 ;  /* 0x000000ffff037224 */ /* 0x002fe200078e0088 */
[C---:B------:R-:W-:Y:S01]  /*d4d0*/  LEA R136, P5, R9.reuse, R248, 0x2 ;  /* 0x000000f809887211 */ /* 0x040fe200078a10ff */
[----:B------:R-:W-:Y:S01]  /*d4e0*/  IMAD.MOV.U32 R2, RZ, RZ, R133 ;  /* 0x000000ffff027224 */ /* 0x000fe200078e0085 */
[-C--:B------:R-:W-:Y:S01]  /*d4f0*/  LEA.HI.X.SX32 R133, R150, R194.reuse, 0x2, P4 ;  /* 0x000000c296857211 */ /* 0x080fe200020f16ff */
[----:B------:R-:W-:Y:S01]  /*d500*/  IMAD.MOV.U32 R151, RZ, RZ, R137 ;  /* 0x000000ffff977224 */ /* 0x000fe200078e0089 */
[----:B------:R-:W-:Y:S01]  /*d510*/  LEA.HI.X.SX32 R137, R9, R194, 0x2, P5 ;  /* 0x000000c209897211 */ /* 0x000fe200028f16ff */
[----:B--2---:R-:W2:Y:S04]  /*d520*/  LDL.LU.64 R130, [R1+0xeb8] ;  /* 0x000eb80001827983 */ /* 0x004ea80000300a00 */
[----:B------:R1:W-:Y:S01]  /*d530*/  STL.64 [R1+0x5d8], R138 ;  /* 0x0005d88a01007387 */ /* 0x0003e20000100a00 */
[----:B------:R-:W-:-:S03]  /*d540*/  IMAD.MOV.U32 R212, RZ, RZ, R134 ;  /* 0x000000ffffd47224 */ /* 0x000fc600078e0086 */
[----:B-1----:R-:W3:Y:S04]  /*d550*/  LDL.LU.64 R138, [R1+0xeb0] ;  /* 0x000eb000018a7983 */ /* 0x002ee80000300a00 */
[----:B------:R1:W-:Y:S04]  /*d560*/  STL.64 [R1+0x5d0], R132 ;  /* 0x0005d08401007387 */ /* 0x0003e80000100a00 */
[----:B------:R4:W-:Y:S01]  /*d570*/  STL.64 [R1+0x5c8], R136 ;  /* 0x0005c88801007387 */ /* 0x0009e20000100a00 */
[-C--:B-1----:R-:W-:Y:S02]  /*d580*/  LEA R132, P4, R7, R248.reuse, 0x2 ;  /* 0x000000f807847211 */ /* 0x082fe400078810ff */
[----:B----4-:R-:W-:-:S02]  /*d590*/  LEA R136, P5, R6, R248, 0x2 ;  /* 0x000000f806887211 */ /* 0x010fc400078a10ff */
[-C--:B------:R-:W-:Y:S02]  /*d5a0*/  LEA.HI.X.SX32 R133, R7, R194.reuse, 0x2, P4 ;  /* 0x000000c207857211 */ /* 0x080fe400020f16ff */
[----:B------:R-:W-:Y:S02]  /*d5b0*/  LEA.HI.X.SX32 R137, R6, R194, 0x2, P5 ;  /* 0x000000c206897211 */ /* 0x000fe400028f16ff */
[----:B------:R-:W-:Y:S01]  /*d5c0*/  LEA R134, P4, R5, R248, 0x2 ;  /* 0x000000f805867211 */ /* 0x000fe200078810ff */
[----:B------:R1:W-:Y:S01]  /*d5d0*/  STL.64 [R1+0x5c0], R132 ;  /* 0x0005c08401007387 */ /* 0x0003e20000100a00 */
[----:B------:R-:W-:Y:S02]  /*d5e0*/  IMAD R10, R10, c[0x0][0x190], RZ ;  /* 0x000064000a0a7a24 */ /* 0x000fe400078e02ff */
[----:B------:R-:W-:Y:S02]  /*d5f0*/  IMAD R8, R8, c[0x0][0x190], RZ ;  /* 0x0000640008087a24 */ /* 0x000fe400078e02ff */
[----:B------:R-:W-:-:S02]  /*d600*/  IMAD.MOV.U32 R6, RZ, RZ, R134 ;  /* 0x000000ffff067224 */ /* 0x000fc400078e0086 */
[----:B------:R-:W-:Y:S01]  /*d610*/  IMAD.MOV.U32 R7, RZ, RZ, R135 ;  /* 0x000000ffff077224 */ /* 0x000fe200078e0087 */
[----:B-1----:R-:W4:Y:S04]  /*d620*/  LDL.LU.64 R132, [R1+0xea8] ;  /* 0x000ea80001847983 */ /* 0x002f280000300a00 */
[----:B------:R1:W-:Y:S01]  /*d630*/  STL.64 [R1+0x5b8], R136 ;  /* 0x0005b88801007387 */ /* 0x0003e20000100a00 */
[----:B------:R-:W-:Y:S02]  /*d640*/  LEA.HI.X.SX32 R7, R5, R194, 0x2, P4 ;  /* 0x000000c205077211 */ /* 0x000fe400020f16ff */
[-C--:B------:R-:W-:Y:S01]  /*d650*/  LEA R6, P4, R10, R248.reuse, 0x2 ;  /* 0x000000f80a067211 */ /* 0x080fe200078810ff */
[----:B-1----:R-:W2:Y:S04]  /*d660*/  LDL.LU.64 R136, [R1+0xea0] ;  /* 0x000ea00001887983 */ /* 0x002ea80000300a00 */
[----:B------:R1:W-:Y:S01]  /*d670*/  STL [R1+0x5b0], R134 ;  /* 0x0005b08601007387 */ /* 0x0003e20000100800 */
[----:B------:R-:W-:Y:S01]  /*d680*/  IMAD R11, R11, c[0x0][0x190], RZ ;  /* 0x000064000b0b7a24 */ /* 0x000fe200078e02ff */
[----:B-1----:R-:W-:-:S02]  /*d690*/  LEA R134, P5, R4, R248, 0x2 ;  /* 0x000000f804867211 */ /* 0x002fc400078a10ff */
[----:B------:R1:W-:Y:S02]  /*d6a0*/  STL [R1+0x5b4], R7 ;  /* 0x0005b40701007387 */ /* 0x0003e40000100800 */
[----:B------:R-:W-:Y:S02]  /*d6b0*/  LEA.HI.X.SX32 R135, R4, R194, 0x2, P5 ;  /* 0x000000c204877211 */ /* 0x000fe400028f16ff */
[----:B------:R-:W-:Y:S01]  /*d6c0*/  LEA R4, P5, R8, R248, 0x2 ;  /* 0x000000f808047211 */ /* 0x000fe200078a10ff */
[----:B------:R-:W-:-:S03]  /*d6d0*/  IMAD R12, R12, c[0x0][0x190], RZ ;  /* 0x000064000c0c7a24 */ /* 0x000fc600078e02ff */
[-C--:B------:R-:W-:Y:S02]  /*d6e0*/  LEA.HI.X.SX32 R5, R8, R194.reuse, 0x2, P5 ;  /* 0x000000c208057211 */ /* 0x080fe400028f16ff */
[----:B-1----:R-:W-:Y:S01]  /*d6f0*/  LEA.HI.X.SX32 R7, R10, R194, 0x2, P4 ;  /* 0x000000c20a077211 */ /* 0x002fe200020f16ff */
[----:B------:R1:W-:Y:S01]  /*d700*/  STL.64 [R1+0x5a8], R134 ;  /* 0x0005a88601007387 */ /* 0x0003e20000100a00 */
[----:B------:R-:W-:Y:S02]  /*d710*/  IMAD R13, R13, c[0x0][0x190], RZ ;  /* 0x000064000d0d7a24 */ /* 0x000fe400078e02ff */
[----:B------:R-:W-:Y:S01]  /*d720*/  IMAD R14, R14, c[0x0][0x190], RZ ;  /* 0x000064000e0e7a24 */ /* 0x000fe200078e02ff */
[----:B-1----:R-:W2:Y:S04]  /*d730*/  LDL.LU.64 R134, [R1+0xe98] ;  /* 0x000e980001867983 */ /* 0x002ea80000300a00 */
[----:B------:R1:W-:Y:S04]  /*d740*/  STL.64 [R1+0x5a0], R6 ;  /* 0x0005a00601007387 */ /* 0x0003e80000100a00 */
[----:B------:R1:W-:Y:S02]  /*d750*/  STL.64 [R1+0x598], R4 ;  /* 0x0005980401007387 */ /* 0x0003e40000100a00 */
[----:B-1----:R-:W-:-:S02]  /*d760*/  LEA R6, P4, R11, R248, 0x2 ;  /* 0x000000f80b067211 */ /* 0x002fc400078810ff */
[C---:B------:R-:W-:Y:S02]  /*d770*/  LEA R4, P5, R12.reuse, R248, 0x2 ;  /* 0x000000f80c047211 */ /* 0x040fe400078a10ff */
[-C--:B------:R-:W-:Y:S02]  /*d780*/  LEA.HI.X.SX32 R7, R11, R194.reuse, 0x2, P4 ;  /* 0x000000c20b077211 */ /* 0x080fe400020f16ff */
[----:B------:R-:W-:-:S03]  /*d790*/  LEA.HI.X.SX32 R5, R12, R194, 0x2, P5 ;  /* 0x000000c20c057211 */ /* 0x000fc600028f16ff */
[----:B------:R1:W-:Y:S04]  /*d7a0*/  STL.64 [R1+0x590], R6 ;  /* 0x0005900601007387 */ /* 0x0003e80000100a00 */
[----:B------:R1:W-:Y:S01]  /*d7b0*/  STL.64 [R1+0x588], R4 ;  /* 0x0005880401007387 */ /* 0x0003e20000100a00 */
[----:B------:R-:W-:Y:S01]  /*d7c0*/  IMAD R15, R15, c[0x0][0x190], RZ ;  /* 0x000064000f0f7a24 */ /* 0x000fe200078e02ff */
[CC--:B-1----:R-:W-:Y:S02]  /*d7d0*/  LEA R6, P4, R13.reuse, R248.reuse, 0x2 ;  /* 0x000000f80d067211 */ /* 0x0c2fe400078810ff */
[----:B------:R-:W-:Y:S02]  /*d7e0*/  LEA R4, P5, R14, R248, 0x2 ;  /* 0x000000f80e047211 */ /* 0x000fe400078a10ff */
[-C--:B------:R-:W-:Y:S01]  /*d7f0*/  LEA.HI.X.SX32 R7, R13, R194.reuse, 0x2, P4 ;  /* 0x000000c20d077211 */ /* 0x080fe200020f16ff */
[----:B------:R-:W-:Y:S01]  /*d800*/  IMAD R16, R16, c[0x0][0x190], RZ ;  /* 0x0000640010107a24 */ /* 0x000fe200078e02ff */
        /* <DEDUP_REMOVED lines=53> */
[----:B---3--:R-:W-:Y:S02]  /*db60*/  LEA R4, P5, R28, R248, 0x2 ;  /* 0x000000f81c047211 */ /* 0x008fe400078a10ff */
        /* <DEDUP_REMOVED lines=355> */
[----:B------:R1:W-:Y:S01]  /*f1a0*/  STL.64 [R1+0x250], R6 ;  /* 0x0002500601007387 */ /* 0x0003e20000100a00 */
[----:B------:R-:W-:-:S03]  /*f1b0*/  IMAD R119, R119, c[0x0][0x190], RZ ;  /* 0x0000640077777a24 */ /* 0x000fc600078e02ff */
[----:B------:R3:W-:Y:S01]  /*f1c0*/  STL.64 [R1+0x248], R4 ;  /* 0x0002480401007387 */ /* 0x0007e20000100a00 */
[----:B------:R-:W-:Y:S01]  /*f1d0*/  IMAD R120, R120, c[0x0][0x190], RZ ;  /* 0x0000640078787a24 */ /* 0x000fe200078e02ff */
[CC--:B-1----:R-:W-:Y:S02]  /*f1e0*/  LEA R6, P4, R117.reuse, R248.reuse, 0x2 ;  /* 0x000000f875067211 */ /* 0x0c2fe400078810ff */
[----:B---3--:R-:W-:Y:S02]  /*f1f0*/  LEA R4, P5, R118, R248, 0x2 ;  /* 0x000000f876047211 */ /* 0x008fe400078a10ff */
[-C--:B------:R-:W-:Y:S01]  /*f200*/  LEA.HI.X.SX32 R7, R117, R194.reuse, 0x2, P4 ;  /* 0x000000c275077211 */ /* 0x080fe200020f16ff */
[----:B------:R-:W-:Y:S01]  /*f210*/  IMAD R41, R2, c[0x0][0x190], RZ ;  /* 0x0000640002297a24 */ /* 0x000fe200078e02ff */
[----:B------:R-:W-:Y:S02]  /*f220*/  LEA.HI.X.SX32 R5, R118, R194, 0x2, P5 ;  /* 0x000000c276057211 */ /* 0x000fe400028f16ff */
[C---:B------:R-:W-:Y:S01]  /*f230*/  LEA R2, P4, R119.reuse, R248, 0x2 ;  /* 0x000000f877027211 */ /* 0x040fe200078810ff */
[----:B------:R-:W-:Y:S01]  /*f240*/  IMAD R39, R152, c[0x0][0x190], RZ ;  /* 0x0000640098277a24 */ /* 0x000fe200078e02ff */
[----:B------:R-:W-:Y:S01]  /*f250*/  STL.64 [R1+0x240], R6 ;  /* 0x0002400601007387 */ /* 0x000fe20000100a00 */
[----:B------:R-:W-:Y:S01]  /*f260*/  IMAD.MOV.U32 R152, RZ, RZ, R3 ;  /* 0x000000ffff987224 */ /* 0x000fe200078e0003 */
[----:B------:R-:W-:-:S02]  /*f270*/  LEA.HI.X.SX32 R3, R119, R194, 0x2, P4 ;  /* 0x000000c277037211 */ /* 0x000fc400020f16ff */
[----:B------:R1:W-:Y:S01]  /*f280*/  STL.64 [R1+0x238], R4 ;  /* 0x0002380401007387 */ /* 0x0003e20000100a00 */
[----:B------:R-:W-:Y:S02]  /*f290*/  IMAD R121, R121, c[0x0][0x190], RZ ;  /* 0x0000640079797a24 */ /* 0x000fe400078e02ff */
[----:B------:R-:W-:Y:S01]  /*f2a0*/  IMAD R122, R122, c[0x0][0x190], RZ ;  /* 0x000064007a7a7a24 */ /* 0x000fe200078e02ff */
[----:B------:R3:W-:Y:S01]  /*f2b0*/  STL.64 [R1+0x230], R2 ;  /* 0x0002300201007387 */ /* 0x0007e20000100a00 */
[----:B-1----:R-:W-:-:S04]  /*f2c0*/  LEA R4, P5, R120, R248, 0x2 ;  /* 0x000000f878047211 */ /* 0x002fc800078a10ff */
[----:B------:R-:W-:Y:S02]  /*f2d0*/  LEA.HI.X.SX32 R5, R120, R194, 0x2, P5 ;  /* 0x000000c278057211 */ /* 0x000fe400028f16ff */
[----:B---3--:R-:W-:Y:S01]  /*f2e0*/  LEA R2, P4, R121, R248, 0x2 ;  /* 0x000000f879027211 */ /* 0x008fe200078810ff */
[----:B------:R-:W-:Y:S02]  /*f2f0*/  IMAD R123, R123, c[0x0][0x190], RZ ;  /* 0x000064007b7b7a24 */ /* 0x000fe400078e02ff */
[----:B------:R1:W-:Y:S01]  /*f300*/  STL.64 [R1+0x228], R4 ;  /* 0x0002280401007387 */ /* 0x0003e20000100a00 */
[----:B------:R-:W-:Y:S01]  /*f310*/  LEA.HI.X.SX32 R3, R121, R194, 0x2, P4 ;  /* 0x000000c279037211 */ /* 0x000fe200020f16ff */
[----:B------:R-:W-:-:S04]  /*f320*/  IMAD R124, R124, c[0x0][0x190], RZ ;  /* 0x000064007c7c7a24 */ /* 0x000fc800078e02ff */
        /* <DEDUP_REMOVED lines=23> */
[----:B--2---:R-:W-:-:S04]  /*f4a0*/  IMAD R130, R130, c[0x0][0x190], RZ ;  /* 0x0000640082827a24 */ /* 0x004fc800078e02ff */
[----:B------:R2:W-:Y:S01]  /*f4b0*/  STL.64 [R1+0x1f0], R2 ;  /* 0x0001f00201007387 */ /* 0x0005e20000100a00 */
[----:B-1----:R-:W-:-:S04]  /*f4c0*/  LEA R4, P5, R128, R248, 0x2 ;  /* 0x000000f880047211 */ /* 0x002fc800078a10ff */
[----:B------:R-:W-:Y:S02]  /*f4d0*/  LEA.HI.X.SX32 R5, R128, R194, 0x2, P5 ;  /* 0x000000c280057211 */ /* 0x000fe400028f16ff */
[----:B--2---:R-:W-:Y:S01]  /*f4e0*/  LEA R2, P4, R129, R248, 0x2 ;  /* 0x000000f881027211 */ /* 0x004fe200078810ff */
[----:B------:R-:W-:Y:S02]  /*f4f0*/  IMAD R131, R131, c[0x0][0x190], RZ ;  /* 0x0000640083837a24 */ /* 0x000fe400078e02ff */
[----:B------:R1:W-:Y:S01]  /*f500*/  STL.64 [R1+0x1e8], R4 ;  /* 0x0001e80401007387 */ /* 0x0003e20000100a00 */
[----:B------:R-:W-:Y:S01]  /*f510*/  LEA.HI.X.SX32 R3, R129, R194, 0x2, P4 ;  /* 0x000000c281037211 */ /* 0x000fe200020f16ff */
[----:B----4-:R-:W-:-:S04]  /*f520*/  IMAD R132, R132, c[0x0][0x190], RZ ;  /* 0x0000640084847a24 */ /* 0x010fc800078e02ff */
[----:B------:R2:W-:Y:S01]  /*f530*/  STL.64 [R1+0x1e0], R2 ;  /* 0x0001e00201007387 */ /* 0x0005e20000100a00 */
[----:B-1----:R-:W-:-:S04]  /*f540*/  LEA R4, P5, R130, R248, 0x2 ;  /* 0x000000f882047211 */ /* 0x002fc800078a10ff */
[----:B------:R-:W-:Y:S02]  /*f550*/  LEA.HI.X.SX32 R5, R130, R194, 0x2, P5 ;  /* 0x000000c282057211 */ /* 0x000fe400028f16ff */
[----:B--2---:R-:W-:Y:S01]  /*f560*/  LEA R2, P4, R131, R248, 0x2 ;  /* 0x000000f883027211 */ /* 0x004fe200078810ff */
[----:B------:R-:W-:Y:S02]  /*f570*/  IMAD R133, R133, c[0x0][0x190], RZ ;  /* 0x0000640085857a24 */ /* 0x000fe400078e02ff */
[----:B------:R1:W-:Y:S01]  /*f580*/  STL.64 [R1+0x1d8], R4 ;  /* 0x0001d80401007387 */ /* 0x0003e20000100a00 */
[----:B------:R-:W-:Y:S01]  /*f590*/  LEA.HI.X.SX32 R3, R131, R194, 0x2, P4 ;  /* 0x000000c283037211 */ /* 0x000fe200020f16ff */
[----:B------:R-:W-:Y:S02]  /*f5a0*/  IMAD R134, R134, c[0x0][0x190], RZ ;  /* 0x0000640086867a24 */ /* 0x000fe400078e02ff */
[----:B------:R-:W-:Y:S02]  /*f5b0*/  IMAD R135, R135, c[0x0][0x190], RZ ;  /* 0x0000640087877a24 */ /* 0x000fe400078e02ff */
[----:B------:R2:W-:Y:S01]  /*f5c0*/  STL.64 [R1+0x1d0], R2 ;  /* 0x0001d00201007387 */ /* 0x0005e20000100a00 */
[----:B-1----:R-:W-:-:S04]  /*f5d0*/  LEA R4, P5, R132, R248, 0x2 ;  /* 0x000000f884047211 */ /* 0x002fc800078a10ff */
[----:B------:R-:W-:Y:S02]  /*f5e0*/  LEA.HI.X.SX32 R5, R132, R194, 0x2, P5 ;  /* 0x000000c284057211 */ /* 0x000fe400028f16ff */
[C---:B--2---:R-:W-:Y:S01]  /*f5f0*/  LEA R2, P4, R133.reuse, R248, 0x2 ;  /* 0x000000f885027211 */ /* 0x044fe200078810ff */
[----:B------:R-:W-:Y:S02]  /*f600*/  IMAD R136, R136, c[0x0][0x190], RZ ;  /* 0x0000640088887a24 */ /* 0x000fe400078e02ff */
[----:B------:R1:W-:Y:S01]  /*f610*/  STL.64 [R1+0x1c8], R4 ;  /* 0x0001c80401007387 */ /* 0x0003e20000100a00 */
[----:B------:R-:W-:Y:S01]  /*f620*/  LEA.HI.X.SX32 R3, R133, R194, 0x2, P4 ;  /* 0x000000c285037211 */ /* 0x000fe200020f16ff */
[----:B------:R-:W-:Y:S01]  /*f630*/  IMAD R137, R137, c[0x0][0x190], RZ ;  /* 0x0000640089897a24 */ /* 0x000fe200078e02ff */
[----:B------:R-:W-:Y:S01]  /*f640*/  LEA R6, P4, R135, R248, 0x2 ;  /* 0x000000f887067211 */ /* 0x000fe200078810ff */
[----:B------:R-:W-:Y:S02]  /*f650*/  IMAD R138, R138, c[0x0][0x190], RZ ;  /* 0x000064008a8a7a24 */ /* 0x000fe400078e02ff */
[----:B------:R-:W-:Y:S01]  /*f660*/  IMAD R139, R139, c[0x0][0x190], RZ ;  /* 0x000064008b8b7a24 */ /* 0x000fe200078e02ff */
[----:B------:R-:W-:-:S02]  /*f670*/  LEA.HI.X.SX32 R7, R135, R194, 0x2, P4 ;  /* 0x000000c287077211 */ /* 0x000fc400020f16ff */
[CC--:B-1----:R-:W-:Y:S02]  /*f680*/  LEA R4, P5, R134.reuse, R248.reuse, 0x2 ;  /* 0x000000f886047211 */ /* 0x0c2fe400078a10ff */
[C---:B------:R-:W-:Y:S02]  /*f690*/  LEA R10, P4, R137.reuse, R248, 0x2 ;  /* 0x000000f8890a7211 */ /* 0x040fe400078810ff */
[----:B------:R-:W-:Y:S02]  /*f6a0*/  LEA.HI.X.SX32 R5, R134, R194, 0x2, P5 ;  /* 0x000000c286057211 */ /* 0x000fe400028f16ff */
[----:B------:R-:W-:Y:S01]  /*f6b0*/  LEA R8, P5, R136, R248, 0x2 ;  /* 0x000000f888087211 */ /* 0x000fe200078a10ff */
[----:B------:R-:W-:Y:S01]  /*f6c0*/  IMAD R140, R140, c[0x0][0x190], RZ ;  /* 0x000064008c8c7a24 */ /* 0x000fe200078e02ff */
[-C--:B------:R-:W-:Y:S02]  /*f6d0*/  LEA.HI.X.SX32 R11, R137, R194.reuse, 0x2, P4 ;  /* 0x000000c2890b7211 */ /* 0x080fe400020f16ff */
[----:B------:R-:W-:Y:S01]  /*f6e0*/  LEA.HI.X.SX32 R9, R136, R194, 0x2, P5 ;  /* 0x000000c288097211 */ /* 0x000fe200028f16ff */
[----:B------:R-:W-:Y:S01]  /*f6f0*/  IMAD R141, R141, c[0x0][0x190], RZ ;  /* 0x000064008d8d7a24 */ /* 0x000fe200078e02ff */
[----:B------:R-:W-:-:S02]  /*f700*/  LEA R12, P5, R138, R248, 0x2 ;  /* 0x000000f88a0c7211 */ /* 0x000fc400078a10ff */
[----:B------:R-:W-:Y:S01]  /*f710*/  LEA R14, P4, R139, R248, 0x2 ;  /* 0x000000f88b0e7211 */ /* 0x000fe200078810ff */
[----:B------:R-:W-:Y:S01]  /*f720*/  IMAD R142, R142, c[0x0][0x190], RZ ;  /* 0x000064008e8e7a24 */ /* 0x000fe200078e02ff */
[----:B------:R-:W-:Y:S01]  /*f730*/  LEA.HI.X.SX32 R13, R138, R194, 0x2, P5 ;  /* 0x000000c28a0d7211 */ /* 0x000fe200028f16ff */
[----:B------:R-:W-:Y:S01]  /*f740*/  IMAD R143, R143, c[0x0][0x190], RZ ;  /* 0x000064008f8f7a24 */ /* 0x000fe200078e02ff */
[----:B------:R-:W-:Y:S02]  /*f750*/  LEA R16, P5, R140, R248, 0x2 ;  /* 0x000000f88c107211 */ /* 0x000fe400078a10ff */
[----:B------:R-:W-:Y:S02]  /*f760*/  LEA.HI.X.SX32 R15, R139, R194, 0x2, P4 ;  /* 0x000000c28b0f7211 */ /* 0x000fe400020f16ff */
[----:B------:R-:W-:Y:S01]  /*f770*/  LEA R18, P4, R141, R248, 0x2 ;  /* 0x000000f88d127211 */ /* 0x000fe200078810ff */
[----:B------:R-:W-:Y:S01]  /*f780*/  IMAD R144, R144, c[0x0][0x190], RZ ;  /* 0x0000640090907a24 */ /* 0x000fe200078e02ff */
[----:B------:R-:W-:Y:S01]  /*f790*/  LEA.HI.X.SX32 R17, R140, R194, 0x2, P5 ;  /* 0x000000c28c117211 */ /* 0x000fe200028f16ff */
[----:B------:R-:W-:Y:S01]  /*f7a0*/  IMAD R145, R145, c[0x0][0x190], RZ ;  /* 0x0000640091917a24 */ /* 0x000fe200078e02ff */
[----:B------:R-:W-:-:S02]  /*f7b0*/  LEA R20, P5, R142, R248, 0x2 ;  /* 0x000000f88e147211 */ /* 0x000fc400078a10ff */
[----:B------:R-:W-:Y:S02]  /*f7c0*/  LEA.HI.X.SX32 R19, R141, R194, 0x2, P4 ;  /* 0x000000c28d137211 */ /* 0x000fe400020f16ff */
        /* <DEDUP_REMOVED lines=14> */
[----:B------:R-:W-:Y:S02]  /*f8b0*/  LEA.HI.X.SX32 R29, R146, R194, 0x2, P5 ;  /* 0x000000c2921d7211 */ /* 0x000fe400028f16ff */
[----:B------:R-:W-:Y:S02]  /*f8c0*/  LEA R32, P5, R148, R248, 0x2 ;  /* 0x000000f894207211 */ /* 0x000fe400078a10ff */
[----:B------:R-:W-:Y:S02]  /*f8d0*/  LEA.HI.X.SX32 R31, R147, R194, 0x2, P4 ;  /* 0x000000c2931f7211 */ /* 0x000fe400020f16ff */
[----:B------:R-:W-:-:S02]  /*f8e0*/  LEA R34, P4, R149, R248, 0x2 ;  /* 0x000000f895227211 */ /* 0x000fc400078810ff */
[----:B------:R-:W-:Y:S01]  /*f8f0*/  LEA.HI.X.SX32 R33, R148, R194, 0x2, P5 ;  /* 0x000000c294217211 */ /* 0x000fe200028f16ff */
[----:B------:R-:W-:Y:S01]  /*f900*/  IMAD R153, R153, c[0x0][0x190], RZ ;  /* 0x0000640099997a24 */ /* 0x000fe200078e02ff */
[----:B------:R-:W-:Y:S02]  /*f910*/  LEA R36, P5, R37, R248, 0x2 ;  /* 0x000000f825247211 */ /* 0x000fe400078a10ff */
[----:B------:R-:W-:Y:S02]  /*f920*/  LEA.HI.X.SX32 R35, R149, R194, 0x2, P4 ;  /* 0x000000c295237211 */ /* 0x000fe400020f16ff */
[----:B------:R-:W-:Y:S01]  /*f930*/  LEA R38, P4, R39, R248, 0x2 ;  /* 0x000000f827267211 */ /* 0x000fe200078810ff */
[----:B------:R-:W-:Y:S01]  /*f940*/  STL.64 [R1], R2 ;  /* 0x0000000201007387 */ /* 0x000fe20000100a00 */
[----:B------:R-:W-:Y:S01]  /*f950*/  LEA.HI.X.SX32 R37, R37, R194, 0x2, P5 ;  /* 0x000000c225257211 */ /* 0x000fe200028f16ff */
[----:B------:R-:W-:Y:S01]  /*f960*/  IMAD R154, R154, c[0x0][0x190], RZ ;  /* 0x000064009a9a7a24 */ /* 0x000fe200078e02ff */
[----:B------:R-:W-:Y:S01]  /*f970*/  LEA R40, P5, R41, R248, 0x2 ;  /* 0x000000f829287211 */ /* 0x000fe200078a10ff */
[----:B------:R1:W-:Y:S01]  /*f980*/  STL.64 [R1+0xcc0], R4 ;  /* 0x000cc00401007387 */ /* 0x0003e20000100a00 */
[----:B------:R-:W-:Y:S01]  /*f990*/  LEA.HI.X.SX32 R39, R39, R194, 0x2, P4 ;  /* 0x000000c227277211 */ /* 0x000fe200020f16ff */
[----:B------:R-:W-:Y:S01]  /*f9a0*/  IMAD R155, R155, c[0x0][0x190], RZ ;  /* 0x000064009b9b7a24 */ /* 0x000fe200078e02ff */
[----:B------:R-:W-:Y:S01]  /*f9b0*/  LEA R42, P4, R153, R248, 0x2 ;  /* 0x000000f8992a7211 */ /* 0x000fe200078810ff */
[----:B------:R2:W-:Y:S01]  /*f9c0*/  STL.64 [R1+0xcc8], R6 ;  /* 0x000cc80601007387 */ /* 0x0005e20000100a00 */
[----:B------:R-:W-:-:S03]  /*f9d0*/  LEA.HI.X.SX32 R41, R41, R194, 0x2, P5 ;  /* 0x000000c229297211 */ /* 0x000fc600028f16ff */
[----:B------:R3:W-:Y:S01]  /*f9e0*/  STL.64 [R1+0xcd0], R8 ;  /* 0x000cd00801007387 */ /* 0x0007e20000100a00 */
[----:B------:R-:W-:Y:S01]  /*f9f0*/  IMAD R156, R156, c[0x0][0x190], RZ ;  /* 0x000064009c9c7a24 */ /* 0x000fe200078e02ff */
[----:B------:R-:W-:Y:S02]  /*fa00*/  LEA R44, P5, R154, R248, 0x2 ;  /* 0x000000f89a2c7211 */ /* 0x000fe400078a10ff */
[----:B------:R-:W-:Y:S01]  /*fa10*/  STL.64 [R1+0xcd8], R10 ;  /* 0x000cd80a01007387 */ /* 0x000fe20000100a00 */
[----:B------:R-:W-:Y:S01]  /*fa20*/  LEA.HI.X.SX32 R43, R153, R194, 0x2, P4 ;  /* 0x000000c2992b7211 */ /* 0x000fe200020f16ff */
[----:B------:R-:W-:Y:S02]  /*fa30*/  IMAD R157, R157, c[0x0][0x190], RZ ;  /* 0x000064009d9d7a24 */ /* 0x000fe400078e02ff */
[----:B------:R-:W-:Y:S01]  /*fa40*/  STL.64 [R1+0xce0], R12 ;  /* 0x000ce00c01007387 */ /* 0x000fe20000100a00 */
[----:B------:R-:W-:-:S03]  /*fa50*/  LEA R46, P4, R155, R248, 0x2 ;  /* 0x000000f89b2e7211 */ /* 0x000fc600078810ff */
[----:B------:R-:W-:Y:S01]  /*fa60*/  STL.64 [R1+0xce8], R14 ;  /* 0x000ce80e01007387 */ /* 0x000fe20000100a00 */
[----:B------:R-:W-:-:S03]  /*fa70*/  LEA.HI.X.SX32 R45, R154, R194, 0x2, P5 ;  /* 0x000000c29a2d7211 */ /* 0x000fc600028f16ff */
[----:B------:R-:W-:Y:S01]  /*fa80*/  STL.64 [R1+0xcf0], R16 ;  /* 0x000cf01001007387 */ /* 0x000fe20000100a00 */
[----:B------:R-:W-:-:S03]  /*fa90*/  IMAD R158, R158, c[0x0][0x190], RZ ;  /* 0x000064009e9e7a24 */ /* 0x000fc600078e02ff */
[----:B------:R-:W-:Y:S01]  /*faa0*/  STL.64 [R1+0xcf8], R18 ;  /* 0x000cf81201007387 */ /* 0x000fe20000100a00 */
[----:B------:R-:W-:-:S03]  /*fab0*/  LEA R48, P5, R156, R248, 0x2 ;  /* 0x000000f89c307211 */ /* 0x000fc600078a10ff */
        /* <DEDUP_REMOVED lines=8> */
[----:B------:R-:W-:-:S03]  /*fb40*/  LEA R52, P5, R158, R248, 0x2 ;  /* 0x000000f89e347211 */ /* 0x000fc600078a10ff */
[----:B------:R-:W-:Y:S01]  /*fb50*/  STL.64 [R1+0xd20], R28 ;  /* 0x000d201c01007387 */ /* 0x000fe20000100a00 */
[----:B------:R-:W-:-:S03]  /*fb60*/  LEA.HI.X.SX32 R51, R157, R194, 0x2, P4 ;  /* 0x000000c29d337211 */ /* 0x000fc600020f16ff */
[----:B------:R-:W-:Y:S01]  /*fb70*/  STL.64 [R1+0xd28], R30 ;  /* 0x000d281e01007387 */ /* 0x000fe20000100a00 */
[----:B------:R-:W-:-:S03]  /*fb80*/  LEA R54, P4, R159, R248, 0x2 ;  /* 0x000000f89f367211 */ /* 0x000fc600078810ff */
[----:B------:R-:W-:Y:S04]  /*fb90*/  STL.64 [R1+0xd30], R32 ;  /* 0x000d302001007387 */ /* 0x000fe80000100a00 */
[----:B------:R-:W-:Y:S01]  /*fba0*/  STL.64 [R1+0xd38], R34 ;  /* 0x000d382201007387 */ /* 0x000fe20000100a00 */
[----:B------:R-:W-:-:S03]  /*fbb0*/  LEA.HI.X.SX32 R53, R158, R194, 0x2, P5 ;  /* 0x000000c29e357211 */ /* 0x000fc600028f16ff */
[----:B------:R-:W-:Y:S01]  /*fbc0*/  STL.64 [R1+0xd40], R36 ;  /* 0x000d402401007387 */ /* 0x000fe20000100a00 */
[----:B------:R-:W-:-:S03]  /*fbd0*/  LEA.HI.X.SX32 R55, R159, R194, 0x2, P4 ;  /* 0x000000c29f377211 */ /* 0x000fc600020f16ff */
[----:B------:R-:W-:Y:S04]  /*fbe0*/  STL.64 [R1+0xd48], R38 ;  /* 0x000d482601007387 */ /* 0x000fe80000100a00 */
[----:B------:R-:W-:Y:S04]  /*fbf0*/  STL.64 [R1+0xd50], R40 ;  /* 0x000d502801007387 */ /* 0x000fe80000100a00 */
[----:B------:R-:W-:Y:S04]  /*fc00*/  STL.64 [R1+0xd58], R42 ;  /* 0x000d582a01007387 */ /* 0x000fe80000100a00 */
[----:B------:R-:W-:Y:S04]  /*fc10*/  STL.64 [R1+0xd60], R44 ;  /* 0x000d602c01007387 */ /* 0x000fe80000100a00 */
[----:B------:R-:W-:Y:S01]  /*fc20*/  STL.64 [R1+0xd68], R46 ;  /* 0x000d682e01007387 */ /* 0x000fe20000100a00 */
[----:B------:R-:W-:-:S03]  /*fc30*/  IMAD R155, R212, c[0x0][0x190], RZ ;  /* 0x00006400d49b7a24 */ /* 0x000fc600078e02ff */
[----:B------:R-:W-:Y:S04]  /*fc40*/  STL.64 [R1+0xd70], R48 ;  /* 0x000d703001007387 */ /* 0x000fe80000100a00 */
[----:B------:R-:W-:Y:S04]  /*fc50*/  STL.64 [R1+0xd78], R50 ;  /* 0x000d783201007387 */ /* 0x000fe80000100a00 */
[----:B------:R-:W-:Y:S04]  /*fc60*/  STL.64 [R1+0xd80], R52 ;  /* 0x000d803401007387 */ /* 0x000fe80000100a00 */
[----:B------:R-:W-:Y:S04]  /*fc70*/  STL.64 [R1+0xd88], R54 ;  /* 0x000d883601007387 */ /* 0x000fe80000100a00 */
[----:B------:R-:W4:Y:S01]  /*fc80*/  LDL.LU R212, [R1+0xa8] ;  /* 0x0000a80001d47983 */ /* 0x000f220000300800 */
[----:B------:R-:W-:-:S02]  /*fc90*/  IMAD R160, R160, c[0x0][0x190], RZ ;  /* 0x00006400a0a07a24 */ /* 0x000fc400078e02ff */
[----:B------:R-:W-:Y:S02]  /*fca0*/  IMAD R161, R161, c[0x0][0x190], RZ ;  /* 0x00006400a1a17a24 */ /* 0x000fe400078e02ff */
[----:B------:R-:W-:Y:S01]  /*fcb0*/  IMAD R162, R162, c[0x0][0x190], RZ ;  /* 0x00006400a2a27a24 */ /* 0x000fe200078e02ff */
[-C--:B------:R-:W-:Y:S01]  /*fcc0*/  LEA R56, P5, R160, R248.reuse, 0x2 ;  /* 0x000000f8a0387211 */ /* 0x080fe200078a10ff */
[----:B------:R-:W-:Y:S01]  /*fcd0*/  IMAD R63, R163, c[0x0][0x190], RZ ;  /* 0x00006400a33f7a24 */ /* 0x000fe200078e02ff */
[----:B------:R-:W-:Y:S01]  /*fce0*/  LEA R58, P4, R161, R248, 0x2 ;  /* 0x000000f8a13a7211 */ /* 0x000fe200078810ff */
[----:B------:R-:W-:Y:S01]  /*fcf0*/  IMAD R65, R164, c[0x0][0x190], RZ ;  /* 0x00006400a4417a24 */ /* 0x000fe200078e02ff */
        /* <DEDUP_REMOVED lines=58> */
[----:B------:R-:W-:Y:S01]  /*100a0*/  STL.64 [R1+0xd90], R56 ;  /* 0x000d903801007387 */ /* 0x000fe20000100a00 */
[----:B------:R-:W-:Y:S01]  /*100b0*/  LEA R98, P4, R99, R248, 0x2 ;  /* 0x000000f863627211 */ /* 0x000fe200078810ff */
[----:B------:R-:W-:Y:S01]  /*100c0*/  IMAD R105, R184, c[0x0][0x190], RZ ;  /* 0x00006400b8697a24 */ /* 0x000fe200078e02ff */
[----:B------:R-:W-:Y:S01]  /*100d0*/  LEA.HI.X.SX32 R97, R97, R194, 0x2, P5 ;  /* 0x000000c261617211 */ /* 0x000fe200028f16ff */
[----:B------:R-:W-:Y:S01]  /*100e0*/  STL.64 [R1+0xd98], R58 ;  /* 0x000d983a01007387 */ /* 0x000fe20000100a00 */
[----:B------:R-:W-:-:S03]  /*100f0*/  LEA R100, P5, R101, R248, 0x2 ;  /* 0x000000f865647211 */ /* 0x000fc600078a10ff */
[----:B------:R-:W-:Y:S01]  /*10100*/  STL.64 [R1+0xda0], R60 ;  /* 0x000da03c01007387 */ /* 0x000fe20000100a00 */
[----:B------:R-:W-:Y:S01]  /*10110*/  LEA.HI.X.SX32 R99, R99, R194, 0x2, P4 ;  /* 0x000000c263637211 */ /* 0x000fe200020f16ff */
[----:B------:R-:W-:Y:S02]  /*10120*/  IMAD R107, R185, c[0x0][0x190], RZ ;  /* 0x00006400b96b7a24 */ /* 0x000fe400078e02ff */
[----:B------:R-:W-:Y:S01]  /*10130*/  STL.64 [R1+0xda8], R62 ;  /* 0x000da83e01007387 */ /* 0x000fe20000100a00 */
[----:B------:R-:W-:Y:S01]  /*10140*/  LEA R102, P4, R103, R248, 0x2 ;  /* 0x000000f867667211 */ /* 0x000fe200078810ff */
[----:B------:R-:W-:Y:S01]  /*10150*/  IMAD R109, R186, c[0x0][0x190], RZ ;  /* 0x00006400ba6d7a24 */ /* 0x000fe200078e02ff */
[----:B------:R-:W-:Y:S01]  /*10160*/  LEA.HI.X.SX32 R101, R101, R194, 0x2, P5 ;  /* 0x000000c265657211 */ /* 0x000fe200028f16ff */
        /* <DEDUP_REMOVED lines=45> */
[----:B------:R1:W-:Y:S04]  /*10440*/  STL.64 [R1+0xe78], R114 ;  /* 0x000e787201007387 */ /* 0x0003e80000100a00 */
[----:B------:R-:W-:Y:S01]  /*10450*/  STL.64 [R1+0xe80], R116 ;  /* 0x000e807401007387 */ /* 0x000fe20000100a00 */
[----:B----4-:R-:W-:-:S03]  /*10460*/  IMAD R217, R212, c[0x0][0x190], RZ ;  /* 0x00006400d4d97a24 */ /* 0x010fc600078e02ff */
[----:B------:R-:W4:Y:S04]  /*10470*/  LDL.LU R212, [R1+0xb0] ;  /* 0x0000b00001d47983 */ /* 0x000f280000300800 */
[----:B-1----:R-:W4:Y:S04]  /*10480*/  LDL.LU R4, [R1+0xb4] ;  /* 0x0000b40001047983 */ /* 0x002f280000300800 */
[----:B------:R-:W4:Y:S04]  /*10490*/  LDL.LU R5, [R1+0xb8] ;  /* 0x0000b80001057983 */ /* 0x000f280000300800 */
[----:B------:R-:W4:Y:S04]  /*104a0*/  LDL.LU R2, [R1+0xbc] ;  /* 0x0000bc0001027983 */ /* 0x000f280000300800 */
[----:B------:R-:W4:Y:S01]  /*104b0*/  LDL.LU R3, [R1+0xc0] ;  /* 0x0000c00001037983 */ /* 0x000f220000300800 */
[----:B------:R-:W-:-:S02]  /*104c0*/  IMAD R119, R191, c[0x0][0x190], RZ ;  /* 0x00006400bf777a24 */ /* 0x000fc400078e02ff */
[----:B------:R-:W-:Y:S01]  /*104d0*/  IMAD R121, R192, c[0x0][0x190], RZ ;  /* 0x00006400c0797a24 */ /* 0x000fe200078e02ff */
[----:B--2---:R-:W2:Y:S01]  /*104e0*/  LDL.LU R6, [R1+0xac] ;  /* 0x0000ac0001067983 */ /* 0x004ea20000300800 */
[----:B------:R-:W-:Y:S01]  /*104f0*/  IMAD R123, R193, c[0x0][0x190], RZ ;  /* 0x00006400c17b7a24 */ /* 0x000fe200078e02ff */
[-C--:B------:R-:W-:Y:S01]  /*10500*/  LEA R118, P4, R119, R248.reuse, 0x2 ;  /* 0x000000f877767211 */ /* 0x080fe200078810ff */
[----:B------:R-:W-:Y:S01]  /*10510*/  IMAD R125, R152, c[0x0][0x190], RZ ;  /* 0x00006400987d7a24 */ /* 0x000fe200078e02ff */
[----:B------:R-:W-:Y:S01]  /*10520*/  LEA R120, P5, R121, R248, 0x2 ;  /* 0x000000f879787211 */ /* 0x000fe200078a10ff */
[----:B------:R-:W-:Y:S01]  /*10530*/  IMAD R127, R198, c[0x0][0x190], RZ ;  /* 0x00006400c67f7a24 */ /* 0x000fe200078e02ff */
[----:B------:R-:W-:Y:S01]  /*10540*/  LEA.HI.X.SX32 R119, R119, R194, 0x2, P4 ;  /* 0x000000c277777211 */ /* 0x000fe200020f16ff */
        /* <DEDUP_REMOVED lines=60> */
[----:B---3--:R-:W3:Y:S01]  /*10910*/  LDL.LU R9, [R1+0xa4] ;  /* 0x0000a40001097983 */ /* 0x008ee20000300800 */
[----:B------:R-:W-:-:S02]  /*10920*/  LEA R152, P5, R153, R248, 0x2 ;  /* 0x000000f899987211 */ /* 0x000fc400078a10ff */
[----:B------:R-:W-:Y:S02]  /*10930*/  LEA.HI.X.SX32 R151, R151, R194, 0x2, P4 ;  /* 0x000000c297977211 */ /* 0x000fe400020f16ff */
[----:B------:R-:W-:Y:S02]  /*10940*/  LEA R154, P4, R155, R248, 0x2 ;  /* 0x000000f89b9a7211 */ /* 0x000fe400078810ff */
[----:B------:R-:W-:Y:S02]  /*10950*/  LEA.HI.X.SX32 R153, R153, R194, 0x2, P5 ;  /* 0x000000c299997211 */ /* 0x000fe400028f16ff */
[----:B------:R-:W-:Y:S02]  /*10960*/  LEA R156, P5, R157, R248, 0x2 ;  /* 0x000000f89d9c7211 */ /* 0x000fe400078a10ff */
[----:B------:R-:W-:Y:S02]  /*10970*/  LEA.HI.X.SX32 R155, R155, R194, 0x2, P4 ;  /* 0x000000c29b9b7211 */ /* 0x000fe400020f16ff */
        /* <DEDUP_REMOVED lines=58> */
[----:B------:R-:W-:Y:S02]  /*10d20*/  LEA R210, P4, R211, R248, 0x2 ;  /* 0x000000f8d3d27211 */ /* 0x000fe400078810ff */
[-C--:B------:R-:W-:Y:S01]  /*10d30*/  LEA.HI.X.SX32 R209, R209, R194.reuse, 0x2, P5 ;  /* 0x000000c2d1d17211 */ /* 0x080fe200028f16ff */
[----:B------:R-:W-:Y:S01]  /*10d40*/  IMAD R219, R242, c[0x0][0x190], RZ ;  /* 0x00006400f2db7a24 */ /* 0x000fe200078e02ff */
[----:B------:R-:W-:Y:S02]  /*10d50*/  LEA.HI.X.SX32 R211, R211, R194, 0x2, P4 ;  /* 0x000000c2d3d37211 */ /* 0x000fe400020f16ff */
[----:B------:R-:W-:Y:S01]  /*10d60*/  LEA R214, P4, R215, R248, 0x2 ;  /* 0x000000f8d7d67211 */ /* 0x000fe200078810ff */
[----:B------:R-:W-:Y:S02]  /*10d70*/  IMAD R221, R243, c[0x0][0x190], RZ ;  /* 0x00006400f3dd7a24 */ /* 0x000fe400078e02ff */
[----:B------:R-:W-:Y:S01]  /*10d80*/  IMAD R225, R245, c[0x0][0x190], RZ ;  /* 0x00006400f5e17a24 */ /* 0x000fe200078e02ff */
[----:B------:R-:W-:Y:S01]  /*10d90*/  LEA.HI.X.SX32 R215, R215, R194, 0x2, P4 ;  /* 0x000000c2d7d77211 */ /* 0x000fe200020f16ff */
[----:B------:R-:W-:Y:S01]  /*10da0*/  IMAD R223, R244, c[0x0][0x190], RZ ;  /* 0x00006400f4df7a24 */ /* 0x000fe200078e02ff */
[----:B------:R-:W-:Y:S01]  /*10db0*/  LEA R218, P4, R219, R248, 0x2 ;  /* 0x000000f8dbda7211 */ /* 0x000fe200078810ff */
[----:B------:R-:W-:-:S03]  /*10dc0*/  IMAD R227, R246, c[0x0][0x190], RZ ;  /* 0x00006400f6e37a24 */ /* 0x000fc600078e02ff */
[----:B------:R-:W-:Y:S02]  /*10dd0*/  LEA.HI.X.SX32 R219, R219, R194, 0x2, P4 ;  /* 0x000000c2dbdb7211 */ /* 0x000fe400020f16ff */
[----:B------:R-:W-:Y:S01]  /*10de0*/  LEA R222, P4, R223, R248, 0x2 ;  /* 0x000000f8dfde7211 */ /* 0x000fe200078810ff */
[----:B------:R-:W-:-:S03]  /*10df0*/  IMAD R229, R247, c[0x0][0x190], RZ ;  /* 0x00006400f7e57a24 */ /* 0x000fc600078e02ff */
[----:B------:R-:W-:Y:S02]  /*10e00*/  LEA.HI.X.SX32 R223, R223, R194, 0x2, P4 ;  /* 0x000000c2dfdf7211 */ /* 0x000fe400020f16ff */
[----:B------:R-:W-:Y:S01]  /*10e10*/  LEA R226, P4, R227, R248, 0x2 ;  /* 0x000000f8e3e27211 */ /* 0x000fe200078810ff */
[----:B------:R-:W-:Y:S02]  /*10e20*/  IMAD R233, R249, c[0x0][0x190], RZ ;  /* 0x00006400f9e97a24 */ /* 0x000fe400078e02ff */
[----:B------:R-:W-:Y:S01]  /*10e30*/  IMAD R235, R250, c[0x0][0x190], RZ ;  /* 0x00006400faeb7a24 */ /* 0x000fe200078e02ff */
[----:B------:R-:W-:Y:S01]  /*10e40*/  LEA.HI.X.SX32 R227, R227, R194, 0x2, P4 ;  /* 0x000000c2e3e37211 */ /* 0x000fe200020f16ff */
[----:B------:R-:W-:Y:S02]  /*10e50*/  IMAD R237, R251, c[0x0][0x190], RZ ;  /* 0x00006400fbed7a24 */ /* 0x000fe400078e02ff */
[----:B------:R-:W-:Y:S02]  /*10e60*/  IMAD R239, R252, c[0x0][0x190], RZ ;  /* 0x00006400fcef7a24 */ /* 0x000fe400078e02ff */
[----:B------:R-:W-:-:S02]  /*10e70*/  IMAD R250, R241, c[0x0][0x184], RZ ;  /* 0x00006100f1fa7a24 */ /* 0x000fc400078e02ff */
[----:B----4-:R-:W-:Y:S01]  /*10e80*/  IMAD R231, R212, c[0x0][0x190], RZ ;  /* 0x00006400d4e77a24 */ /* 0x010fe200078e02ff */
[----:B------:R-:W-:-:S04]  /*10e90*/  LEA R212, P5, R213, R248, 0x2 ;  /* 0x000000f8d5d47211 */ /* 0x000fc800078a10ff */
[----:B------:R-:W-:Y:S02]  /*10ea0*/  LEA.HI.X.SX32 R213, R213, R194, 0x2, P5 ;  /* 0x000000c2d5d57211 */ /* 0x000fe400028f16ff */
[C---:B------:R-:W-:Y:S01]  /*10eb0*/  LEA R216, P5, R217.reuse, R248, 0x2 ;  /* 0x000000f8d9d87211 */ /* 0x040fe200078a10ff */
[----:B------:R-:W-:Y:S02]  /*10ec0*/  IMAD R245, R2, c[0x0][0x190], RZ ;  /* 0x0000640002f57a24 */ /* 0x000fe400078e02ff */
[----:B------:R-:W1:Y:S01]  /*10ed0*/  S2R R2, SR_TID.X ;  /* 0x0000000000027919 */ /* 0x000e620000002100 */
[----:B------:R-:W-:Y:S02]  /*10ee0*/  LEA.HI.X.SX32 R217, R217, R194, 0x2, P5 ;  /* 0x000000c2d9d97211 */ /* 0x000fe400028f16ff */
[----:B------:R-:W-:-:S04]  /*10ef0*/  LEA R220, P5, R221, R248, 0x2 ;  /* 0x000000f8dddc7211 */ /* 0x000fc800078a10ff */
[----:B------:R-:W-:Y:S02]  /*10f00*/  LEA.HI.X.SX32 R221, R221, R194, 0x2, P5 ;  /* 0x000000c2dddd7211 */ /* 0x000fe400028f16ff */
[-C--:B------:R-:W-:Y:S02]  /*10f10*/  LEA R224, P5, R225, R248.reuse, 0x2 ;  /* 0x000000f8e1e07211 */ /* 0x080fe400078a10ff */
[----:B------:R-:W-:Y:S02]  /*10f20*/  LEA R230, P4, R231, R248, 0x2 ;  /* 0x000000f8e7e67211 */ /* 0x000fe400078810ff */
[----:B------:R-:W-:Y:S02]  /*10f30*/  LEA.HI.X.SX32 R225, R225, R194, 0x2, P5 ;  /* 0x000000c2e1e17211 */ /* 0x000fe400028f16ff */
[----:B------:R-:W-:Y:S02]  /*10f40*/  LEA R228, P5, R229, R248, 0x2 ;  /* 0x000000f8e5e47211 */ /* 0x000fe400078a10ff */
[----:B------:R-:W-:-:S02]  /*10f50*/  LEA.HI.X.SX32 R231, R231, R194, 0x2, P4 ;  /* 0x000000c2e7e77211 */ /* 0x000fc400020f16ff */
[----:B------:R-:W-:Y:S02]  /*10f60*/  LEA.HI.X.SX32 R229, R229, R194, 0x2, P5 ;  /* 0x000000c2e5e57211 */ /* 0x000fe400028f16ff */
[-C--:B------:R-:W-:Y:S02]  /*10f70*/  LEA R232, P5, R233, R248.reuse, 0x2 ;  /* 0x000000f8e9e87211 */ /* 0x080fe400078a10ff */
[----:B------:R-:W-:Y:S01]  /*10f80*/  LEA R234, P4, R235, R248, 0x2 ;  /* 0x000000f8ebea7211 */ /* 0x000fe200078810ff */
[----:B------:R-:W-:Y:S01]  /*10f90*/  IMAD R243, R4, c[0x0][0x190], RZ ;  /* 0x0000640004f37a24 */ /* 0x000fe200078e02ff */
[----:B------:R-:W-:Y:S01]  /*10fa0*/  LEA.HI.X.SX32 R233, R233, R194, 0x2, P5 ;  /* 0x000000c2e9e97211 */ /* 0x000fe200028f16ff */
[----:B------:R-:W-:Y:S01]  /*10fb0*/  IMAD R246, R5, c[0x0][0x190], RZ ;  /* 0x0000640005f67a24 */ /* 0x000fe200078e02ff */
[----:B------:R-:W-:Y:S01]  /*10fc0*/  LEA R236, P5, R237, R248, 0x2 ;  /* 0x000000f8edec7211 */ /* 0x000fe200078a10ff */
[----:B------:R-:W4:Y:S01]  /*10fd0*/  LDL.LU R5, [R1+0xa0] ;  /* 0x0000a00001057983 */ /* 0x000f220000300800 */
[----:B------:R-:W-:-:S02]  /*10fe0*/  LEA.HI.X.SX32 R235, R235, R194, 0x2, P4 ;  /* 0x000000c2ebeb7211 */ /* 0x000fc400020f16ff */
[----:B------:R-:W-:Y:S01]  /*10ff0*/  LEA R238, P4, R239, R248, 0x2 ;  /* 0x000000f8efee7211 */ /* 0x000fe200078810ff */
[----:B------:R-:W4:Y:S01]  /*11000*/  LDL.LU R4, [R1+0xc8] ;  /* 0x0000c80001047983 */ /* 0x000f220000300800 */
[--C-:B-1----:R-:W-:Y:S02]  /*11010*/  SHF.R.U32.HI R8, RZ, 0x6, R2.reuse ;  /* 0x00000006ff087819 */ /* 0x102fe40000011602 */
[----:B------:R-:W-:Y:S02]  /*11020*/  SHF.R.U32.HI R2, RZ, 0x6, R2 ;  /* 0x00000006ff027819 */ /* 0x000fe40000011602 */
[----:B------:R-:W-:Y:S02]  /*11030*/  LEA.HI.X.SX32 R237, R237, R194, 0x2, P5 ;  /* 0x000000c2eded7211 */ /* 0x000fe400028f16ff */
[----:B------:R-:W-:Y:S02]  /*11040*/  LEA R240, P5, R243, R248, 0x2 ;  /* 0x000000f8f3f07211 */ /* 0x000fe400078a10ff */
[----:B------:R-:W-:-:S02]  /*11050*/  LEA.HI.X.SX32 R239, R239, R194, 0x2, P4 ;  /* 0x000000c2efef7211 */ /* 0x000fc400020f16ff */
[----:B------:R-:W-:Y:S02]  /*11060*/  LEA R242, P4, R246, R248, 0x2 ;  /* 0x000000f8f6f27211 */ /* 0x000fe400078810ff */
[----:B------:R-:W-:Y:S02]  /*11070*/  SGXT.U32 R2, R2, 0x1 ;  /* 0x000000010202781a */ /* 0x000fe40000000000 */
[-C--:B------:R-:W-:Y:S02]  /*11080*/  LEA.HI.X.SX32 R241, R243, R194.reuse, 0x2, P5 ;  /* 0x000000c2f3f17211 */ /* 0x080fe400028f16ff */
[----:B------:R-:W-:Y:S01]  /*11090*/  LEA.HI.X.SX32 R243, R246, R194, 0x2, P4 ;  /* 0x000000c2f6f37211 */ /* 0x000fe200020f16ff */
[----:B------:R-:W-:Y:S01]  /*110a0*/  IMAD R2, R2, c[0x0][0x188], RZ ;  /* 0x0000620002027a24 */ /* 0x000fe200078e02ff */
[C---:B------:R-:W-:Y:S01]  /*110b0*/  LEA R249, P4, R250.reuse, c[0x0][0x160], 0x2 ;  /* 0x00005800faf97a11 */ /* 0x040fe200078810ff */
[----:B------:R-:W-:Y:S02]  /*110c0*/  IMAD R247, R3, c[0x0][0x190], RZ ;  /* 0x0000640003f77a24 */ /* 0x000fe400078e02ff */
[----:B------:R-:W4:Y:S01]  /*110d0*/  LDL.LU R3, [R1+0x80] ;  /* 0x0000800001037983 */ /* 0x000f220000300800 */
[----:B------:R-:W-:-:S02]  /*110e0*/  LEA.HI.X.SX32 R250, R250, c[0x0][0x164], 0x2, P4 ;  /* 0x00005900fafa7a11 */ /* 0x000fc400020f16ff */
[C---:B------:R-:W-:Y:S01]  /*110f0*/  LEA R114, P4, R2.reuse, R249, 0x2 ;  /* 0x000000f902727211 */ /* 0x040fe200078810ff */
[----:B------:R-:W4:Y:S03]  /*11100*/  LDL.LU R7, [R1+0x7c] ;  /* 0x00007c0001077983 */ /* 0x000f260000300800 */
[----:B------:R-:W-:Y:S01]  /*11110*/  LEA.HI.X.SX32 R115, R2, R250, 0x2, P4 ;  /* 0x000000fa02737211 */ /* 0x000fe200020f16ff */
[----:B------:R-:W4:Y:S04]  /*11120*/  LDL.LU R11, [R1+0x74] ;  /* 0x00007400010b7983 */ /* 0x000f280000300800 */
[----:B------:R-:W4:Y:S01]  /*11130*/  LDL.LU R2, [R1+0x4c] ;  /* 0x00004c0001027983 */ /* 0x000f220000300800 */
[----:B------:R-:W-:-:S02]  /*11140*/  SGXT.U32 R8, R8, 0x1 ;  /* 0x000000010808781a */ /* 0x000fc40000000000 */
[----:B------:R-:W-:-:S03]  /*11150*/  LEA R244, P5, R245, R248, 0x2 ;  /* 0x000000f8f5f47211 */ /* 0x000fc600078a10ff */
[----:B------:R-:W-:Y:S01]  /*11160*/  IMAD R8, R8, c[0x0][0x188], RZ ;  /* 0x0000620008087a24 */ /* 0x000fe200078e02ff */
[----:B------:R-:W-:Y:S02]  /*11170*/  LEA.HI.X.SX32 R245, R245, R194, 0x2, P5 ;  /* 0x000000c2f5f57211 */ /* 0x000fe400028f16ff */
[----:B------:R-:W-:Y:S01]  /*11180*/  LEA R246, P5, R247, R248, 0x2 ;  /* 0x000000f8f7f67211 */ /* 0x000fe200078a10ff */
[----:B------:R-:W-:-:S03]  /*11190*/  IMAD R8, R197, 0x2, R8 ;  /* 0x00000002c5087824 */ /* 0x000fc600078e0208 */
[----:B------:R-:W-:Y:S02]  /*111a0*/  LEA.HI.X.SX32 R247, R247, R194, 0x2, P5 ;  /* 0x000000c2f7f77211 */ /* 0x000fe400028f16ff */
[-C--:B------:R-:W-:Y:S02]  /*111b0*/  LEA R50, P5, R8, R249.reuse, 0x2 ;  /* 0x000000f908327211 */ /* 0x080fe400078a10ff */
[-C--:B--2---:R-:W-:Y:S02]  /*111c0*/  LEA R112, P4, R6, R249.reuse, 0x2 ;  /* 0x000000f906707211 */ /* 0x084fe400078810ff */
[-C--:B------:R-:W-:Y:S02]  /*111d0*/  LEA.HI.X.SX32 R51, R8, R250.reuse, 0x2, P5 ;  /* 0x000000fa08337211 */ /* 0x080fe400028f16ff */
[----:B------:R-:W2:Y:S01]  /*111e0*/  LDL.LU R8, [R1+0x54] ;  /* 0x0000540001087983 */ /* 0x000ea20000300800 */
[C---:B---3--:R-:W-:Y:S02]  /*111f0*/  LEA R48, P5, R9.reuse, R249, 0x2 ;  /* 0x000000f909307211 */ /* 0x048fe400078a10ff */
[-C--:B------:R-:W-:Y:S01]  /*11200*/  LEA.HI.X.SX32 R113, R6, R250.reuse, 0x2, P4 ;  /* 0x000000fa06717211 */ /* 0x080fe200020f16ff */
[----:B------:R-:W-:Y:S01]  /*11210*/  STL.64 [R1+0x1c0], R114 ;  /* 0x0001c07201007387 */ /* 0x000fe20000100a00 */
[----:B------:R-:W-:-:S03]  /*11220*/  LEA.HI.X.SX32 R49, R9, R250, 0x2, P5 ;  /* 0x000000fa09317211 */ /* 0x000fc600028f16ff */
[----:B------:R-:W3:Y:S04]  /*11230*/  LDL.LU R6, [R1+0x50] ;  /* 0x0000500001067983 */ /* 0x000ee80000300800 */
[----:B------:R-:W-:Y:S04]  /*11240*/  STL.64 [R1+0x1b8], R50 ;  /* 0x0001b83201007387 */ /* 0x000fe80000100a00 */
[----:B------:R-:W3:Y:S04]  /*11250*/  LDL.LU R9, [R1+0x5c] ;  /* 0x00005c0001097983 */ /* 0x000ee80000300800 */
[----:B------:R-:W-:Y:S01]  /*11260*/  STL.64 [R1+0x1b0], R112 ;  /* 0x0001b07001007387 */ /* 0x000fe20000100a00 */
[----:B----4-:R-:W-:-:S04]  /*11270*/  LEA R110, P4, R5, R249, 0x2 ;  /* 0x000000f9056e7211 */ /* 0x010fc800078810ff */
[-C--:B------:R-:W-:Y:S02]  /*11280*/  LEA.HI.X.SX32 R111, R5, R250.reuse, 0x2, P4 ;  /* 0x000000fa056f7211 */ /* 0x080fe400020f16ff */
[CC--:B------:R-:W-:Y:S01]  /*11290*/  LEA R46, P5, R4.reuse, R249.reuse, 0x2 ;  /* 0x000000f9042e7211 */ /* 0x0c0fe200078a10ff */
[----:B------:R-:W4:Y:S03]  /*112a0*/  LDL.LU R5, [R1+0x6c] ;  /* 0x00006c0001057983 */ /* 0x000f260000300800 */
[----:B------:R-:W-:Y:S01]  /*112b0*/  LEA.HI.X.SX32 R47, R4, R250, 0x2, P5 ;  /* 0x000000fa042f7211 */ /* 0x000fe200028f16ff */
[----:B------:R-:W-:Y:S04]  /*112c0*/  STL.64 [R1+0x1a8], R48 ;  /* 0x0001a83001007387 */ /* 0x000fe80000100a00 */
[----:B------:R-:W4:Y:S04]  /*112d0*/  LDL.LU R4, [R1+0x68] ;  /* 0x0000680001047983 */ /* 0x000f280000300800 */
[----:B------:R-:W-:Y:S01]  /*112e0*/  STL.64 [R1+0x1a0], R110 ;  /* 0x0001a06e01007387 */ /* 0x000fe20000100a00 */
[----:B------:R-:W-:-:S02]  /*112f0*/  LEA R108, P4, R3, R249, 0x2 ;  /* 0x000000f9036c7211 */ /* 0x000fc400078810ff */
[-C--:B------:R-:W-:Y:S02]  /*11300*/  LEA R44, P5, R7, R249.reuse, 0x2 ;  /* 0x000000f9072c7211 */ /* 0x080fe400078a10ff */
[-C--:B------:R-:W-:Y:S02]  /*11310*/  LEA.HI.X.SX32 R109, R3, R250.reuse, 0x2, P4 ;  /* 0x000000fa036d7211 */ /* 0x080fe400020f16ff */
[-C--:B------:R-:W-:Y:S01]  /*11320*/  LEA.HI.X.SX32 R45, R7, R250.reuse, 0x2, P5 ;  /* 0x000000fa072d7211 */ /* 0x080fe200028f16ff */
[----:B------:R-:W4:Y:S01]  /*11330*/  LDL.LU R3, [R1+0x64] ;  /* 0x0000640001037983 */ /* 0x000f220000300800 */
[CC--:B------:R-:W-:Y:S02]  /*11340*/  LEA R106, P4, R11.reuse, R249.reuse, 0x2 ;  /* 0x000000f90b6a7211 */ /* 0x0c0fe400078810ff */
[----:B------:R-:W-:Y:S01]  /*11350*/  LEA R42, P5, R2, R249, 0x2 ;  /* 0x000000f9022a7211 */ /* 0x000fe200078a10ff */
[----:B------:R-:W-:Y:S01]  /*11360*/  STL.64 [R1+0x198], R46 ;  /* 0x0001982e01007387 */ /* 0x000fe20000100a00 */
[----:B------:R-:W-:-:S03]  /*11370*/  LEA.HI.X.SX32 R107, R11, R250, 0x2, P4 ;  /* 0x000000fa0b6b7211 */ /* 0x000fc600020f16ff */
[----:B------:R-:W4:Y:S01]  /*11380*/  LDL.LU R7, [R1+0x70] ;  /* 0x0000700001077983 */ /* 0x000f220000300800 */
[----:B------:R-:W-:-:S03]  /*11390*/  LEA.HI.X.SX32 R43, R2, R250, 0x2, P5 ;  /* 0x000000fa022b7211 */ /* 0x000fc600028f16ff */
[----:B------:R-:W-:Y:S04]  /*113a0*/  STL.64 [R1+0x190], R108 ;  /* 0x0001906c01007387 */ /* 0x000fe80000100a00 */
[----:B------:R-:W-:Y:S04]  /*113b0*/  STL.64 [R1+0x188], R44 ;  /* 0x0001882c01007387 */ /* 0x000fe80000100a00 */
[----:B------:R-:W4:Y:S04]  /*113c0*/  LDL.LU R2, [R1+0x60] ;  /* 0x0000600001027983 */ /* 0x000f280000300800 */
[----:B------:R-:W-:Y:S04]  /*113d0*/  STL.64 [R1+0x180], R106 ;  /* 0x0001806a01007387 */ /* 0x000fe80000100a00 */
[----:B------:R-:W4:Y:S01]  /*113e0*/  LDL.LU R17, [R1+0x58] ;  /* 0x0000580001117983 */ /* 0x000f220000300800 */
[----:B--2---:R-:W-:-:S02]  /*113f0*/  LEA R104, P4, R8, R249, 0x2 ;  /* 0x000000f908687211 */ /* 0x004fc400078810ff */
[----:B---3--:R-:W-:Y:S02]  /*11400*/  LEA R40, P5, R6, R249, 0x2 ;  /* 0x000000f906287211 */ /* 0x008fe400078a10ff */
[-C--:B------:R-:W-:Y:S01]  /*11410*/  LEA.HI.X.SX32 R105, R8, R250.reuse, 0x2, P4 ;  /* 0x000000fa08697211 */ /* 0x080fe200020f16ff */
[----:B------:R-:W-:Y:S01]  /*11420*/  STL.64 [R1+0x178], R42 ;  /* 0x0001782a01007387 */ /* 0x000fe20000100a00 */
[----:B------:R-:W-:-:S03]  /*11430*/  LEA.HI.X.SX32 R41, R6, R250, 0x2, P5 ;  /* 0x000000fa06297211 */ /* 0x000fc600028f16ff */
[----:B------:R-:W2:Y:S01]  /*11440*/  LDL.LU R6, [R1+0x34] ;  /* 0x0000340001067983 */ /* 0x000ea20000300800 */
[----:B------:R-:W-:-:S03]  /*11450*/  LEA R102, P4, R9, R249, 0x2 ;  /* 0x000000f909667211 */ /* 0x000fc600078810ff */
[----:B------:R-:W-:Y:S01]  /*11460*/  STL.64 [R1+0x170], R104 ;  /* 0x0001706801007387 */ /* 0x000fe20000100a00 */
[----:B------:R-:W-:-:S03]  /*11470*/  LEA.HI.X.SX32 R103, R9, R250, 0x2, P4 ;  /* 0x000000fa09677211 */ /* 0x000fc600020f16ff */
[----:B------:R-:W3:Y:S04]  /*11480*/  LDL.LU R23, [R1+0x38] ;  /* 0x0000380001177983 */ /* 0x000ee80000300800 */
[----:B------:R-:W-:Y:S01]  /*11490*/  STL.64 [R1+0x168], R40 ;  /* 0x0001682801007387 */ /* 0x000fe20000100a00 */
[----:B----4-:R-:W-:-:S04]  /*114a0*/  LEA R38, P5, R5, R249, 0x2 ;  /* 0x000000f905267211 */ /* 0x010fc800078a10ff */
[----:B------:R-:W-:Y:S02]  /*114b0*/  LEA.HI.X.SX32 R39, R5, R250, 0x2, P5 ;  /* 0x000000fa05277211 */ /* 0x000fe400028f16ff */
[----:B------:R-:W4:Y:S01]  /*114c0*/  LDL.LU R5, [R1+0x3c] ;  /* 0x00003c0001057983 */ /* 0x000f220000300800 */
[----:B------:R-:W-:-:S03]  /*114d0*/  LEA R100, P4, R4, R249, 0x2 ;  /* 0x000000f904647211 */ /* 0x000fc600078810ff */
[----:B------:R-:W4:Y:S01]  /*114e0*/  LDL.LU R20, [R1+0x78] ;  /* 0x0000780001147983 */ /* 0x000f220000300800 */
[----:B------:R-:W-:-:S03]  /*114f0*/  LEA.HI.X.SX32 R101, R4, R250, 0x2, P4 ;  /* 0x000000fa04657211 */ /* 0x000fc600020f16ff */
[----:B------:R-:W-:Y:S04]  /*11500*/  STL.64 [R1+0x160], R102 ;  /* 0x0001606601007387 */ /* 0x000fe80000100a00 */
[----:B------:R-:W4:Y:S04]  /*11510*/  LDL.LU R4, [R1+0x84] ;  /* 0x0000840001047983 */ /* 0x000f280000300800 */
[----:B------:R-:W-:Y:S04]  /*11520*/  STL.64 [R1+0x158], R38 ;  /* 0x0001582601007387 */ /* 0x000fe80000100a00 */
[----:B------:R-:W4:Y:S01]  /*11530*/  LDL.LU R21, [R1+0x88] ;  /* 0x0000880001157983 */ /* 0x000f220000300800 */
[----:B------:R-:W-:-:S04]  /*11540*/  LEA R36, P5, R3, R249, 0x2 ;  /* 0x000000f903247211 */ /* 0x000fc800078a10ff */
[----:B------:R-:W-:Y:S02]  /*11550*/  LEA.HI.X.SX32 R37, R3, R250, 0x2, P5 ;  /* 0x000000fa03257211 */ /* 0x000fe400028f16ff */
[----:B------:R-:W4:Y:S01]  /*11560*/  LDL.LU R3, [R1+0x44] ;  /* 0x0000440001037983 */ /* 0x000f220000300800 */
[----:B------:R-:W-:-:S03]  /*11570*/  LEA R98, P4, R7, R249, 0x2 ;  /* 0x000000f907627211 */ /* 0x000fc600078810ff */
[----:B------:R-:W-:Y:S01]  /*11580*/  STL.64 [R1+0x150], R100 ;  /* 0x0001506401007387 */ /* 0x000fe20000100a00 */
[----:B------:R-:W-:-:S03]  /*11590*/  LEA.HI.X.SX32 R99, R7, R250, 0x2, P4 ;  /* 0x000000fa07637211 */ /* 0x000fc600020f16ff */
        /* <DEDUP_REMOVED lines=8> */
[----:B------:R-:W4:Y:S04]  /*11620*/  LDL.LU R19, [R1+0x94] ;  /* 0x0000940001137983 */ /* 0x000f280000300800 */
[----:B------:R-:W4:Y:S01]  /*11630*/  LDL.LU R17, [R1+0x40] ;  /* 0x0000400001117983 */ /* 0x000f220000300800 */
[----:B------:R-:W-:Y:S01]  /*11640*/  IMAD R251, R197, 0x2, R196 ;  /* 0x00000002c5fb7824 */ /* 0x000fe200078e02c4 */
[----:B--2---:R-:W-:-:S03]  /*11650*/  LEA R32, P5, R6, R249, 0x2 ;  /* 0x000000f906207211 */ /* 0x004fc600078a10ff */
[----:B------:R-:W-:Y:S01]  /*11660*/  IMAD R252, R197, 0x2, R251 ;  /* 0x00000002c5fc7824 */ /* 0x000fe200078e02fb */
[----:B------:R-:W-:-:S03]  /*11670*/  LEA.HI.X.SX32 R33, R6, R250, 0x2, P5 ;  /* 0x000000fa06217211 */ /* 0x000fc600028f16ff */
[----:B------:R-:W-:Y:S01]  /*11680*/  IMAD R16, R197, 0x2, R252 ;  /* 0x00000002c5107824 */ /* 0x000fe200078e02fc */
[----:B---3--:R-:W-:-:S03]  /*11690*/  LEA R94, P4, R23, R249, 0x2 ;  /* 0x000000f9175e7211 */ /* 0x008fc600078810ff */
[----:B------:R-:W-:Y:S01]  /*116a0*/  IMAD R15, R197, 0x2, R16 ;  /* 0x00000002c50f7824 */ /* 0x000fe200078e0210 */
[----:B------:R-:W-:-:S03]  /*116b0*/  LEA.HI.X.SX32 R95, R23, R250, 0x2, P4 ;  /* 0x000000fa175f7211 */ /* 0x000fc600020f16ff */
[----:B------:R-:W-:-:S04]  /*116c0*/  IMAD R14, R197, 0x2, R15 ;  /* 0x00000002c50e7824 */ /* 0x000fc800078e020f */
[----:B------:R-:W-:-:S04]  /*116d0*/  IMAD R13, R197, 0x2, R14 ;  /* 0x00000002c50d7824 */ /* 0x000fc800078e020e */
[----:B------:R-:W-:-:S04]  /*116e0*/  IMAD R12, R197, 0x2, R13 ;  /* 0x00000002c50c7824 */ /* 0x000fc800078e020d */
[----:B------:R-:W-:-:S04]  /*116f0*/  IMAD R11, R197, 0x2, R12 ;  /* 0x00000002c50b7824 */ /* 0x000fc800078e020c */
[----:B------:R-:W-:-:S04]  /*11700*/  IMAD R10, R197, 0x2, R11 ;  /* 0x00000002c50a7824 */ /* 0x000fc800078e020b */
[----:B------:R-:W-:-:S04]  /*11710*/  IMAD R9, R197, 0x2, R10 ;  /* 0x00000002c5097824 */ /* 0x000fc800078e020a */
[----:B------:R-:W-:-:S04]  /*11720*/  IMAD R8, R197, 0x2, R9 ;  /* 0x00000002c5087824 */ /* 0x000fc800078e0209 */
[----:B------:R-:W-:-:S04]  /*11730*/  IMAD R7, R197, 0x2, R8 ;  /* 0x00000002c5077824 */ /* 0x000fc800078e0208 */
[----:B------:R-:W-:Y:S01]  /*11740*/  IMAD R6, R197, 0x2, R7 ;  /* 0x00000002c5067824 */ /* 0x000fe200078e0207 */
[----:B------:R-:W-:Y:S04]  /*11750*/  STL.64 [R1+0x138], R34 ;  /* 0x0001382201007387 */ /* 0x000fe80000100a00 */
[----:B------:R-:W-:Y:S04]  /*11760*/  STL.64 [R1+0x130], R96 ;  /* 0x0001306001007387 */ /* 0x000fe80000100a00 */
[----:B------:R-:W-:Y:S04]  /*11770*/  STL.64 [R1+0x128], R32 ;  /* 0x0001282001007387 */ /* 0x000fe80000100a00 */
[----:B------:R-:W-:Y:S01]  /*11780*/  STL.64 [R1+0x120], R94 ;  /* 0x0001205e01007387 */ /* 0x000fe20000100a00 */
[----:B----4-:R-:W-:-:S02]  /*11790*/  LEA R30, P5, R5, R249, 0x2 ;  /* 0x000000f9051e7211 */ /* 0x010fc400078a10ff */
[CC--:B------:R-:W-:Y:S02]  /*117a0*/  LEA R92, P4, R20.reuse, R249.reuse, 0x2 ;  /* 0x000000f9145c7211 */ /* 0x0c0fe400078810ff */
[-C--:B------:R-:W-:Y:S02]  /*117b0*/  LEA.HI.X.SX32 R31, R5, R250.reuse, 0x2, P5 ;  /* 0x000000fa051f7211 */ /* 0x080fe400028f16ff */
[----:B------:R-:W-:Y:S02]  /*117c0*/  LEA.HI.X.SX32 R93, R20, R250, 0x2, P4 ;  /* 0x000000fa145d7211 */ /* 0x000fe400020f16ff */
[----:B------:R-:W-:-:S04]  /*117d0*/  LEA R28, P5, R4, R249, 0x2 ;  /* 0x000000f9041c7211 */ /* 0x000fc800078a10ff */
        /* <DEDUP_REMOVED lines=8> */
[-C--:B------:R-:W-:Y:S02]  /*11860*/  LEA.HI.X.SX32 R25, R2, R250.reuse, 0x2, P5 ;  /* 0x000000fa02197211 */ /* 0x080fe400028f16ff */
[-C--:B------:R-:W-:Y:S02]  /*11870*/  LEA R86, P4, R19, R249.reuse, 0x2 ;  /* 0x000000f913567211 */ /* 0x080fe400078810ff */
[-C--:B------:R-:W-:Y:S02]  /*11880*/  LEA R22, P5, R17, R249.reuse, 0x2 ;  /* 0x000000f911167211 */ /* 0x080fe400078a10ff */
[-C--:B------:R-:W-:Y:S02]  /*11890*/  LEA.HI.X.SX32 R87, R19, R250.reuse, 0x2, P4 ;  /* 0x000000fa13577211 */ /* 0x080fe400020f16ff */
[----:B------:R-:W-:Y:S02]  /*118a0*/  LEA R84, P4, R196, R249, 0x2 ;  /* 0x000000f9c4547211 */ /* 0x000fe400078810ff */
[----:B------:R-:W-:-:S02]  /*118b0*/  LEA.HI.X.SX32 R23, R17, R250, 0x2, P5 ;  /* 0x000000fa11177211 */ /* 0x000fc400028f16ff */
[CC--:B------:R-:W-:Y:S02]  /*118c0*/  LEA R20, P5, R251.reuse, R249.reuse, 0x2 ;  /* 0x000000f9fb147211 */ /* 0x0c0fe400078a10ff */
[-C--:B------:R-:W-:Y:S02]  /*118d0*/  LEA.HI.X.SX32 R85, R196, R250.reuse, 0x2, P4 ;  /* 0x000000fac4557211 */ /* 0x080fe400020f16ff */
[-C--:B------:R-:W-:Y:S02]  /*118e0*/  LEA R82, P4, R252, R249.reuse, 0x2 ;  /* 0x000000f9fc527211 */ /* 0x080fe400078810ff */
[-C--:B------:R-:W-:Y:S02]  /*118f0*/  LEA.HI.X.SX32 R21, R251, R250.reuse, 0x2, P5 ;  /* 0x000000fafb157211 */ /* 0x080fe400028f16ff */
[----:B------:R-:W-:Y:S02]  /*11900*/  LEA R18, P5, R16, R249, 0x2 ;  /* 0x000000f910127211 */ /* 0x000fe400078a10ff */
[----:B------:R-:W-:-:S02]  /*11910*/  LEA.HI.X.SX32 R83, R252, R250, 0x2, P4 ;  /* 0x000000fafc537211 */ /* 0x000fc400020f16ff */
[CC--:B------:R-:W-:Y:S02]  /*11920*/  LEA R80, P4, R15.reuse, R249.reuse, 0x2 ;  /* 0x000000f90f507211 */ /* 0x0c0fe400078810ff */
[-C--:B------:R-:W-:Y:S02]  /*11930*/  LEA.HI.X.SX32 R19, R16, R250.reuse, 0x2, P5 ;  /* 0x000000fa10137211 */ /* 0x080fe400028f16ff */
[CC--:B------:R-:W-:Y:S02]  /*11940*/  LEA R16, P5, R14.reuse, R249.reuse, 0x2 ;  /* 0x000000f90e107211 */ /* 0x0c0fe400078a10ff */
[-C--:B------:R-:W-:Y:S02]  /*11950*/  LEA.HI.X.SX32 R81, R15, R250.reuse, 0x2, P4 ;  /* 0x000000fa0f517211 */ /* 0x080fe400020f16ff */
[----:B------:R-:W-:Y:S02]  /*11960*/  LEA R78, P4, R13, R249, 0x2 ;  /* 0x000000f90d4e7211 */ /* 0x000fe400078810ff */
[----:B------:R-:W-:-:S02]  /*11970*/  LEA.HI.X.SX32 R17, R14, R250, 0x2, P5 ;  /* 0x000000fa0e117211 */ /* 0x000fc400028f16ff */
[CC--:B------:R-:W-:Y:S01]  /*11980*/  LEA R14, P5, R12.reuse, R249.reuse, 0x2 ;  /* 0x000000f90c0e7211 */ /* 0x0c0fe200078a10ff */
[----:B------:R-:W-:Y:S01]  /*11990*/  IMAD R5, R197, 0x2, R6 ;  /* 0x00000002c5057824 */ /* 0x000fe200078e0206 */
[-C--:B------:R-:W-:Y:S02]  /*119a0*/  LEA.HI.X.SX32 R79, R13, R250.reuse, 0x2, P4 ;  /* 0x000000fa0d4f7211 */ /* 0x080fe400020f16ff */
[-C--:B------:R-:W-:Y:S02]  /*119b0*/  LEA R76, P4, R11, R249.reuse, 0x2 ;  /* 0x000000f90b4c7211 */ /* 0x080fe400078810ff */
[-C--:B------:R-:W-:Y:S01]  /*119c0*/  LEA.HI.X.SX32 R15, R12, R250.reuse, 0x2, P5 ;  /* 0x000000fa0c0f7211 */ /* 0x080fe200028f16ff */
[----:B------:R-:W-:Y:S01]  /*119d0*/  IMAD R4, R197, 0x2, R5 ;  /* 0x00000002c5047824 */ /* 0x000fe200078e0205 */
[-C--:B------:R-:W-:Y:S02]  /*119e0*/  LEA R12, P5, R10, R249.reuse, 0x2 ;  /* 0x000000f90a0c7211 */ /* 0x080fe400078a10ff */
[----:B------:R-:W-:Y:S01]  /*119f0*/  LEA.HI.X.SX32 R77, R11, R250, 0x2, P4 ;  /* 0x000000fa0b4d7211 */ /* 0x000fe200020f16ff */
[----:B------:R-:W-:Y:S01]  /*11a00*/  IMAD R3, R197, 0x2, R4 ;  /* 0x00000002c5037824 */ /* 0x000fe200078e0204 */
[----:B------:R-:W-:-:S02]  /*11a10*/  LEA R74, P4, R9, R249, 0x2 ;  /* 0x000000f9094a7211 */ /* 0x000fc400078810ff */
[-C--:B------:R-:W-:Y:S02]  /*11a20*/  LEA.HI.X.SX32 R13, R10, R250.reuse, 0x2, P5 ;  /* 0x000000fa0a0d7211 */ /* 0x080fe400028f16ff */
[CC--:B------:R-:W-:Y:S01]  /*11a30*/  LEA R10, P5, R8.reuse, R249.reuse, 0x2 ;  /* 0x000000f9080a7211 */ /* 0x0c0fe200078a10ff */
[----:B------:R-:W-:Y:S01]  /*11a40*/  STL.64 [R1+0x118], R30 ;  /* 0x0001181e01007387 */ /* 0x000fe20000100a00 */
[-C--:B------:R-:W-:Y:S01]  /*11a50*/  LEA.HI.X.SX32 R75, R9, R250.reuse, 0x2, P4 ;  /* 0x000000fa094b7211 */ /* 0x080fe200020f16ff */
[----:B------:R-:W-:Y:S01]  /*11a60*/  IMAD R2, R197, 0x2, R3 ;  /* 0x00000002c5027824 */ /* 0x000fe200078e0203 */
[-C--:B------:R-:W-:Y:S01]  /*11a70*/  LEA R72, P4, R7, R249.reuse, 0x2 ;  /* 0x000000f907487211 */ /* 0x080fe200078810ff */
[----:B------:R-:W-:Y:S01]  /*11a80*/  STL.64 [R1+0x110], R92 ;  /* 0x0001105c01007387 */ /* 0x000fe20000100a00 */
[-C--:B------:R-:W-:Y:S02]  /*11a90*/  LEA.HI.X.SX32 R11, R8, R250.reuse, 0x2, P5 ;  /* 0x000000fa080b7211 */ /* 0x080fe400028f16ff */
[----:B------:R-:W-:Y:S01]  /*11aa0*/  LEA R8, P5, R6, R249, 0x2 ;  /* 0x000000f906087211 */ /* 0x000fe200078a10ff */
[----:B------:R-:W-:Y:S01]  /*11ab0*/  STL.64 [R1+0x108], R28 ;  /* 0x0001081c01007387 */ /* 0x000fe20000100a00 */
[----:B------:R-:W-:Y:S01]  /*11ac0*/  IMAD R57, R197, 0x2, R2 ;  /* 0x00000002c5397824 */ /* 0x000fe200078e0202 */
[----:B------:R-:W-:-:S02]  /*11ad0*/  LEA.HI.X.SX32 R73, R7, R250, 0x2, P4 ;  /* 0x000000fa07497211 */ /* 0x000fc400020f16ff */
[----:B------:R-:W-:Y:S01]  /*11ae0*/  STL.64 [R1+0x100], R90 ;  /* 0x0001005a01007387 */ /* 0x000fe20000100a00 */
[----:B------:R-:W-:-:S03]  /*11af0*/  LEA R70, P4, R5, R249, 0x2 ;  /* 0x000000f905467211 */ /* 0x000fc600078810ff */
[----:B------:R-:W-:Y:S01]  /*11b00*/  STL.64 [R1+0xf8], R26 ;  /* 0x0000f81a01007387 */ /* 0x000fe20000100a00 */
[----:B------:R-:W-:-:S03]  /*11b10*/  LEA.HI.X.SX32 R9, R6, R250, 0x2, P5 ;  /* 0x000000fa06097211 */ /* 0x000fc600028f16ff */
[----:B------:R-:W-:Y:S01]  /*11b20*/  STL.64 [R1+0xf0], R88 ;  /* 0x0000f05801007387 */ /* 0x000fe20000100a00 */
[----:B------:R-:W-:-:S03]  /*11b30*/  LEA R6, P5, R4, R249, 0x2 ;  /* 0x000000f904067211 */ /* 0x000fc600078a10ff */
[----:B------:R-:W-:Y:S01]  /*11b40*/  STL.64 [R1+0xe8], R24 ;  /* 0x0000e81801007387 */ /* 0x000fe20000100a00 */
[----:B------:R-:W-:-:S03]  /*11b50*/  IMAD R56, R197, 0x2, R57 ;  /* 0x00000002c5387824 */ /* 0x000fc600078e0239 */
[----:B------:R-:W-:Y:S01]  /*11b60*/  STL.64 [R1+0xe0], R86 ;  /* 0x0000e05601007387 */ /* 0x000fe20000100a00 */
[----:B------:R-:W-:-:S03]  /*11b70*/  LEA.HI.X.SX32 R71, R5, R250, 0x2, P4 ;  /* 0x000000fa05477211 */ /* 0x000fc600020f16ff */
[----:B------:R-:W2:Y:S01]  /*11b80*/  LDL.LU R196, [R1+0xe90] ;  /* 0x000e900001c47983 */ /* 0x000ea20000300800 */
[----:B------:R-:W-:-:S03]  /*11b90*/  LEA R68, P4, R3, R249, 0x2 ;  /* 0x000000f903447211 */ /* 0x000fc600078810ff */
[----:B------:R-:W-:Y:S01]  /*11ba0*/  STL.64 [R1+0xd8], R22 ;  /* 0x0000d81601007387 */ /* 0x000fe20000100a00 */
[----:B------:R-:W-:-:S03]  /*11bb0*/  LEA.HI.X.SX32 R7, R4, R250, 0x2, P5 ;  /* 0x000000fa04077211 */ /* 0x000fc600028f16ff */
[----:B------:R-:W-:Y:S01]  /*11bc0*/  STL.64 [R1+0xd0], R84 ;  /* 0x0000d05401007387 */ /* 0x000fe20000100a00 */
[----:B------:R-:W-:Y:S01]  /*11bd0*/  LEA R4, P5, R2, R249, 0x2 ;  /* 0x000000f902047211 */ /* 0x000fe200078a10ff */
[----:B------:R-:W-:Y:S02]  /*11be0*/  IMAD R59, R197, 0x2, R56 ;  /* 0x00000002c53b7824 */ /* 0x000fe400078e0238 */
[----:B------:R-:W-:Y:S01]  /*11bf0*/  STL.64 [R1+0xc8], R20 ;  /* 0x0000c81401007387 */ /* 0x000fe20000100a00 */
[----:B------:R-:W-:-:S03]  /*11c00*/  LEA.HI.X.SX32 R69, R3, R250, 0x2, P4 ;  /* 0x000000fa03457211 */ /* 0x000fc600020f16ff */
[----:B------:R-:W-:Y:S01]  /*11c10*/  STL.64 [R1+0xc0], R82 ;  /* 0x0000c05201007387 */ /* 0x000fe20000100a00 */
[----:B------:R-:W-:-:S03]  /*11c20*/  LEA R66, P4, R57, R249, 0x2 ;  /* 0x000000f939427211 */ /* 0x000fc600078810ff */
[----:B------:R-:W-:Y:S01]  /*11c30*/  STL.64 [R1+0xb8], R18 ;  /* 0x0000b81201007387 */ /* 0x000fe20000100a00 */
[----:B------:R-:W-:-:S03]  /*11c40*/  LEA.HI.X.SX32 R5, R2, R250, 0x2, P5 ;  /* 0x000000fa02057211 */ /* 0x000fc600028f16ff */
[----:B------:R-:W-:Y:S01]  /*11c50*/  STL.64 [R1+0xb0], R80 ;  /* 0x0000b05001007387 */ /* 0x000fe20000100a00 */
[----:B------:R-:W-:Y:S01]  /*11c60*/  IMAD R54, R197, 0x2, R59 ;  /* 0x00000002c5367824 */ /* 0x000fe200078e023b */
[----:B------:R-:W-:Y:S02]  /*11c70*/  LEA R2, P5, R56, R249, 0x2 ;  /* 0x000000f938027211 */ /* 0x000fe400078a10ff */
[----:B------:R-:W-:Y:S04]  /*11c80*/  STL.64 [R1+0xa8], R16 ;  /* 0x0000a81001007387 */ /* 0x000fe80000100a00 */
        /* <DEDUP_REMOVED lines=13> */
[----:B------:R-:W-:-:S03]  /*11d60*/  IMAD R53, R197, 0x2, R58 ;  /* 0x00000002c5357824 */ /* 0x000fc600078e023a */
[----:B------:R-:W-:Y:S01]  /*11d70*/  STL.64 [R1+0x68], R8 ;  /* 0x0000680801007387 */ /* 0x000fe20000100a00 */
[----:B------:R-:W-:-:S03]  /*11d80*/  LEA.HI.X.SX32 R57, R54, R250, 0x2, P5 ;  /* 0x000000fa36397211 */ /* 0x000fc600028f16ff */
[----:B------:R-:W-:Y:S04]  /*11d90*/  STL.64 [R1+0x60], R70 ;  /* 0x0000604601007387 */ /* 0x000fe80000100a00 */
[----:B------:R-:W-:Y:S04]  /*11da0*/  STL.64 [R1+0x58], R6 ;  /* 0x0000580601007387 */ /* 0x000fe80000100a00 */
[----:B------:R-:W-:Y:S01]  /*11db0*/  STL.64 [R1+0x50], R68 ;  /* 0x0000504401007387 */ /* 0x000fe20000100a00 */
[----:B------:R-:W-:-:S03]  /*11dc0*/  IMAD R55, R197, 0x2, R53 ;  /* 0x00000002c5377824 */ /* 0x000fc600078e0235 */
[----:B------:R-:W-:Y:S04]  /*11dd0*/  STL.64 [R1+0x48], R4 ;  /* 0x0000480401007387 */ /* 0x000fe80000100a00 */
[----:B------:R-:W-:Y:S04]  /*11de0*/  STL.64 [R1+0x40], R66 ;  /* 0x0000404201007387 */ /* 0x000fe80000100a00 */
[----:B------:R-:W-:Y:S04]  /*11df0*/  STL.64 [R1+0x600], R2 ;  /* 0x0006000201007387 */ /* 0x000fe80000100a00 */
[----:B------:R-:W-:Y:S01]  /*11e00*/  STL.64 [R1+0x38], R64 ;  /* 0x0000384001007387 */ /* 0x000fe20000100a00 */
[----:B------:R-:W-:-:S03]  /*11e10*/  IMAD R52, R197, 0x2, R55 ;  /* 0x00000002c5347824 */ /* 0x000fc600078e0237 */
[----:B------:R1:W-:Y:S01]  /*11e20*/  STL.64 [R1+0x5f8], R56 ;  /* 0x0005f83801007387 */ /* 0x0003e20000100a00 */
[-C--:B------:R-:W-:Y:S01]  /*11e30*/  LEA R62, P4, R58, R249.reuse, 0x2 ;  /* 0x000000f93a3e7211 */ /* 0x080fe200078810ff */
[----:B------:R-:W-:Y:S01]  /*11e40*/  IMAD R251, R197, 0x2, R52 ;  /* 0x00000002c5fb7824 */ /* 0x000fe200078e0234 */
[----:B-1----:R-:W-:-:S04]  /*11e50*/  LEA R56, P5, R53, R249, 0x2 ;  /* 0x000000f935387211 */ /* 0x002fc800078a10ff */
[-C--:B------:R-:W-:Y:S02]  /*11e60*/  LEA.HI.X.SX32 R57, R53, R250.reuse, 0x2, P5 ;  /* 0x000000fa35397211 */ /* 0x080fe400028f16ff */
[-C--:B------:R-:W-:Y:S01]  /*11e70*/  LEA.HI.X.SX32 R63, R58, R250.reuse, 0x2, P4 ;  /* 0x000000fa3a3f7211 */ /* 0x080fe200020f16ff */
[----:B------:R-:W-:Y:S01]  /*11e80*/  IMAD R252, R197, 0x2, R251 ;  /* 0x00000002c5fc7824 */ /* 0x000fe200078e02fb */
[CC--:B------:R-:W-:Y:S01]  /*11e90*/  LEA R60, P4, R55.reuse, R249.reuse, 0x2 ;  /* 0x000000f9373c7211 */ /* 0x0c0fe200078810ff */
[----:B------:R1:W-:Y:S03]  /*11ea0*/  STL.64 [R1+0x5f0], R56 ;  /* 0x0005f03801007387 */ /* 0x0003e60000100a00 */
[----:B------:R-:W-:Y:S02]  /*11eb0*/  LEA.HI.X.SX32 R61, R55, R250, 0x2, P4 ;  /* 0x000000fa373d7211 */ /* 0x000fe400020f16ff */
[-C--:B------:R-:W-:Y:S01]  /*11ec0*/  LEA R58, P4, R251, R249.reuse, 0x2 ;  /* 0x000000f9fb3a7211 */ /* 0x080fe200078810ff */
[----:B------:R-:W-:Y:S01]  /*11ed0*/  IMAD R54, R197, 0x2, R252 ;  /* 0x00000002c5367824 */ /* 0x000fe200078e02fc */
[----:B-1----:R-:W-:-:S04]  /*11ee0*/  LEA R56, P5, R52, R249, 0x2 ;  /* 0x000000f934387211 */ /* 0x002fc800078a10ff */
[-C--:B------:R-:W-:Y:S02]  /*11ef0*/  LEA.HI.X.SX32 R57, R52, R250.reuse, 0x2, P5 ;  /* 0x000000fa34397211 */ /* 0x080fe400028f16ff */
[C---:B------:R-:W-:Y:S02]  /*11f00*/  LEA R116, P5, R252.reuse, R249, 0x2 ;  /* 0x000000f9fc747211 */ /* 0x040fe400078a10ff */
[-C--:B------:R-:W-:Y:S01]  /*11f10*/  LEA.HI.X.SX32 R59, R251, R250.reuse, 0x2, P4 ;  /* 0x000000fafb3b7211 */ /* 0x080fe200020f16ff */
[----:B------:R-:W-:Y:S01]  /*11f20*/  STL.64 [R1+0x30], R62 ;  /* 0x0000303e01007387 */ /* 0x000fe20000100a00 */
[----:B------:R-:W-:Y:S01]  /*11f30*/  LEA.HI.X.SX32 R117, R252, R250, 0x2, P5 ;  /* 0x000000fafc757211 */ /* 0x000fe200028f16ff */
[C---:B------:R-:W-:Y:S02]  /*11f40*/  IMAD R53, R197.reuse, 0x2, R54 ;  /* 0x00000002c5357824 */ /* 0x040fe400078e0236 */
[----:B------:R-:W-:Y:S04]  /*11f50*/  STL.64 [R1+0x28], R60 ;  /* 0x0000283c01007387 */ /* 0x000fe80000100a00 */
[----:B------:R1:W-:Y:S01]  /*11f60*/  STL.64 [R1+0x608], R56 ;  /* 0x0006083801007387 */ /* 0x0003e20000100a00 */
[----:B------:R-:W-:-:S03]  /*11f70*/  IMAD R52, R197, 0x2, R53 ;  /* 0x00000002c5347824 */ /* 0x000fc600078e0235 */
[----:B------:R-:W-:Y:S04]  /*11f80*/  STL.64 [R1+0x20], R58 ;  /* 0x0000203a01007387 */ /* 0x000fe80000100a00 */
[----:B------:R3:W-:Y:S01]  /*11f90*/  STL.64 [R1+0x610], R116 ;  /* 0x0006107401007387 */ /* 0x0007e20000100a00 */
[----:B-1----:R-:W-:Y:S01]  /*11fa0*/  LEA R56, P4, R54, R249, 0x2 ;  /* 0x000000f936387211 */ /* 0x002fe200078810ff */
[----:B------:R-:W-:-:S03]  /*11fb0*/  IMAD R251, R197, 0x2, R52 ;  /* 0x00000002c5fb7824 */ /* 0x000fc600078e0234 */
[----:B------:R-:W-:Y:S02]  /*11fc0*/  LEA.HI.X.SX32 R57, R54, R250, 0x2, P4 ;  /* 0x000000fa36397211 */ /* 0x000fe400020f16ff */
[----:B---3--:R-:W-:-:S04]  /*11fd0*/  LEA R116, P5, R53, R249, 0x2 ;  /* 0x000000f935747211 */ /* 0x008fc800078a10ff */
[-C--:B------:R-:W-:Y:S01]  /*11fe0*/  LEA.HI.X.SX32 R117, R53, R250.reuse, 0x2, P5 ;  /* 0x000000fa35757211 */ /* 0x080fe200028f16ff */
[----:B------:R-:W-:Y:S01]  /*11ff0*/  STL.64 [R1+0x18], R56 ;  /* 0x0000183801007387 */ /* 0x000fe20000100a00 */
[CC--:B------:R-:W-:Y:S01]  /*12000*/  LEA R54, P4, R52.reuse, R249.reuse, 0x2 ;  /* 0x000000f934367211 */ /* 0x0c0fe200078810ff */
[C---:B------:R-:W-:Y:S02]  /*12010*/  IMAD R252, R197.reuse, 0x2, R251 ;  /* 0x00000002c5fc7824 */ /* 0x040fe400078e02fb */
[----:B------:R1:W-:Y:S01]  /*12020*/  STL.64 [R1+0x620], R116 ;  /* 0x0006207401007387 */ /* 0x0003e20000100a00 */
[----:B------:R-:W-:Y:S01]  /*12030*/  LEA.HI.X.SX32 R55, R52, R250, 0x2, P4 ;  /* 0x000000fa34377211 */ /* 0x000fe200020f16ff */
[----:B------:R-:W-:Y:S01]  /*12040*/  IMAD R197, R197, 0x2, R252 ;  /* 0x00000002c5c57824 */ /* 0x000fe200078e02fc */
[-C--:B------:R-:W-:Y:S02]  /*12050*/  LEA R52, P4, R252, R249.reuse, 0x2 ;  /* 0x000000f9fc347211 */ /* 0x080fe400078810ff */
[----:B-1----:R-:W-:-:S04]  /*12060*/  LEA R116, P5, R251, R249, 0x2 ;  /* 0x000000f9fb747211 */ /* 0x002fc800078a10ff */
[-C--:B------:R-:W-:Y:S01]  /*12070*/  LEA.HI.X.SX32 R117, R251, R250.reuse, 0x2, P5 ;  /* 0x000000fafb757211 */ /* 0x080fe200028f16ff */
[----:B------:R-:W-:Y:S01]  /*12080*/  STL.64 [R1+0x10], R54 ;  /* 0x0000103601007387 */ /* 0x000fe20000100a00 */
[----:B------:R-:W-:-:S03]  /*12090*/  LEA.HI.X.SX32 R53, R252, R250, 0x2, P4 ;  /* 0x000000fafc357211 */ /* 0x000fc600020f16ff */
[----:B------:R1:W-:Y:S01]  /*120a0*/  STL.64 [R1+0x628], R116 ;  /* 0x0006287401007387 */ /* 0x0003e20000100a00 */
[----:B------:R-:W-:-:S03]  /*120b0*/  ISETP.NE.U32.AND P4, PT, R195, RZ, PT ;  /* 0x000000ffc300720c */ /* 0x000fc60003f85070 */
[----:B------:R3:W5:Y:S04]  /*120c0*/  LDL.LU R195, [R1+0xe8c] ;  /* 0x000e8c0001c37983 */ /* 0x0007680000300800 */
[----:B------:R-:W-:Y:S01]  /*120d0*/  STL.64 [R1+0x8], R52 ;  /* 0x0000083401007387 */ /* 0x000fe20000100a00 */
[----:B-1----:R-:W-:-:S04]  /*120e0*/  LEA R116, P6, R197, R249, 0x2 ;  /* 0x000000f9c5747211 */ /* 0x002fc800078c10ff */
[----:B------:R-:W-:Y:S02]  /*120f0*/  LEA.HI.X.SX32 R117, R197, R250, 0x2, P6 ;  /* 0x000000fac5757211 */ /* 0x000fe400030f16ff */
[----:B------:R-:W4:Y:S01]  /*12100*/  LDL.LU R197, [R1+0xe88] ;  /* 0x000e880001c57983 */ /* 0x000f220000300800 */
[----:B--2---:R-:W-:-:S05]  /*12110*/  IMAD R196, R196, c[0x0][0x190], RZ ;  /* 0x00006400c4c47a24 */ /* 0x004fca00078e02ff */
[----:B------:R-:W-:-:S04]  /*12120*/  LEA R248, P5, R196, R248, 0x2 ;  /* 0x000000f8c4f87211 */ /* 0x000fc800078a10ff */
[----:B------:R-:W-:Y:S02]  /*12130*/  LEA.HI.X.SX32 R249, R196, R194, 0x2, P5 ;  /* 0x000000c2c4f97211 */ /* 0x000fe400028f16ff */
[----:B------:R-:W1:Y:S02]  /*12140*/  S2R R196, SR_TID.X ;  /* 0x0000000000c47919 */ /* 0x000e640000002100 */
[----:B-1----:R-:W-:-:S04]  /*12150*/  SHF.R.U32.HI R196, RZ, 0x6, R196 ;  /* 0x00000006ffc47819 */ /* 0x002fc800000116c4 */
[----:B------:R-:W-:-:S04]  /*12160*/  SGXT.U32 R196, R196, 0x1 ;  /* 0x00000001c4c4781a */ /* 0x000fc80000000000 */
[C---:B------:R-:W-:Y:S02]  /*12170*/  LOP3.LUT R251, R196.reuse, 0x10, RZ, 0xfc, !PT ;  /* 0x00000010c4fb7812 */ /* 0x040fe400078efcff */
[C---:B------:R-:W-:Y:S02]  /*12180*/  LOP3.LUT R194, R196.reuse, 0x14, RZ, 0xfc, !PT ;  /* 0x00000014c4c27812 */ /* 0x040fe400078efcff */
[----:B------:R-:W-:Y:S02]  /*12190*/  ISETP.GE.AND P5, PT, R251, c[0x0][0x180], PT ;  /* 0x00006000fb007a0c */ /* 0x000fe40003fa6270 */
[----:B------:R-:W-:Y:S02]  /*121a0*/  LOP3.LUT R251, R196, 0x18, RZ, 0xfc, !PT ;  /* 0x00000018c4fb7812 */ /* 0x000fe400078efcff */
[----:B------:R-:W-:Y:S02]  /*121b0*/  ISETP.GE.AND P6, PT, R194, c[0x0][0x180], PT ;  /* 0x00006000c2007a0c */ /* 0x000fe40003fc6270 */
[----:B------:R-:W-:-:S02]  /*121c0*/  LOP3.LUT R250, R196, 0x1c, RZ, 0xfc, !PT ;  /* 0x0000001cc4fa7812 */ /* 0x000fc400078efcff */
[C---:B------:R-:W-:Y:S02]  /*121d0*/  SEL R194, R0.reuse, RZ, !P5 ;  /* 0x000000ff00c27207 */ /* 0x040fe40006800000 */
[----:B------:R-:W-:Y:S02]  /*121e0*/  ISETP.GE.AND P5, PT, R251, c[0x0][0x180], PT ;  /* 0x00006000fb007a0c */ /* 0x000fe40003fa6270 */
[----:B------:R-:W-:Y:S02]  /*121f0*/  SEL R251, R0, RZ, !P6 ;  /* 0x000000ff00fb7207 */ /* 0x000fe40007000000 */
[----:B------:R-:W-:Y:S02]  /*12200*/  ISETP.GE.AND P6, PT, R250, c[0x0][0x180], PT ;  /* 0x00006000fa007a0c */ /* 0x000fe40003fc6270 */
[----:B------:R-:W-:Y:S02]  /*12210*/  SEL R250, R0, RZ, !P5 ;  /* 0x000000ff00fa7207 */ /* 0x000fe40006800000 */
[----:B------:R-:W-:-:S02]  /*12220*/  LOP3.LUT R252, R196, 0x24, RZ, 0xfc, !PT ;  /* 0x00000024c4fc7812 */ /* 0x000fc400078efcff */
[----:B------:R-:W-:Y:S02]  /*12230*/  ISETP.NE.U32.AND P5, PT, R251, RZ, PT ;  /* 0x000000fffb00720c */ /* 0x000fe40003fa5070 */
[----:B------:R-:W-:Y:S01]  /*12240*/  LOP3.LUT R251, R196, 0x28, RZ, 0xfc, !PT ;  /* 0x00000028c4fb7812 */ /* 0x000fe200078efcff */
[----:B----4-:R1:W-:Y:S01]  /*12250*/  LDGSTS.E [R197+0x40000], [R114.64], P2 ;  /* 0x4000000072c57fae */ /* 0x0103e2000912184c */
[----:B------:R-:W-:-:S03]  /*12260*/  ISETP.NE.U32.AND P2, PT, R194, RZ, PT ;  /* 0x000000ffc200720c */ /* 0x000fc60003f45070 */
[----:B------:R2:W-:Y:S01]  /*12270*/  LDGSTS.E [R197+0x40400], [R112.64], P1 ;  /* 0x4040000070c57fae */ /* 0x0005e2000892184c */
[----:B------:R-:W-:Y:S02]  /*12280*/  ISETP.NE.U32.AND P1, PT, R250, RZ, PT ;  /* 0x000000fffa00720c */ /* 0x000fe40003f25070 */
[----:B------:R-:W-:Y:S01]  /*12290*/  LOP3.LUT R250, R196, 0x20, RZ, 0xfc, !PT ;  /* 0x00000020c4fa7812 */ /* 0x000fe200078efcff */
[----:B------:R4:W-:Y:S01]  /*122a0*/  LDGSTS.E [R197+0x40800], [R110.64], P0 ;  /* 0x408000006ec57fae */ /* 0x0009e2000812184c */
[----:B------:R-:W-:Y:S02]  /*122b0*/  SEL R194, R0, RZ, !P6 ;  /* 0x000000ff00c27207 */ /* 0x000fe40007000000 */
[----:B------:R-:W-:Y:S01]  /*122c0*/  ISETP.GE.AND P0, PT, R250, c[0x0][0x180], PT ;  /* 0x00006000fa007a0c */ /* 0x000fe20003f06270 */
[----:B------:R1:W-:Y:S01]  /*122d0*/  LDGSTS.E [R197+0x40c00], [R108.64], P4 ;  /* 0x40c000006cc57fae */ /* 0x0003e2000a12184c */
[----:B------:R-:W-:Y:S02]  /*122e0*/  ISETP.NE.U32.AND P6, PT, R194, RZ, PT ;  /* 0x000000ffc200720c */ /* 0x000fe40003fc5070 */
[----:B------:R-:W-:Y:S01]  /*122f0*/  ISETP.GE.AND P4, PT, R252, c[0x0][0x180], PT ;  /* 0x00006000fc007a0c */ /* 0x000fe20003f86270 */
[----:B------:R1:W-:Y:S01]  /*12300*/  LDGSTS.E [R197+0x41000], [R106.64], P2 ;  /* 0x410000006ac57fae */ /* 0x0003e2000912184c */
[----:B------:R-:W-:-:S02]  /*12310*/  LOP3.LUT R250, R196, 0x2c, RZ, 0xfc, !PT ;  /* 0x0000002cc4fa7812 */ /* 0x000fc400078efcff */
[C---:B------:R-:W-:Y:S01]  /*12320*/  SEL R194, R0.reuse, RZ, !P0 ;  /* 0x000000ff00c27207 */ /* 0x040fe20004000000 */
[----:B------:R1:W-:Y:S01]  /*12330*/  LDGSTS.E [R197+0x41400], [R104.64], P5 ;  /* 0x4140000068c57fae */ /* 0x0003e2000a92184c */
[----:B------:R-:W-:Y:S02]  /*12340*/  ISETP.GE.AND P0, PT, R251, c[0x0][0x180], PT ;  /* 0x00006000fb007a0c */ /* 0x000fe40003f06270 */
[----:B------:R-:W-:Y:S01]  /*12350*/  SEL R251, R0, RZ, !P4 ;  /* 0x000000ff00fb7207 */ /* 0x000fe20006000000 */
[----:B------:R1:W-:Y:S01]  /*12360*/  LDGSTS.E [R197+0x41800], [R102.64], P1 ;  /* 0x4180000066c57fae */ /* 0x0003e2000892184c */
[----:B------:R-:W-:Y:S02]  /*12370*/  ISETP.GE.AND P4, PT, R250, c[0x0][0x180], PT ;  /* 0x00006000fa007a0c */ /* 0x000fe40003f86270 */
[----:B------:R-:W-:Y:S01]  /*12380*/  SEL R250, R0, RZ, !P0 ;  /* 0x000000ff00fa7207 */ /* 0x000fe20004000000 */
[----:B------:R1:W-:Y:S01]  /*12390*/  LDGSTS.E [R197+0x41c00], [R100.64], P6 ;  /* 0x41c0000064c57fae */ /* 0x0003e2000b12184c */
[----:B------:R-:W-:-:S02]  /*123a0*/  ISETP.NE.U32.AND P2, PT, R194, RZ, PT ;  /* 0x000000ffc200720c */ /* 0x000fc40003f45070 */
[----:B------:R-:W-:Y:S02]  /*123b0*/  SEL R194, R0, RZ, !P4 ;  /* 0x000000ff00c27207 */ /* 0x000fe40006000000 */
[----:B------:R-:W-:Y:S02]  /*123c0*/  ISETP.NE.U32.AND P4, PT, R250, RZ, PT ;  /* 0x000000fffa00720c */ /* 0x000fe40003f85070 */
[C---:B------:R-:W-:Y:S02]  /*123d0*/  LOP3.LUT R250, R196.reuse, 0x30, RZ, 0xfc, !PT ;  /* 0x00000030c4fa7812 */ /* 0x040fe400078efcff */
[----:B------:R-:W-:Y:S02]  /*123e0*/  LOP3.LUT R252, R196, 0x34, RZ, 0xfc, !PT ;  /* 0x00000034c4fc7812 */ /* 0x000fe400078efcff */
[----:B------:R-:W-:Y:S02]  /*123f0*/  ISETP.NE.U32.AND P0, PT, R251, RZ, PT ;  /* 0x000000fffb00720c */ /* 0x000fe40003f05070 */
[----:B------:R-:W-:Y:S01]  /*12400*/  ISETP.GE.AND P1, PT, R250, c[0x0][0x180], PT ;  /* 0x00006000fa007a0c */ /* 0x000fe20003f26270 */
[----:B------:R1:W-:Y:S01]  /*12410*/  LDGSTS.E [R197+0x42000], [R98.64], P2 ;  /* 0x4200000062c57fae */ /* 0x0003e2000912184c */
[----:B------:R-:W-:-:S02]  /*12420*/  LOP3.LUT R251, R196, 0x38, RZ, 0xfc, !PT ;  /* 0x00000038c4fb7812 */ /* 0x000fc400078efcff */
[----:B------:R-:W-:Y:S02]  /*12430*/  ISETP.NE.U32.AND P5, PT, R194, RZ, PT ;  /* 0x000000ffc200720c */ /* 0x000fe40003fa5070 */
[----:B------:R-:W-:Y:S02]  /*12440*/  ISETP.GE.AND P6, PT, R252, c[0x0][0x180], PT ;  /* 0x00006000fc007a0c */ /* 0x000fe40003fc6270 */
[----:B------:R-:W-:Y:S02]  /*12450*/  LOP3.LUT R250, R196, 0x3c, RZ, 0xfc, !PT ;  /* 0x0000003cc4fa7812 */ /* 0x000fe400078efcff */
[C---:B------:R-:W-:Y:S01]  /*12460*/  SEL R194, R0.reuse, RZ, !P1 ;  /* 0x000000ff00c27207 */ /* 0x040fe20004800000 */
[----:B------:R1:W-:Y:S01]  /*12470*/  LDGSTS.E [R197+0x42400], [R96.64], P0 ;  /* 0x4240000060c57fae */ /* 0x0003e2000812184c */
[----:B------:R-:W-:Y:S02]  /*12480*/  ISETP.GE.AND P1, PT, R251, c[0x0][0x180], PT ;  /* 0x00006000fb007a0c */ /* 0x000fe40003f26270 */
[----:B------:R-:W-:Y:S01]  /*12490*/  SEL R251, R0, RZ, !P6 ;  /* 0x000000ff00fb7207 */ /* 0x000fe20007000000 */
[----:B------:R1:W-:Y:S01]  /*124a0*/  LDGSTS.E [R197+0x42800], [R94.64], P4 ;  /* 0x428000005ec57fae */ /* 0x0003e2000a12184c */
[----:B------:R-:W-:-:S02]  /*124b0*/  ISETP.GE.AND P6, PT, R250, c[0x0][0x180], PT ;  /* 0x00006000fa007a0c */ /* 0x000fc40003fc6270 */
[----:B------:R-:W-:Y:S01]  /*124c0*/  SEL R250, R0, RZ, !P1 ;  /* 0x000000ff00fa7207 */ /* 0x000fe20004800000 */
[----:B------:R1:W-:Y:S01]  /*124d0*/  LDGSTS.E [R197+0x42c00], [R92.64], P5 ;  /* 0x42c000005cc57fae */ /* 0x0003e2000a92184c */
[----:B------:R-:W-:Y:S02]  /*124e0*/  ISETP.NE.U32.AND P2, PT, R194, RZ, PT ;  /* 0x000000ffc200720c */ /* 0x000fe40003f45070 */
[----:B------:R-:W-:Y:S02]  /*124f0*/  SEL R194, R0, RZ, !P6 ;  /* 0x000000ff00c27207 */ /* 0x000fe40007000000 */
[----:B------:R-:W-:Y:S02]  /*12500*/  ISETP.NE.U32.AND P6, PT, R250, RZ, PT ;  /* 0x000000fffa00720c */ /* 0x000fe40003fc5070 */
[----:B------:R-:W-:Y:S02]  /*12510*/  LOP3.LUT R250, R196, 0x40, RZ, 0xfc, !PT ;  /* 0x00000040c4fa7812 */ /* 0x000fe400078efcff */
[----:B------:R-:W-:-:S02]  /*12520*/  ISETP.NE.U32.AND P1, PT, R251, RZ, PT ;  /* 0x000000fffb00720c */ /* 0x000fc40003f25070 */
[----:B------:R-:W-:Y:S02]  /*12530*/  LOP3.LUT R252, R196, 0x44, RZ, 0xfc, !PT ;  /* 0x00000044c4fc7812 */ /* 0x000fe400078efcff */
[----:B------:R-:W-:Y:S01]  /*12540*/  ISETP.GE.AND P4, PT, R250, c[0x0][0x180], PT ;  /* 0x00006000fa007a0c */ /* 0x000fe20003f86270 */
[----:B------:R1:W-:Y:S01]  /*12550*/  LDGSTS.E [R197+0x43000], [R90.64], P2 ;  /* 0x430000005ac57fae */ /* 0x0003e2000912184c */
[----:B------:R-:W-:Y:S02]  /*12560*/  LOP3.LUT R251, R196, 0x48, RZ, 0xfc, !PT ;  /* 0x00000048c4fb7812 */ /* 0x000fe400078efcff */
[----:B------:R-:W-:Y:S02]  /*12570*/  ISETP.NE.U32.AND P0, PT, R194, RZ, PT ;  /* 0x000000ffc200720c */ /* 0x000fe40003f05070 */
[----:B------:R-:W-:Y:S02]  /*12580*/  ISETP.GE.AND P5, PT, R252, c[0x0][0x180], PT ;  /* 0x00006000fc007a0c */ /* 0x000fe40003fa6270 */
[----:B------:R-:W-:Y:S01]  /*12590*/  LOP3.LUT R250, R196, 0x4c, RZ, 0xfc, !PT ;  /* 0x0000004cc4fa7812 */ /* 0x000fe200078efcff */
[----:B------:R1:W-:Y:S01]  /*125a0*/  LDGSTS.E [R197+0x43400], [R88.64], P1 ;  /* 0x4340000058c57fae */ /* 0x0003e2000892184c */
[----:B------:R-:W-:-:S02]  /*125b0*/  SEL R194, R0, RZ, !P4 ;  /* 0x000000ff00c27207 */ /* 0x000fc40006000000 */
[----:B------:R-:W-:Y:S01]  /*125c0*/  ISETP.GE.AND P4, PT, R251, c[0x0][0x180], PT ;  /* 0x00006000fb007a0c */ /* 0x000fe20003f86270 */
[----:B------:R1:W-:Y:S01]  /*125d0*/  LDGSTS.E [R197+0x43800], [R86.64], P6 ;  /* 0x4380000056c57fae */ /* 0x0003e2000b12184c */
[----:B------:R-:W-:Y:S02]  /*125e0*/  SEL R251, R0, RZ, !P5 ;  /* 0x000000ff00fb7207 */ /* 0x000fe40006800000 */
[----:B------:R-:W-:Y:S01]  /*125f0*/  ISETP.GE.AND P5, PT, R250, c[0x0][0x180], PT ;  /* 0x00006000fa007a0c */ /* 0x000fe20003fa6270 */
[----:B------:R1:W-:Y:S01]  /*12600*/  LDGSTS.E [R197+0x43c00], [R84.64], P0 ;  /* 0x43c0000054c57fae */ /* 0x0003e2000812184c */
[----:B------:R-:W-:Y:S02]  /*12610*/  SEL R250, R0, RZ, !P4 ;  /* 0x000000ff00fa7207 */ /* 0x000fe40006000000 */
[----:B------:R-:W-:Y:S02]  /*12620*/  ISETP.NE.U32.AND P2, PT, R194, RZ, PT ;  /* 0x000000ffc200720c */ /* 0x000fe40003f45070 */
[----:B------:R-:W-:-:S02]  /*12630*/  ISETP.NE.U32.AND P1, PT, R250, RZ, PT ;  /* 0x000000fffa00720c */ /* 0x000fc40003f25070 */
[----:B------:R-:W-:Y:S02]  /*12640*/  LOP3.LUT R250, R196, 0x50, RZ, 0xfc, !PT ;  /* 0x00000050c4fa7812 */ /* 0x000fe400078efcff */
[----:B------:R-:W-:Y:S02]  /*12650*/  SEL R194, R0, RZ, !P5 ;  /* 0x000000ff00c27207 */ /* 0x000fe40006800000 */
[----:B------:R-:W-:Y:S02]  /*12660*/  ISETP.NE.U32.AND P4, PT, R251, RZ, PT ;  /* 0x000000fffb00720c */ /* 0x000fe40003f85070 */
[----:B------:R-:W-:Y:S02]  /*12670*/  ISETP.GE.AND P6, PT, R250, c[0x0][0x180], PT ;  /* 0x00006000fa007a0c */ /* 0x000fe40003fc6270 */
[C---:B------:R-:W-:Y:S01]  /*12680*/  LOP3.LUT R251, R196.reuse, 0x58, RZ, 0xfc, !PT ;  /* 0x00000058c4fb7812 */ /* 0x040fe200078efcff */
[----:B------:R1:W-:Y:S01]  /*12690*/  LDGSTS.E [R197+0x44000], [R82.64], P2 ;  /* 0x4400000052c57fae */ /* 0x0003e2000912184c */
[----:B------:R-:W-:-:S02]  /*126a0*/  LOP3.LUT R252, R196, 0x54, RZ, 0xfc, !PT ;  /* 0x00000054c4fc7812 */ /* 0x000fc400078efcff */
[----:B------:R-:W-:Y:S02]  /*126b0*/  ISETP.NE.U32.AND P5, PT, R194, RZ, PT ;  /* 0x000000ffc200720c */ /* 0x000fe40003fa5070 */
[----:B------:R-:W-:Y:S02]  /*126c0*/  LOP3.LUT R250, R196, 0x5c, RZ, 0xfc, !PT ;  /* 0x0000005cc4fa7812 */ /* 0x000fe400078efcff */
[----:B------:R-:W-:Y:S01]  /*126d0*/  SEL R194, R0, RZ, !P6 ;  /* 0x000000ff00c27207 */ /* 0x000fe20007000000 */
[----:B------:R1:W-:Y:S01]  /*126e0*/  LDGSTS.E [R197+0x44400], [R80.64], P4 ;  /* 0x4440000050c57fae */ /* 0x0003e2000a12184c */
[----:B------:R-:W-:Y:S02]  /*126f0*/  ISETP.GE.AND P6, PT, R251, c[0x0][0x180], PT ;  /* 0x00006000fb007a0c */ /* 0x000fe40003fc6270 */
[----:B------:R-:W-:Y:S01]  /*12700*/  ISETP.GE.AND P0, PT, R252, c[0x0][0x180], PT ;  /* 0x00006000fc007a0c */ /* 0x000fe20003f06270 */
[----:B------:R1:W-:Y:S01]  /*12710*/  LDGSTS.E [R197+0x44800], [R78.64], P1 ;  /* 0x448000004ec57fae */ /* 0x0003e2000892184c */
[----:B------:R-:W-:-:S02]  /*12720*/  ISETP.GE.AND P2, PT, R250, c[0x0][0x180], PT ;  /* 0x00006000fa007a0c */ /* 0x000fc40003f46270 */
[C---:B------:R-:W-:Y:S01]  /*12730*/  SEL R250, R0.reuse, RZ, !P6 ;  /* 0x000000ff00fa7207 */ /* 0x040fe20007000000 */
[----:B------:R1:W-:Y:S01]  /*12740*/  LDGSTS.E [R197+0x44c00], [R76.64], P5 ;  /* 0x44c000004cc57fae */ /* 0x0003e2000a92184c */
[----:B------:R-:W-:Y:S02]  /*12750*/  SEL R251, R0, RZ, !P0 ;  /* 0x000000ff00fb7207 */ /* 0x000fe40004000000 */
[----:B------:R-:W-:Y:S02]  /*12760*/  ISETP.NE.U32.AND P0, PT, R194, RZ, PT ;  /* 0x000000ffc200720c */ /* 0x000fe40003f05070 */
[----:B------:R-:W-:Y:S02]  /*12770*/  SEL R194, R0, RZ, !P2 ;  /* 0x000000ff00c27207 */ /* 0x000fe40005000000 */
[----:B------:R-:W-:Y:S02]  /*12780*/  ISETP.NE.U32.AND P2, PT, R250, RZ, PT ;  /* 0x000000fffa00720c */ /* 0x000fe40003f45070 */
[----:B------:R-:W-:-:S02]  /*12790*/  LOP3.LUT R250, R196, 0x60, RZ, 0xfc, !PT ;  /* 0x00000060c4fa7812 */ /* 0x000fc400078efcff */
[----:B------:R-:W-:Y:S02]  /*127a0*/  ISETP.NE.U32.AND P6, PT, R251, RZ, PT ;  /* 0x000000fffb00720c */ /* 0x000fe40003fc5070 */
[----:B------:R-:W-:Y:S02]  /*127b0*/  LOP3.LUT R252, R196, 0x64, RZ, 0xfc, !PT ;  /* 0x00000064c4fc7812 */ /* 0x000fe400078efcff */
[----:B------:R-:W-:Y:S01]  /*127c0*/  ISETP.GE.AND P1, PT, R250, c[0x0][0x180], PT ;  /* 0x00006000fa007a0c */ /* 0x000fe20003f26270 */
[----:B------:R1:W-:Y:S01]  /*127d0*/  LDGSTS.E [R197+0x45000], [R74.64], P0 ;  /* 0x450000004ac57fae */ /* 0x0003e2000812184c */
[----:B------:R-:W-:Y:S02]  /*127e0*/  LOP3.LUT R251, R196, 0x68, RZ, 0xfc, !PT ;  /* 0x00000068c4fb7812 */ /* 0x000fe400078efcff */
[----:B------:R-:W-:Y:S02]  /*127f0*/  ISETP.NE.U32.AND P4, PT, R194, RZ, PT ;  /* 0x000000ffc200720c */ /* 0x000fe40003f85070 */
[----:B------:R-:W-:-:S02]  /*12800*/  ISETP.GE.AND P5, PT, R252, c[0x0][0x180], PT ;  /* 0x00006000fc007a0c */ /* 0x000fc40003fa6270 */
[----:B------:R-:W-:Y:S01]  /*12810*/  LOP3.LUT R250, R196, 0x6c, RZ, 0xfc, !PT ;  /* 0x0000006cc4fa7812 */ /* 0x000fe200078efcff */
[----:B------:R1:W-:Y:S01]  /*12820*/  LDGSTS.E [R197+0x45400], [R72.64], P6 ;  /* 0x4540000048c57fae */ /* 0x0003e2000b12184c */
[C---:B------:R-:W-:Y:S02]  /*12830*/  SEL R194, R0.reuse, RZ, !P1 ;  /* 0x000000ff00c27207 */ /* 0x040fe40004800000 */
[----:B------:R-:W-:Y:S01]  /*12840*/  ISETP.GE.AND P1, PT, R251, c[0x0][0x180], PT ;  /* 0x00006000fb007a0c */ /* 0x000fe20003f26270 */
[----:B------:R1:W-:Y:S01]  /*12850*/  LDGSTS.E [R197+0x45800], [R70.64], P2 ;  /* 0x4580000046c57fae */ /* 0x0003e2000912184c */
[----:B------:R-:W-:Y:S02]  /*12860*/  SEL R251, R0, RZ, !P5 ;  /* 0x000000ff00fb7207 */ /* 0x000fe40006800000 */
[----:B------:R-:W-:Y:S01]  /*12870*/  ISETP.GE.AND P5, PT, R250, c[0x0][0x180], PT ;  /* 0x00006000fa007a0c */ /* 0x000fe20003fa6270 */
[----:B------:R1:W-:Y:S01]  /*12880*/  LDGSTS.E [R197+0x45c00], [R68.64], P4 ;  /* 0x45c0000044c57fae */ /* 0x0003e2000a12184c */
[----:B------:R-:W-:-:S04]  /*12890*/  SEL R250, R0, RZ, !P1 ;  /* 0x000000ff00fa7207 */ /* 0x000fc80004800000 */
[----:B------:R-:W-:Y:S02]  /*128a0*/  ISETP.NE.U32.AND P6, PT, R250, RZ, PT ;  /* 0x000000fffa00720c */ /* 0x000fe40003fc5070 */
[----:B------:R-:W-:Y:S02]  /*128b0*/  LOP3.LUT R250, R196, 0x70, RZ, 0xfc, !PT ;  /* 0x00000070c4fa7812 */ /* 0x000fe400078efcff */
[----:B------:R-:W-:Y:S02]  /*128c0*/  ISETP.NE.U32.AND P0, PT, R194, RZ, PT ;  /* 0x000000ffc200720c */ /* 0x000fe40003f05070 */
[----:B------:R-:W-:Y:S02]  /*128d0*/  ISETP.NE.U32.AND P1, PT, R251, RZ, PT ;  /* 0x000000fffb00720c */ /* 0x000fe40003f25070 */
[----:B------:R-:W-:Y:S02]  /*128e0*/  SEL R194, R0, RZ, !P5 ;  /* 0x000000ff00c27207 */ /* 0x000fe40006800000 */
[----:B------:R-:W-:-:S02]  /*128f0*/  LOP3.LUT R252, R196, 0x74, RZ, 0xfc, !PT ;  /* 0x00000074c4fc7812 */ /* 0x000fc400078efcff */
[----:B------:R-:W-:Y:S02]  /*12900*/  ISETP.GE.AND P2, PT, R250, c[0x0][0x180], PT ;  /* 0x00006000fa007a0c */ /* 0x000fe40003f46270 */
[----:B------:R-:W-:Y:S02]  /*12910*/  LOP3.LUT R251, R196, 0x78, RZ, 0xfc, !PT ;  /* 0x00000078c4fb7812 */ /* 0x000fe400078efcff */
[----:B------:R-:W-:Y:S01]  /*12920*/  ISETP.NE.U32.AND P5, PT, R194, RZ, PT ;  /* 0x000000ffc200720c */ /* 0x000fe20003fa5070 */
[----:B------:R1:W-:Y:S01]  /*12930*/  LDGSTS.E [R197+0x46000], [R66.64], P0 ;  /* 0x4600000042c57fae */ /* 0x0003e2000812184c */
        /* <DEDUP_REMOVED lines=33> */
[----:B------:R-:W-:Y:S02]  /*12b50*/  SEL R194, R0, RZ, !P5 ;  /* 0x000000ff00c27207 */ /* 0x000fe40006800000 */
[----:B------:R-:W-:Y:S02]  /*12b60*/  LOP3.LUT R252, R196, 0x16, RZ, 0xfc, !PT ;  /* 0x00000016c4fc7812 */ /* 0x000fe400078efcff */
[----:B------:R-:W-:-:S02]  /*12b70*/  ISETP.NE.U32.AND P6, PT, R251, RZ, PT ;  /* 0x000000fffb00720c */ /* 0x000fc40003fc5070 */
[----:B------:R-:W-:Y:S02]  /*12b80*/  ISETP.GE.AND P1, PT, R250, c[0x0][0x180], PT ;  /* 0x00006000fa007a0c */ /* 0x000fe40003f26270 */
[----:B------:R-:W-:Y:S02]  /*12b90*/  LOP3.LUT R251, R196, 0x1a, RZ, 0xfc, !PT ;  /* 0x0000001ac4fb7812 */ /* 0x000fe400078efcff */
[----:B------:R-:W-:Y:S02]  /*12ba0*/  ISETP.NE.U32.AND P5, PT, R194, RZ, PT ;  /* 0x000000ffc200720c */ /* 0x000fe40003fa5070 */
[----:B------:R-:W-:Y:S02]  /*12bb0*/  ISETP.GE.AND P4, PT, R252, c[0x0][0x180], PT ;  /* 0x00006000fc007a0c */ /* 0x000fe40003f86270 */
[----:B------:R-:W-:Y:S02]  /*12bc0*/  SEL R194, R0, RZ, !P1 ;  /* 0x000000ff00c27207 */ /* 0x000fe40004800000 */
[----:B------:R-:W-:-:S02]  /*12bd0*/  ISETP.GE.AND P1, PT, R251, c[0x0][0x180], PT ;  /* 0x00006000fb007a0c */ /* 0x000fc40003f26270 */
[----:B------:R-:W-:Y:S02]  /*12be0*/  LOP3.LUT R252, R197, 0x40, RZ, 0x3c, !PT ;  /* 0x00000040c5fc7812 */ /* 0x000fe400078e3cff */
[----:B------:R-:W-:Y:S02]  /*12bf0*/  SEL R250, R0, RZ, !P4 ;  /* 0x000000ff00fa7207 */ /* 0x000fe40006000000 */
[----:B------:R-:W-:Y:S01]  /*12c00*/  ISETP.NE.U32.AND P4, PT, R194, RZ, PT ;  /* 0x000000ffc200720c */ /* 0x000fe20003f85070 */
[----:B------:R1:W-:Y:S01]  /*12c10*/  LDGSTS.E [R252+0x40200], [R50.64], P0 ;  /* 0x4020000032fc7fae */ /* 0x0003e2000812184c */
[----:B------:R-:W-:Y:S02]  /*12c20*/  SEL R194, R0, RZ, !P1 ;  /* 0x000000ff00c27207 */ /* 0x000fe40004800000 */
[----:B------:R-:W-:Y:S01]  /*12c30*/  ISETP.NE.U32.AND P1, PT, R250, RZ, PT ;  /* 0x000000fffa00720c */ /* 0x000fe20003f25070 */
[----:B------:R1:W-:Y:S01]  /*12c40*/  LDGSTS.E [R252+0x40600], [R48.64], P6 ;  /* 0x4060000030fc7fae */ /* 0x0003e2000b12184c */
[----:B------:R-:W-:-:S02]  /*12c50*/  ISETP.NE.U32.AND P0, PT, R194, RZ, PT ;  /* 0x000000ffc200720c */ /* 0x000fc40003f05070 */
[C---:B------:R-:W-:Y:S01]  /*12c60*/  LOP3.LUT R194, R196.reuse, 0x1e, RZ, 0xfc, !PT ;  /* 0x0000001ec4c27812 */ /* 0x040fe200078efcff */
[----:B------:R1:W-:Y:S01]  /*12c70*/  LDGSTS.E [R252+0x40a00], [R46.64], P2 ;  /* 0x40a000002efc7fae */ /* 0x0003e2000912184c */
[----:B------:R-:W-:Y:S02]  /*12c80*/  LOP3.LUT R250, R196, 0x22, RZ, 0xfc, !PT ;  /* 0x00000022c4fa7812 */ /* 0x000fe400078efcff */
[----:B------:R-:W-:Y:S01]  /*12c90*/  ISETP.GE.AND P6, PT, R194, c[0x0][0x180], PT ;  /* 0x00006000c2007a0c */ /* 0x000fe20003fc6270 */
[----:B------:R1:W-:Y:S01]  /*12ca0*/  LDGSTS.E [R252+0x40e00], [R44.64], P5 ;  /* 0x40e000002cfc7fae */ /* 0x0003e2000a92184c */
[----:B------:R-:W-:Y:S02]  /*12cb0*/  ISETP.GE.AND P2, PT, R250, c[0x0][0x180], PT ;  /* 0x00006000fa007a0c */ /* 0x000fe40003f46270 */
[C---:B------:R-:W-:Y:S01]  /*12cc0*/  LOP3.LUT R251, R196.reuse, 0x26, RZ, 0xfc, !PT ;  /* 0x00000026c4fb7812 */ /* 0x040fe200078efcff */
[----:B------:R1:W-:Y:S01]  /*12cd0*/  LDGSTS.E [R252+0x41200], [R42.64], P4 ;  /* 0x412000002afc7fae */ /* 0x0003e2000a12184c */
[----:B------:R-:W-:-:S02]  /*12ce0*/  LOP3.LUT R250, R196, 0x2a, RZ, 0xfc, !PT ;  /* 0x0000002ac4fa7812 */ /* 0x000fc400078efcff */
[----:B------:R-:W-:Y:S01]  /*12cf0*/  SEL R194, R0, RZ, !P6 ;  /* 0x000000ff00c27207 */ /* 0x000fe20007000000 */
[----:B------:R1:W-:Y:S01]  /*12d00*/  LDGSTS.E [R252+0x41600], [R40.64], P1 ;  /* 0x4160000028fc7fae */ /* 0x0003e2000892184c */
[----:B------:R-:W-:Y:S02]  /*12d10*/  ISETP.GE.AND P6, PT, R251, c[0x0][0x180], PT ;  /* 0x00006000fb007a0c */ /* 0x000fe40003fc6270 */
[----:B------:R-:W-:Y:S01]  /*12d20*/  ISETP.GE.AND P5, PT, R250, c[0x0][0x180], PT ;  /* 0x00006000fa007a0c */ /* 0x000fe20003fa6270 */
[----:B------:R1:W-:Y:S01]  /*12d30*/  LDGSTS.E [R252+0x41a00], [R38.64], P0 ;  /* 0x41a0000026fc7fae */ /* 0x0003e2000812184c */
[----:B------:R-:W-:Y:S02]  /*12d40*/  SEL R251, R0, RZ, !P2 ;  /* 0x000000ff00fb7207 */ /* 0x000fe40005000000 */
[----:B------:R-:W-:Y:S02]  /*12d50*/  ISETP.NE.U32.AND P2, PT, R194, RZ, PT ;  /* 0x000000ffc200720c */ /* 0x000fe40003f45070 */
[----:B------:R-:W-:-:S02]  /*12d60*/  SEL R250, R0, RZ, !P6 ;  /* 0x000000ff00fa7207 */ /* 0x000fc40007000000 */
[----:B------:R-:W-:Y:S02]  /*12d70*/  SEL R194, R0, RZ, !P5 ;  /* 0x000000ff00c27207 */ /* 0x000fe40006800000 */
[----:B------:R-:W-:Y:S02]  /*12d80*/  ISETP.NE.U32.AND P4, PT, R250, RZ, PT ;  /* 0x000000fffa00720c */ /* 0x000fe40003f85070 */
[----:B------:R-:W-:Y:S02]  /*12d90*/  ISETP.NE.U32.AND P5, PT, R194, RZ, PT ;  /* 0x000000ffc200720c */ /* 0x000fe40003fa5070 */
[C---:B------:R-:W-:Y:S02]  /*12da0*/  LOP3.LUT R194, R196.reuse, 0x2e, RZ, 0xfc, !PT ;  /* 0x0000002ec4c27812 */ /* 0x040fe400078efcff */
[----:B------:R-:W-:Y:S01]  /*12db0*/  LOP3.LUT R250, R196, 0x32, RZ, 0xfc, !PT ;  /* 0x00000032c4fa7812 */ /* 0x000fe200078efcff */
[----:B------:R1:W-:Y:S01]  /*12dc0*/  LDGSTS.E [R252+0x41e00], [R36.64], P2 ;  /* 0x41e0000024fc7fae */ /* 0x0003e2000912184c */
[----:B------:R-:W-:-:S02]  /*12dd0*/  ISETP.NE.U32.AND P6, PT, R251, RZ, PT ;  /* 0x000000fffb00720c */ /* 0x000fc40003fc5070 */
[----:B------:R-:W-:Y:S02]  /*12de0*/  ISETP.GE.AND P1, PT, R194, c[0x0][0x180], PT ;  /* 0x00006000c2007a0c */ /* 0x000fe40003f26270 */
[----:B------:R-:W-:Y:S02]  /*12df0*/  ISETP.GE.AND P0, PT, R250, c[0x0][0x180], PT ;  /* 0x00006000fa007a0c */ /* 0x000fe40003f06270 */
[C---:B------:R-:W-:Y:S02]  /*12e00*/  LOP3.LUT R250, R196.reuse, 0x3a, RZ, 0xfc, !PT ;  /* 0x0000003ac4fa7812 */ /* 0x040fe400078efcff */
[----:B------:R-:W-:Y:S02]  /*12e10*/  LOP3.LUT R251, R196, 0x36, RZ, 0xfc, !PT ;  /* 0x00000036c4fb7812 */ /* 0x000fe400078efcff */
[----:B------:R-:W-:Y:S02]  /*12e20*/  SEL R194, R0, RZ, !P1 ;  /* 0x000000ff00c27207 */ /* 0x000fe40004800000 */
[----:B------:R-:W-:Y:S01]  /*12e30*/  ISETP.GE.AND P2, PT, R250, c[0x0][0x180], PT ;  /* 0x00006000fa007a0c */ /* 0x000fe20003f46270 */
[----:B------:R1:W-:Y:S01]  /*12e40*/  LDGSTS.E [R252+0x42200], [R34.64], P6 ;  /* 0x4220000022fc7fae */ /* 0x0003e2000b12184c */
[----:B------:R-:W-:-:S02]  /*12e50*/  ISETP.GE.AND P1, PT, R251, c[0x0][0x180], PT ;  /* 0x00006000fb007a0c */ /* 0x000fc40003f26270 */
[----:B------:R-:W-:Y:S01]  /*12e60*/  SEL R251, R0, RZ, !P0 ;  /* 0x000000ff00fb7207 */ /* 0x000fe20004000000 */
[----:B------:R1:W-:Y:S01]  /*12e70*/  LDGSTS.E [R252+0x42600], [R32.64], P4 ;  /* 0x4260000020fc7fae */ /* 0x0003e2000a12184c */
[----:B------:R-:W-:Y:S02]  /*12e80*/  ISETP.NE.U32.AND P0, PT, R194, RZ, PT ;  /* 0x000000ffc200720c */ /* 0x000fe40003f05070 */
[C---:B------:R-:W-:Y:S01]  /*12e90*/  SEL R194, R0.reuse, RZ, !P2 ;  /* 0x000000ff00c27207 */ /* 0x040fe20005000000 */
[----:B------:R1:W-:Y:S01]  /*12ea0*/  LDGSTS.E [R252+0x42a00], [R30.64], P5 ;  /* 0x42a000001efc7fae */ /* 0x0003e2000a92184c */
[----:B------:R-:W-:Y:S02]  /*12eb0*/  SEL R250, R0, RZ, !P1 ;  /* 0x000000ff00fa7207 */ /* 0x000fe40004800000 */
[----:B------:R-:W-:Y:S02]  /*12ec0*/  ISETP.NE.U32.AND P6, PT, R194, RZ, PT ;  /* 0x000000ffc200720c */ /* 0x000fe40003fc5070 */
[----:B------:R-:W-:-:S02]  /*12ed0*/  LOP3.LUT R194, R196, 0x3e, RZ, 0xfc, !PT ;  /* 0x0000003ec4c27812 */ /* 0x000fc400078efcff */
[----:B------:R-:W-:Y:S02]  /*12ee0*/  ISETP.NE.U32.AND P2, PT, R250, RZ, PT ;  /* 0x000000fffa00720c */ /* 0x000fe40003f45070 */
[----:B------:R-:W-:Y:S01]  /*12ef0*/  LOP3.LUT R250, R196, 0x42, RZ, 0xfc, !PT ;  /* 0x00000042c4fa7812 */ /* 0x000fe200078efcff */
[----:B------:R1:W-:Y:S01]  /*12f00*/  LDGSTS.E [R252+0x42e00], [R28.64], P0 ;  /* 0x42e000001cfc7fae */ /* 0x0003e2000812184c */
[----:B------:R-:W-:Y:S02]  /*12f10*/  ISETP.NE.U32.AND P1, PT, R251, RZ, PT ;  /* 0x000000fffb00720c */ /* 0x000fe40003f25070 */
[----:B------:R-:W-:Y:S02]  /*12f20*/  ISETP.GE.AND P4, PT, R194, c[0x0][0x180], PT ;  /* 0x00006000c2007a0c */ /* 0x000fe40003f86270 */
[----:B------:R-:W-:Y:S02]  /*12f30*/  LOP3.LUT R251, R196, 0x46, RZ, 0xfc, !PT ;  /* 0x00000046c4fb7812 */ /* 0x000fe400078efcff */
[----:B------:R-:W-:-:S02]  /*12f40*/  ISETP.GE.AND P5, PT, R250, c[0x0][0x180], PT ;  /* 0x00006000fa007a0c */ /* 0x000fc40003fa6270 */
[----:B------:R-:W-:Y:S02]  /*12f50*/  LOP3.LUT R250, R196, 0x4a, RZ, 0xfc, !PT ;  /* 0x0000004ac4fa7812 */ /* 0x000fe400078efcff */
[C---:B------:R-:W-:Y:S02]  /*12f60*/  SEL R194, R0.reuse, RZ, !P4 ;  /* 0x000000ff00c27207 */ /* 0x040fe40006000000 */
[----:B------:R-:W-:Y:S01]  /*12f70*/  ISETP.GE.AND P4, PT, R251, c[0x0][0x180], PT ;  /* 0x00006000fb007a0c */ /* 0x000fe20003f86270 */
[----:B------:R1:W-:Y:S01]  /*12f80*/  LDGSTS.E [R252+0x43200], [R26.64], P1 ;  /* 0x432000001afc7fae */ /* 0x0003e2000892184c */
[----:B------:R-:W-:Y:S02]  /*12f90*/  SEL R251, R0, RZ, !P5 ;  /* 0x000000ff00fb7207 */ /* 0x000fe40006800000 */
[----:B------:R-:W-:Y:S01]  /*12fa0*/  ISETP.GE.AND P5, PT, R250, c[0x0][0x180], PT ;  /* 0x00006000fa007a0c */ /* 0x000fe20003fa6270 */
[----:B------:R1:W-:Y:S01]  /*12fb0*/  STL.64 [R1+0x618], R116 ;  /* 0x0006187401007387 */ /* 0x0003e20000100a00 */
[----:B------:R-:W-:-:S02]  /*12fc0*/  ISETP.NE.U32.AND P0, PT, R194, RZ, PT ;  /* 0x000000ffc200720c */ /* 0x000fc40003f05070 */
[C---:B------:R-:W-:Y:S01]  /*12fd0*/  SEL R194, R0.reuse, RZ, !P5 ;  /* 0x000000ff00c27207 */ /* 0x040fe20006800000 */
[----:B------:R2:W-:Y:S01]  /*12fe0*/  LDGSTS.E [R252+0x43600], [R24.64], P2 ;  /* 0x4360000018fc7fae */ /* 0x0005e2000912184c */
[----:B------:R-:W-:Y:S02]  /*12ff0*/  SEL R250, R0, RZ, !P4 ;  /* 0x000000ff00fa7207 */ /* 0x000fe40006000000 */
[----:B------:R-:W-:Y:S01]  /*13000*/  ISETP.NE.U32.AND P1, PT, R194, RZ, PT ;  /* 0x000000ffc200720c */ /* 0x000fe20003f25070 */
[----:B------:R2:W-:Y:S01]  /*13010*/  LDGSTS.E [R252+0x43a00], [R22.64], P6 ;  /* 0x43a0000016fc7fae */ /* 0x0005e2000b12184c */
[----:B------:R-:W-:Y:S02]  /*13020*/  LOP3.LUT R194, R196, 0x4e, RZ, 0xfc, !PT ;  /* 0x0000004ec4c27812 */ /* 0x000fe400078efcff */
[----:B------:R-:W-:Y:S01]  /*13030*/  ISETP.NE.U32.AND P5, PT, R250, RZ, PT ;  /* 0x000000fffa00720c */ /* 0x000fe20003fa5070 */
[----:B-1----:R3:W5:Y:S01]  /*13040*/  LDL.LU.64 R116, [R1+0xe80] ;  /* 0x000e800001747983 */ /* 0x0027620000300a00 */
[----:B------:R-:W-:-:S02]  /*13050*/  LOP3.LUT R250, R196, 0x52, RZ, 0xfc, !PT ;  /* 0x00000052c4fa7812 */ /* 0x000fc400078efcff */
[----:B------:R-:W-:Y:S01]  /*13060*/  ISETP.NE.U32.AND P4, PT, R251, RZ, PT ;  /* 0x000000fffb00720c */ /* 0x000fe20003f85070 */
[----:B------:R3:W5:Y:S01]  /*13070*/  LDL.LU.64 R114, [R1+0xe78] ;  /* 0x000e780001727983 */ /* 0x0007620000300a00 */
[----:B------:R-:W-:Y:S02]  /*13080*/  ISETP.GE.AND P2, PT, R194, c[0x0][0x180], PT ;  /* 0x00006000c2007a0c */ /* 0x000fe40003f46270 */
[----:B------:R-:W-:Y:S01]  /*13090*/  LOP3.LUT R251, R196, 0x56, RZ, 0xfc, !PT ;  /* 0x00000056c4fb7812 */ /* 0x000fe200078efcff */
[----:B--2---:R3:W5:Y:S01]  /*130a0*/  LDL.LU.64 R112, [R1+0xe70] ;  /* 0x000e700001707983 */ /* 0x0047620000300a00 */
[----:B------:R-:W-:Y:S02]  /*130b0*/  ISETP.GE.AND P6, PT, R250, c[0x0][0x180], PT ;  /* 0x00006000fa007a0c */ /* 0x000fe40003fc6270 */
[----:B------:R-:W-:Y:S01]  /*130c0*/  LOP3.LUT R250, R196, 0x5a, RZ, 0xfc, !PT ;  /* 0x0000005ac4fa7812 */ /* 0x000fe200078efcff */
[----:B----4-:R3:W5:Y:S01]  /*130d0*/  LDL.LU.64 R110, [R1+0xe68] ;  /* 0x000e6800016e7983 */ /* 0x0107620000300a00 */
[----:B------:R-:W-:-:S03]  /*130e0*/  SEL R194, R0, RZ, !P2 ;  /* 0x000000ff00c27207 */ /* 0x000fc60005000000 */
[----:B------:R3:W5:Y:S01]  /*130f0*/  LDL.LU.64 R108, [R1+0xe60] ;  /* 0x000e6000016c7983 */ /* 0x0007620000300a00 */
[----:B------:R-:W-:-:S03]  /*13100*/  ISETP.GE.AND P2, PT, R251, c[0x0][0x180], PT ;  /* 0x00006000fb007a0c */ /* 0x000fc60003f46270 */
[----:B------:R3:W5:Y:S01]  /*13110*/  LDL.LU.64 R106, [R1+0xe58] ;  /* 0x000e5800016a7983 */ /* 0x0007620000300a00 */
[----:B------:R-:W-:-:S03]  /*13120*/  SEL R251, R0, RZ, !P6 ;  /* 0x000000ff00fb7207 */ /* 0x000fc60007000000 */
[----:B------:R3:W5:Y:S01]  /*13130*/  LDL.LU.64 R104, [R1+0xe50] ;  /* 0x000e500001687983 */ /* 0x0007620000300a00 */
[----:B------:R-:W-:-:S03]  /*13140*/  ISETP.GE.AND P6, PT, R250, c[0x0][0x180], PT ;  /* 0x00006000fa007a0c */ /* 0x000fc60003fc6270 */
[----:B------:R3:W5:Y:S04]  /*13150*/  LDL.LU.64 R102, [R1+0xe48] ;  /* 0x000e480001667983 */ /* 0x0007680000300a00 */
[----:B------:R3:W5:Y:S04]  /*13160*/  LDL.LU.64 R100, [R1+0xe40] ;  /* 0x000e400001647983 */ /* 0x0007680000300a00 */
[----:B------:R3:W5:Y:S04]  /*13170*/  LDL.LU.64 R98, [R1+0xe38] ;  /* 0x000e380001627983 */ /* 0x0007680000300a00 */
[----:B------:R3:W5:Y:S04]  /*13180*/  LDL.LU.64 R96, [R1+0xe30] ;  /* 0x000e300001607983 */ /* 0x0007680000300a00 */
[----:B------:R1:W-:Y:S01]  /*13190*/  LDGSTS.E [R252+0x43e00], [R20.64], P0 ;  /* 0x43e0000014fc7fae */ /* 0x0003e2000812184c */
[----:B------:R-:W-:-:S02]  /*131a0*/  ISETP.NE.U32.AND P0, PT, R194, RZ, PT ;  /* 0x000000ffc200720c */ /* 0x000fc40003f05070 */
[C---:B------:R-:W-:Y:S01]  /*131b0*/  SEL R194, R0.reuse, RZ, !P6 ;  /* 0x000000ff00c27207 */ /* 0x040fe20007000000 */
[----:B------:R3:W5:Y:S01]  /*131c0*/  LDL.LU.64 R94, [R1+0xe28] ;  /* 0x000e2800015e7983 */ /* 0x0007620000300a00 */
[----:B------:R-:W-:-:S03]  /*131d0*/  SEL R250, R0, RZ, !P2 ;  /* 0x000000ff00fa7207 */ /* 0x000fc60005000000 */
[----:B------:R3:W5:Y:S01]  /*131e0*/  LDL.LU.64 R92, [R1+0xe20] ;  /* 0x000e2000015c7983 */ /* 0x0007620000300a00 */
[----:B------:R-:W-:-:S03]  /*131f0*/  ISETP.NE.U32.AND P6, PT, R194, RZ, PT ;  /* 0x000000ffc200720c */ /* 0x000fc60003fc5070 */
[----:B------:R3:W5:Y:S01]  /*13200*/  LDL.LU.64 R90, [R1+0xe18] ;  /* 0x000e1800015a7983 */ /* 0x0007620000300a00 */
[----:B------:R-:W-:-:S03]  /*13210*/  LOP3.LUT R194, R196, 0x5e, RZ, 0xfc, !PT ;  /* 0x0000005ec4c27812 */ /* 0x000fc600078efcff */
[----:B------:R3:W5:Y:S04]  /*13220*/  LDL.LU.64 R88, [R1+0xe10] ;  /* 0x000e100001587983 */ /* 0x0007680000300a00 */
[----:B------:R3:W5:Y:S04]  /*13230*/  LDL.LU.64 R86, [R1+0xe08] ;  /* 0x000e080001567983 */ /* 0x0007680000300a00 */
[----:B------:R3:W5:Y:S04]  /*13240*/  LDL.LU.64 R84, [R1+0xe00] ;  /* 0x000e000001547983 */ /* 0x0007680000300a00 */
[----:B------:R3:W5:Y:S04]  /*13250*/  LDL.LU.64 R82, [R1+0xdf8] ;  /* 0x000df80001527983 */ /* 0x0007680000300a00 */
[----:B------:R1:W-:Y:S01]  /*13260*/  LDGSTS.E [R252+0x44200], [R18.64], P4 ;  /* 0x4420000012fc7fae */ /* 0x0003e2000a12184c */
[----:B------:R-:W-:-:S02]  /*13270*/  ISETP.NE.U32.AND P4, PT, R250, RZ, PT ;  /* 0x000000fffa00720c */ /* 0x000fc40003f85070 */
[----:B------:R-:W-:Y:S01]  /*13280*/  LOP3.LUT R250, R196, 0x62, RZ, 0xfc, !PT ;  /* 0x00000062c4fa7812 */ /* 0x000fe200078efcff */
[----:B------:R3:W5:Y:S01]  /*13290*/  LDL.LU.64 R80, [R1+0xdf0] ;  /* 0x000df00001507983 */ /* 0x0007620000300a00 */
[----:B------:R-:W-:-:S03]  /*132a0*/  ISETP.NE.U32.AND P2, PT, R251, RZ, PT ;  /* 0x000000fffb00720c */ /* 0x000fc60003f45070 */
[----:B------:R3:W5:Y:S01]  /*132b0*/  LDL.LU.64 R78, [R1+0xde8] ;  /* 0x000de800014e7983 */ /* 0x0007620000300a00 */
[----:B------:R-:W-:-:S03]  /*132c0*/  LOP3.LUT R251, R196, 0x66, RZ, 0xfc, !PT ;  /* 0x00000066c4fb7812 */ /* 0x000fc600078efcff */
[----:B------:R3:W5:Y:S04]  /*132d0*/  LDL.LU.64 R76, [R1+0xde0] ;  /* 0x000de000014c7983 */ /* 0x0007680000300a00 */
[----:B------:R1:W-:Y:S01]  /*132e0*/  LDGSTS.E [R252+0x44600], [R16.64], P5 ;  /* 0x4460000010fc7fae */ /* 0x0003e2000a92184c */
[----:B------:R-:W-:-:S03]  /*132f0*/  ISETP.GE.AND P5, PT, R194, c[0x0][0x180], PT ;  /* 0x00006000c2007a0c */ /* 0x000fc60003fa6270 */
[----:B------:R3:W5:Y:S01]  /*13300*/  LDL.LU.64 R74, [R1+0xdd8] ;  /* 0x000dd800014a7983 */ /* 0x0007620000300a00 */
[----:B------:R-:W-:-:S03]  /*13310*/  SEL R194, R0, RZ, !P5 ;  /* 0x000000ff00c27207 */ /* 0x000fc60006800000 */
[----:B------:R3:W5:Y:S04]  /*13320*/  LDL.LU.64 R72, [R1+0xdd0] ;  /* 0x000dd00001487983 */ /* 0x0007680000300a00 */
[----:B------:R1:W-:Y:S01]  /*13330*/  LDGSTS.E [R252+0x44a00], [R14.64], P1 ;  /* 0x44a000000efc7fae */ /* 0x0003e2000892184c */
[----:B------:R-:W-:Y:S02]  /*13340*/  ISETP.GE.AND P1, PT, R250, c[0x0][0x180], PT ;  /* 0x00006000fa007a0c */ /* 0x000fe40003f26270 */
[----:B------:R-:W-:Y:S01]  /*13350*/  LOP3.LUT R250, R196, 0x6a, RZ, 0xfc, !PT ;  /* 0x0000006ac4fa7812 */ /* 0x000fe200078efcff */
[----:B------:R3:W5:Y:S01]  /*13360*/  LDL.LU.64 R70, [R1+0xdc8] ;  /* 0x000dc80001467983 */ /* 0x0007620000300a00 */
[----:B------:R-:W-:-:S03]  /*13370*/  ISETP.GE.AND P5, PT, R251, c[0x0][0x180], PT ;  /* 0x00006000fb007a0c */ /* 0x000fc60003fa6270 */
[----:B------:R3:W5:Y:S01]  /*13380*/  LDL.LU.64 R68, [R1+0xdc0] ;  /* 0x000dc00001447983 */ /* 0x0007620000300a00 */
[----:B------:R-:W-:-:S03]  /*13390*/  SEL R251, R0, RZ, !P1 ;  /* 0x000000ff00fb7207 */ /* 0x000fc60004800000 */
[----:B------:R3:W5:Y:S01]  /*133a0*/  LDL.LU.64 R66, [R1+0xdb8] ;  /* 0x000db80001427983 */ /* 0x0007620000300a00 */
[----:B------:R-:W-:-:S03]  /*133b0*/  ISETP.GE.AND P1, PT, R250, c[0x0][0x180], PT ;  /* 0x00006000fa007a0c */ /* 0x000fc60003f26270 */
[----:B------:R3:W5:Y:S01]  /*133c0*/  LDL.LU.64 R64, [R1+0xdb0] ;  /* 0x000db00001407983 */ /* 0x0007620000300a00 */
[----:B------:R-:W-:-:S03]  /*133d0*/  SEL R250, R0, RZ, !P5 ;  /* 0x000000ff00fa7207 */ /* 0x000fc60006800000 */
[----:B------:R3:W5:Y:S04]  /*133e0*/  LDL.LU.64 R62, [R1+0xda8] ;  /* 0x000da800013e7983 */ /* 0x0007680000300a00 */
[----:B------:R3:W5:Y:S04]  /*133f0*/  LDL.LU.64 R60, [R1+0xda0] ;  /* 0x000da000013c7983 */ /* 0x0007680000300a00 */
[----:B------:R3:W5:Y:S04]  /*13400*/  LDL.LU.64 R58, [R1+0xd98] ;  /* 0x000d9800013a7983 */ /* 0x0007680000300a00 */
[----:B------:R3:W5:Y:S04]  /*13410*/  LDL.LU.64 R56, [R1+0xd90] ;  /* 0x000d900001387983 */ /* 0x0007680000300a00 */
[----:B------:R1:W-:Y:S01]  /*13420*/  LDGSTS.E [R252+0x44e00], [R12.64], P0 ;  /* 0x44e000000cfc7fae */ /* 0x0003e2000812184c */
[----:B------:R-:W-:-:S02]  /*13430*/  ISETP.NE.U32.AND P0, PT, R194, RZ, PT ;  /* 0x000000ffc200720c */ /* 0x000fc40003f05070 */
[----:B------:R-:W-:Y:S01]  /*13440*/  SEL R194, R0, RZ, !P1 ;  /* 0x000000ff00c27207 */ /* 0x000fe20004800000 */
[----:B------:R3:W5:Y:S01]  /*13450*/  LDL.LU.64 R54, [R1+0xd88] ;  /* 0x000d880001367983 */ /* 0x0007620000300a00 */
[----:B------:R-:W-:-:S03]  /*13460*/  ISETP.NE.U32.AND P1, PT, R250, RZ, PT ;  /* 0x000000fffa00720c */ /* 0x000fc60003f25070 */
[----:B------:R3:W5:Y:S01]  /*13470*/  LDL.LU.64 R52, [R1+0xd80] ;  /* 0x000d800001347983 */ /* 0x0007620000300a00 */
[----:B------:R-:W-:-:S03]  /*13480*/  LOP3.LUT R250, R197, 0x40, RZ, 0x3c, !PT ;  /* 0x00000040c5fa7812 */ /* 0x000fc600078e3cff */
[----:B------:R1:W-:Y:S04]  /*13490*/  STL [R1+0x94c], R252 ;  /* 0x00094cfc01007387 */ /* 0x0003e80000100800 */
[----:B------:R3:W5:Y:S04]  /*134a0*/  LDL.LU.64 R50, [R1+0xd78] ;  /* 0x000d780001327983 */ /* 0x0007680000300a00 */
[----:B------:R3:W5:Y:S04]  /*134b0*/  LDL.LU.64 R48, [R1+0xd70] ;  /* 0x000d700001307983 */ /* 0x0007680000300a00 */
[----:B------:R1:W-:Y:S01]  /*134c0*/  LDGSTS.E [R252+0x45200], [R10.64], P2 ;  /* 0x452000000afc7fae */ /* 0x0003e2000912184c */
[----:B------:R-:W-:-:S02]  /*134d0*/  ISETP.NE.U32.AND P2, PT, R194, RZ, PT ;  /* 0x000000ffc200720c */ /* 0x000fc40003f45070 */
[----:B------:R-:W-:Y:S01]  /*134e0*/  LOP3.LUT R194, R196, 0x6e, RZ, 0xfc, !PT ;  /* 0x0000006ec4c27812 */ /* 0x000fe200078efcff */
[----:B------:R3:W5:Y:S04]  /*134f0*/  LDL.LU.64 R46, [R1+0xd68] ;  /* 0x000d6800012e7983 */ /* 0x0007680000300a00 */
[----:B------:R3:W5:Y:S01]  /*13500*/  LDL.LU.64 R44, [R1+0xd60] ;  /* 0x000d6000012c7983 */ /* 0x0007620000300a00 */
[----:B------:R-:W-:-:S03]  /*13510*/  ISETP.NE.U32.AND P5, PT, R251, RZ, PT ;  /* 0x000000fffb00720c */ /* 0x000fc60003fa5070 */
[----:B------:R3:W5:Y:S01]  /*13520*/  LDL.LU.64 R42, [R1+0xd58] ;  /* 0x000d5800012a7983 */ /* 0x0007620000300a00 */
[----:B-1----:R-:W-:-:S03]  /*13530*/  LOP3.LUT R252, R196, 0x72, RZ, 0xfc, !PT ;  /* 0x00000072c4fc7812 */ /* 0x002fc600078efcff */
        /* <DEDUP_REMOVED lines=9> */
[----:B------:R-:W-:-:S03]  /*135d0*/  ISETP.GE.AND P6, PT, R252, c[0x0][0x180], PT ;  /* 0x00006000fc007a0c */ /* 0x000fc60003fc6270 */
[----:B------:R3:W5:Y:S01]  /*135e0*/  LDL.LU.64 R32, [R1+0xd30] ;  /* 0x000d300001207983 */ /* 0x0007620000300a00 */
[----:B------:R-:W-:-:S03]  /*135f0*/  ISETP.GE.AND P4, PT, R251, c[0x0][0x180], PT ;  /* 0x00006000fb007a0c */ /* 0x000fc60003f86270 */
[----:B------:R3:W5:Y:S01]  /*13600*/  LDL.LU.64 R30, [R1+0xd28] ;  /* 0x000d2800011e7983 */ /* 0x0007620000300a00 */
[----:B------:R-:W-:-:S03]  /*13610*/  SEL R251, R0, RZ, !P6 ;  /* 0x000000ff00fb7207 */ /* 0x000fc60007000000 */
[----:B------:R3:W5:Y:S01]  /*13620*/  LDL.LU.64 R28, [R1+0xd20] ;  /* 0x000d2000011c7983 */ /* 0x0007620000300a00 */
[----:B-1----:R-:W-:-:S03]  /*13630*/  LOP3.LUT R250, R196, 0x7a, RZ, 0xfc, !PT ;  /* 0x0000007ac4fa7812 */ /* 0x002fc600078efcff */
[----:B------:R3:W5:Y:S01]  /*13640*/  LDL.LU.64 R26, [R1+0xd18] ;  /* 0x000d1800011a7983 */ /* 0x0007620000300a00 */
[----:B------:R-:W-:-:S03]  /*13650*/  ISETP.GE.AND P6, PT, R250, c[0x0][0x180], PT ;  /* 0x00006000fa007a0c */ /* 0x000fc60003fc6270 */
[----:B------:R3:W5:Y:S01]  /*13660*/  LDL.LU.64 R24, [R1+0xd10] ;  /* 0x000d100001187983 */ /* 0x0007620000300a00 */
[----:B------:R-:W-:-:S03]  /*13670*/  SEL R250, R0, RZ, !P4 ;  /* 0x000000ff00fa7207 */ /* 0x000fc60006000000 */
[----:B------:R3:W5:Y:S01]  /*13680*/  LDL.LU.64 R22, [R1+0xd08] ;  /* 0x000d080001167983 */ /* 0x0007620000300a00 */
[----:B------:R-:W-:-:S03]  /*13690*/  LOP3.LUT R196, R197, 0x40, RZ, 0x3c, !PT ;  /* 0x00000040c5c47812 */ /* 0x000fc600078e3cff */
        /* <DEDUP_REMOVED lines=8> */
[----:B------:R3:W5:Y:S04]  /*13720*/  LDL.LU.64 R8, [R1+0xcd0] ;  /* 0x000cd00001087983 */ /* 0x0007680000300a00 */
[----:B------:R3:W5:Y:S04]  /*13730*/  LDL.LU.64 R6, [R1+0xcc8] ;  /* 0x000cc80001067983 */ /* 0x0007680000300a00 */
[----:B------:R1:W-:Y:S04]  /*13740*/  LDGSTS.E [R196+0x45e00], [R4.64], P0 ;  /* 0x45e0000004c47fae */ /* 0x0003e8000812184c */
[----:B------:R2:W-:Y:S04]  /*13750*/  LDGSTS.E [R251+0x46200], [R2.64], P5 ;  /* 0x4620000002fb7fae */ /* 0x0005e8000a92184c */
[----:B-1----:R3:W5:Y:S04]  /*13760*/  LDL.LU.64 R4, [R1+0xcc0] ;  /* 0x000cc00001047983 */ /* 0x0027680000300a00 */
[----:B--2---:R3:W5:Y:S04]  /*13770*/  LDL.LU.64 R2, [R1+0xcb8] ;  /* 0x000cb80001027983 */ /* 0x0047680000300a00 */
[----:B------:R-:W1:Y:S01]  /*13780*/  S2R R196, SR_TID.X ;  /* 0x0000000000c47919 */ /* 0x000e620000002100 */
[----:B------:R-:W-:-:S02]  /*13790*/  ISETP.NE.U32.AND P0, PT, R194, RZ, PT ;  /* 0x000000ffc200720c */ /* 0x000fc40003f05070 */
[----:B------:R-:W-:Y:S02]  /*137a0*/  SEL R194, R0, RZ, !P6 ;  /* 0x000000ff00c27207 */ /* 0x000fe40007000000 */
[----:B------:R-:W-:Y:S02]  /*137b0*/  ISETP.NE.U32.AND P6, PT, R250, RZ, PT ;  /* 0x000000fffa00720c */ /* 0x000fe40003fc5070 */
[----:B------:R-:W-:Y:S02]  /*137c0*/  ISETP.NE.U32.AND P5, PT, R194, RZ, PT ;  /* 0x000000ffc200720c */ /* 0x000fe40003fa5070 */
[----:B-1----:R-:W-:-:S04]  /*137d0*/  SHF.R.U32.HI R196, RZ, 0x6, R196 ;  /* 0x00000006ffc47819 */ /* 0x002fc800000116c4 */
[----:B------:R-:W-:Y:S02]  /*137e0*/  SGXT.U32 R196, R196, 0x1 ;  /* 0x00000001c4c4781a */ /* 0x000fe40000000000 */
[----:B---3--:R1:W-:Y:S04]  /*137f0*/  STL.64 [R1+0x10d0], R216 ;  /* 0x0010d0d801007387 */ /* 0x0083e80000100a00 */
[----:B------:R-:W2:Y:S04]  /*13800*/  LDL.64 R250, [R1+0x5f8] ;  /* 0x0005f80001fa7983 */ /* 0x000ea80000100a00 */
[----:B-1----:R-:W3:Y:S04]  /*13810*/  LDL.64 R216, [R1+0x618] ;  /* 0x0006180001d87983 */ /* 0x002ee80000100a00 */
[----:B------:R1:W-:Y:S04]  /*13820*/  STL.64 [R1+0x10c8], R232 ;  /* 0x0010c8e801007387 */ /* 0x0003e80000100a00 */
[----:B-1----:R-:W4:Y:S04]  /*13830*/  LDL.64 R232, [R1+0x628] ;  /* 0x0006280001e87983 */ /* 0x002f280000100a00 */
[----:B------:R-:W-:Y:S04]  /*13840*/  STL.64 [R1+0x10c0], R248 ;  /* 0x0010c0f801007387 */ /* 0x000fe80000100a00 */
[----:B-----5:R1:W-:Y:S04]  /*13850*/  STL.64 [R1+0x10b8], R6 ;  /* 0x0010b80601007387 */ /* 0x0203e80000100a00 */
[----:B-1----:R-:W3:Y:S04]  /*13860*/  LDL.64 R6, [R1+0x620] ;  /* 0x0006200001067983 */ /* 0x002ee80000100a00 */
[----:B------:R1:W-:Y:S04]  /*13870*/  STL.64 [R1+0x10b0], R22 ;  /* 0x0010b01601007387 */ /* 0x0003e80000100a00 */
[----:B-1----:R-:W3:Y:S04]  /*13880*/  LDL.64 R22, [R1+0x610] ;  /* 0x0006100001167983 */ /* 0x002ee80000100a00 */
[----:B------:R1:W-:Y:S04]  /*13890*/  STL.64 [R1+0x10a8], R38 ;  /* 0x0010a82601007387 */ /* 0x0003e80000100a00 */
[----:B-1----:R-:W3:Y:S04]  /*138a0*/  LDL.64 R38, [R1+0x608] ;  /* 0x0006080001267983 */ /* 0x002ee80000100a00 */
[----:B------:R1:W-:Y:S04]  /*138b0*/  STL.64 [R1+0x10a0], R54 ;  /* 0x0010a03601007387 */ /* 0x0003e80000100a00 */
[----:B-1----:R-:W3:Y:S01]  /*138c0*/  LDL.64 R54, [R1+0x5f0] ;  /* 0x0005f00001367983 */ /* 0x002ee20000100a00 */
[----:B------:R-:W-:-:S05]  /*138d0*/  LOP3.LUT R194, R197, 0x40, RZ, 0x3c, !PT ;  /* 0x00000040c5c27812 */ /* 0x000fca00078e3cff */
[----:B------:R-:W-:Y:S01]  /*138e0*/  IMAD.MOV.U32 R249, RZ, RZ, R194 ;  /* 0x000000fffff97224 */ /* 0x000fe200078e00c2 */
[----:B------:R-:W-:Y:S01]  /*138f0*/  LOP3.LUT R194, R196, 0x7e, RZ, 0xfc, !PT ;  /* 0x0000007ec4c27812 */ /* 0x000fe200078efcff */
[----:B------:R-:W-:Y:S02]  /*13900*/  ULDC UR4, c[0x0][0x180] ;  /* 0x0000600000047ab9 */ /* 0x000fe40000000800 */
[----:B------:R-:W-:Y:S01]  /*13910*/  UIADD3 UR8, UR4, -0x80, URZ ;  /* 0xffffff8004087890 */ /* 0x000fe2000fffe03f */
[----:B------:R1:W-:Y:S04]  /*13920*/  STL.64 [R1+0x1098], R70 ;  /* 0x0010984601007387 */ /* 0x0003e80000100a00 */
[----:B------:R1:W-:Y:S04]  /*13930*/  STL.64 [R1+0x1090], R86 ;  /* 0x0010905601007387 */ /* 0x0003e80000100a00 */
[----:B------:R1:W-:Y:S04]  /*13940*/  STL.64 [R1+0x1088], R102 ;  /* 0x0010886601007387 */ /* 0x0003e80000100a00 */
[----:B------:R1:W-:Y:S04]  /*13950*/  STL.64 [R1+0x1080], R118 ;  /* 0x0010807601007387 */ /* 0x0003e80000100a00 */
[----:B------:R1:W-:Y:S04]  /*13960*/  STL.64 [R1+0x1078], R134 ;  /* 0x0010788601007387 */ /* 0x0003e80000100a00 */
[----:B------:R1:W-:Y:S04]  /*13970*/  STL.64 [R1+0x1070], R150 ;  /* 0x0010709601007387 */ /* 0x0003e80000100a00 */
[----:B------:R1:W-:Y:S04]  /*13980*/  STL.64 [R1+0x1068], R166 ;  /* 0x001068a601007387 */ /* 0x0003e80000100a00 */
[----:B------:R1:W-:Y:S04]  /*13990*/  STL.64 [R1+0x1060], R182 ;  /* 0x001060b601007387 */ /* 0x0003e80000100a00 */
[----:B------:R-:W-:Y:S04]  /*139a0*/  STL.64 [R1+0x1058], R202 ;  /* 0x001058ca01007387 */ /* 0x000fe80000100a00 */
[----:B------:R-:W-:Y:S04]  /*139b0*/  STL.64 [R1+0x1050], R218 ;  /* 0x001050da01007387 */ /* 0x000fe80000100a00 */
[----:B------:R1:W-:Y:S04]  /*139c0*/  STL.64 [R1+0x1048], R234 ;  /* 0x001048ea01007387 */ /* 0x0003e80000100a00 */
[----:B------:R-:W-:Y:S04]  /*139d0*/  STL [R1+0x1044], R3 ;  /* 0x0010440301007387 */ /* 0x000fe80000100800 */
[----:B------:R-:W-:Y:S04]  /*139e0*/  STL [R1+0x1040], R197 ;  /* 0x001040c501007387 */ /* 0x000fe80000100800 */
[----:B------:R-:W-:Y:S04]  /*139f0*/  STL [R1+0x103c], R252 ;  /* 0x00103cfc01007387 */ /* 0x000fe80000100800 */
[----:B------:R-:W-:Y:S04]  /*13a00*/  STL [R1+0x1038], R195 ;  /* 0x001038c301007387 */ /* 0x000fe80000100800 */
[----:B-1----:R-:W4:Y:S04]  /*13a10*/  LDL.64 R70, [R1+0x468] ;  /* 0x0004680001467983 */ /* 0x002f280000100a00 */
[----:B------:R-:W4:Y:S04]  /*13a20*/  LDL.64 R86, [R1+0x428] ;  /* 0x0004280001567983 */ /* 0x000f280000100a00 */
        /* <DEDUP_REMOVED lines=9> */
[----:B--2---:R1:W-:Y:S04]  /*13ac0*/  LDGSTS.E [R249+0x46600], [R250.64], P1 ;  /* 0x46600000faf97fae */ /* 0x0043e8000892184c */
[----:B-1----:R-:W1:Y:S04]  /*13ad0*/  S2R R251, SR_TID.X ;  /* 0x0000000000fb7919 */ /* 0x002e680000002100 */
[----:B------:R-:W2:Y:S01]  /*13ae0*/  S2R R250, SR_TID.X ;  /* 0x0000000000fa7919 */ /* 0x000ea20000002100 */
[----:B------:R-:W-:Y:S01]  /*13af0*/  ISETP.GE.AND P1, PT, R194, c[0x0][0x180], PT ;  /* 0x00006000c2007a0c */ /* 0x000fe20003f26270 */
[----:B------:R-:W-:-:S05]  /*13b00*/  IMAD.MOV.U32 R194, RZ, RZ, 0x7f ;  /* 0x0000007fffc27424 */ /* 0x000fca00078e00ff */
[----:B------:R-:W-:Y:S02]  /*13b10*/  IADD3 R194, R194, c[0x0][0x180], RZ ;  /* 0x00006000c2c27a10 */ /* 0x000fe40007ffe0ff */
[----:B-1----:R-:W-:-:S04]  /*13b20*/  SHF.R.U32.HI R251, RZ, 0x6, R251 ;  /* 0x00000006fffb7819 */ /* 0x002fc800000116fb */
[----:B------:R-:W-:-:S04]  /*13b30*/  SGXT.U32 R251, R251, 0x1 ;  /* 0x00000001fbfb781a */ /* 0x000fc80000000000 */
[----:B------:R-:W-:Y:S01]  /*13b40*/  LOP3.LUT R251, R251, 0x4, RZ, 0xfc, !PT ;  /* 0x00000004fbfb7812 */ /* 0x000fe200078efcff */
[----:B---3--:R1:W-:Y:S04]  /*13b50*/  LDGSTS.E [R249+0x46a00], [R54.64], P2 ;  /* 0x46a0000036f97fae */ /* 0x0083e8000912184c */
[----:B------:R3:W-:Y:S01]  /*13b60*/  LDGSTS.E [R249+0x46e00], [R38.64], P0 ;  /* 0x46e0000026f97fae */ /* 0x0007e2000812184c */
[----:B------:R-:W-:Y:S02]  /*13b70*/  ISETP.GT.AND P0, PT, R194, 0xff, PT ;  /* 0x000000ffc200780c */ /* 0x000fe40003f04270 */
[----:B------:R-:W-:Y:S01]  /*13b80*/  SEL R194, R0, RZ, !P1 ;  /* 0x000000ff00c27207 */ /* 0x000fe20004800000 */
[----:B------:R1:W-:Y:S01]  /*13b90*/  LDGSTS.E [R249+0x47200], [R22.64], P4 ;  /* 0x4720000016f97fae */ /* 0x0003e2000a12184c */
[----:B------:R-:W-:-:S02]  /*13ba0*/  ISETP.GE.AND P1, PT, R251, UR8, PT ;  /* 0x00000008fb007c0c */ /* 0x000fc4000bf26270 */
[--C-:B--2---:R-:W-:Y:S01]  /*13bb0*/  SHF.R.U32.HI R251, RZ, 0x6, R250.reuse ;  /* 0x00000006fffb7819 */ /* 0x104fe200000116fa */
[----:B------:R2:W-:Y:S01]  /*13bc0*/  LDGSTS.E [R249+0x47600], [R6.64], P6 ;  /* 0x4760000006f97fae */ /* 0x0005e2000b12184c */
[----:B------:R-:W-:-:S03]  /*13bd0*/  SHF.R.U32.HI R250, RZ, 0x6, R250 ;  /* 0x00000006fffa7819 */ /* 0x000fc600000116fa */
[----:B---3--:R-:W3:Y:S01]  /*13be0*/  LDL.64 R38, [R1+0x4e8] ;  /* 0x0004e80001267983 */ /* 0x008ee20000100a00 */
[----:B------:R-:W-:-:S03]  /*13bf0*/  SGXT.U32 R250, R250, 0x1 ;  /* 0x00000001fafa781a */ /* 0x000fc60000000000 */
[----:B-1----:R-:W3:Y:S01]  /*13c00*/  LDL.64 R22, [R1+0x528] ;  /* 0x0005280001167983 */ /* 0x002ee20000100a00 */
[----:B------:R-:W-:-:S03]  /*13c10*/  LOP3.LUT R250, R250, 0x8, RZ, 0xfc, !PT ;  /* 0x00000008fafa7812 */ /* 0x000fc600078efcff */
[----:B--2---:R-:W2:Y:S01]  /*13c20*/  LDL.64 R6, [R1+0x568] ;  /* 0x0005680001067983 */ /* 0x004ea20000100a00 */
[----:B------:R-:W-:Y:S02]  /*13c30*/  ISETP.GE.AND P4, PT, R250, UR8, PT ;  /* 0x00000008fa007c0c */ /* 0x000fe4000bf86270 */
[----:B------:R-:W-:Y:S01]  /*13c40*/  SEL R250, RZ, 0x4, P1 ;  /* 0x00000004fffa7807 */ /* 0x000fe20000800000 */
[----:B------:R-:W2:Y:S01]  /*13c50*/  LDL.64 R54, [R1+0x4a8] ;  /* 0x0004a80001367983 */ /* 0x000ea20000100a00 */
[----:B------:R-:W-:Y:S02]  /*13c60*/  ISETP.NE.U32.AND P1, PT, R194, RZ, PT ;  /* 0x000000ffc200720c */ /* 0x000fe40003f25070 */
[----:B------:R-:W-:-:S04]  /*13c70*/  SEL R194, RZ, 0x4, P4 ;  /* 0x00000004ffc27807 */ /* 0x000fc80002000000 */
[----:B------:R-:W-:-:S04]  /*13c80*/  SEL R194, R194, RZ, P0 ;  /* 0x000000ffc2c27207 */ /* 0x000fc80000000000 */
[----:B------:R-:W-:Y:S01]  /*13c90*/  ISETP.NE.U32.AND P6, PT, R194, RZ, PT ;  /* 0x000000ffc200720c */ /* 0x000fe20003fc5070 */
[----:B------:R-:W-:Y:S02]  /*13ca0*/  IMAD.MOV.U32 R194, RZ, RZ, R249 ;  /* 0x000000ffffc27224 */ /* 0x000fe400078e00f9 */
[----:B------:R-:W2:Y:S04]  /*13cb0*/  LDL.64 R248, [R1+0x5a8] ;  /* 0x0005a80001f87983 */ /* 0x000ea80000100a00 */
[----:B----4-:R1:W-:Y:S01]  /*13cc0*/  LDGSTS.E [R194+0x47a00], [R232.64], P5 ;  /* 0x47a00000e8c27fae */ /* 0x0103e2000a92184c */
[----:B------:R-:W-:Y:S02]  /*13cd0*/  SGXT.U32 R251, R251, 0x1 ;  /* 0x00000001fbfb781a */ /* 0x000fe40000000000 */
[----:B------:R-:W-:Y:S01]  /*13ce0*/  ISETP.GE.AND P2, PT, R196, UR8, PT ;  /* 0x00000008c4007c0c */ /* 0x000fe2000bf46270 */
[----:B------:R4:W-:Y:S04]  /*13cf0*/  LDGSTS.E [R194+0x47e00], [R216.64], P1 ;  /* 0x47e00000d8c27fae */ /* 0x0009e8000892184c */
[----:B-1----:R-:W2:Y:S01]  /*13d00*/  LDL.64 R232, [R1+0x5e8] ;  /* 0x0005e80001e87983 */ /* 0x002ea20000100a00 */
[----:B------:R-:W-:-:S02]  /*13d10*/  LOP3.LUT R251, R251, 0xc, RZ, 0xfc, !PT ;  /* 0x0000000cfbfb7812 */ /* 0x000fc400078efcff */
[----:B------:R-:W-:Y:S01]  /*13d20*/  SEL R0, RZ, 0x4, P2 ;  /* 0x00000004ff007807 */ /* 0x000fe20001000000 */
[----:B------:R-:W0:Y:S01]  /*13d30*/  LDGDEPBAR ;  /* 0x00000000000079af */ /* 0x000e220000000000 */
[----:B------:R-:W-:-:S03]  /*13d40*/  ISETP.GE.AND P2, PT, R251, UR8, PT ;  /* 0x00000008fb007c0c */ /* 0x000fc6000bf46270 */
[----:B------:R-:W1:Y:S04]  /*13d50*/  S2R R251, SR_TID.X ;  /* 0x0000000000fb7919 */ /* 0x000e680000002100 */
[----:B----4-:R-:W4:Y:S01]  /*13d60*/  LDL.LU.64 R216, [R1+0x10d0] ;  /* 0x0010d00001d87983 */ /* 0x010f220000300a00 */
[----:B-1----:R-:W-:-:S05]  /*13d70*/  LOP3.LUT R251, R251, 0x7f, RZ, 0xc0, !PT ;  /* 0x0000007ffbfb7812 */ /* 0x002fca00078ec0ff */
[----:B------:R-:W-:-:S05]  /*13d80*/  IMAD.SHL.U32 R251, R251, 0x4, RZ ;  /* 0x00000004fbfb7824 */ /* 0x000fca00078e00ff */
[----:B--2---:R1:W-:Y:S04]  /*13d90*/  LDGSTS.E [R251], [R232.64], P3 ;  /* 0x00000000e8fb7fae */ /* 0x0043e8000992184c */
[----:B------:R2:W-:Y:S04]  /*13da0*/  LDGSTS.E [R251+0x1000], [R248.64], P3 ;  /* 0x01000000f8fb7fae */ /* 0x0005e8000992184c */
[----:B------:R2:W-:Y:S04]  /*13db0*/  LDGSTS.E [R251+0x2000], [R6.64], P3 ;  /* 0x0200000006fb7fae */ /* 0x0005e8000992184c */
[----:B-1----:R-:W4:Y:S04]  /*13dc0*/  LDL.LU.64 R232, [R1+0x10c8] ;  /* 0x0010c80001e87983 */ /* 0x002f280000300a00 */
[----:B---3--:R1:W-:Y:S04]  /*13dd0*/  LDGSTS.E [R251+0x3000], [R22.64], P3 ;  /* 0x0300000016fb7fae */ /* 0x0083e8000992184c */
[----:B--2---:R-:W2:Y:S04]  /*13de0*/  LDL.LU.64 R248, [R1+0x10c0] ;  /* 0x0010c00001f87983 */ /* 0x004ea80000300a00 */
[----:B------:R3:W-:Y:S04]  /*13df0*/  LDGSTS.E [R251+0x4000], [R38.64], P3 ;  /* 0x0400000026fb7fae */ /* 0x0007e8000992184c */
[----:B------:R-:W2:Y:S04]  /*13e00*/  LDL.LU.64 R6, [R1+0x10b8] ;  /* 0x0010b80001067983 */ /* 0x000ea80000300a00 */
[----:B------:R3:W-:Y:S04]  /*13e10*/  LDGSTS.E [R251+0x5000], [R54.64], P3 ;  /* 0x0500000036fb7fae */ /* 0x0007e8000992184c */
[----:B-1----:R-:W2:Y:S04]  /*13e20*/  LDL.LU.64 R22, [R1+0x10b0] ;  /* 0x0010b00001167983 */ /* 0x002ea80000300a00 */
[----:B------:R1:W-:Y:S04]  /*13e30*/  LDGSTS.E [R251+0x6000], [R70.64], P3 ;  /* 0x0600000046fb7fae */ /* 0x0003e8000992184c */
[----:B---3--:R-:W3:Y:S04]  /*13e40*/  LDL.LU.64 R38, [R1+0x10a8] ;  /* 0x0010a80001267983 */ /* 0x008ee80000300a00 */
[----:B------:R1:W-:Y:S04]  /*13e50*/  LDGSTS.E [R251+0x7000], [R86.64], P3 ;  /* 0x0700000056fb7fae */ /* 0x0003e8000992184c */
[----:B------:R-:W2:Y:S04]  /*13e60*/  LDL.LU.64 R54, [R1+0x10a0] ;  /* 0x0010a00001367983 */ /* 0x000ea80000300a00 */
[----:B------:R1:W-:Y:S04]  /*13e70*/  LDGSTS.E [R251+0x8000], [R102.64], P3 ;  /* 0x0800000066fb7fae */ /* 0x0003e8000992184c */
[----:B-1----:R-:W2:Y:S04]  /*13e80*/  LDL.LU.64 R70, [R1+0x1098] ;  /* 0x0010980001467983 */ /* 0x002ea80000300a00 */
[----:B------:R1:W-:Y:S04]  /*13e90*/  LDGSTS.E [R251+0x9000], [R118.64], P3 ;  /* 0x0900000076fb7fae */ /* 0x0003e8000992184c */
[----:B------:R-:W2:Y:S04]  /*13ea0*/  LDL.LU.64 R86, [R1+0x1090] ;  /* 0x0010900001567983 */ /* 0x000ea80000300a00 */
        /* <DEDUP_REMOVED lines=13> */
[----:B-1----:R-:W2:Y:S04]  /*13f80*/  LDL.64 R218, [R1+0x5a0] ;  /* 0x0005a00001da7983 */ /* 0x002ea80000100a00 */
[----:B------:R-:W2:Y:S04]  /*13f90*/  LDL.64 R234, [R1+0x560] ;  /* 0x0005600001ea7983 */ /* 0x000ea80000100a00 */
[----:B------:R-:W2:Y:S04]  /*13fa0*/  LDL.64 R202, [R1+0x5e0] ;  /* 0x0005e00001ca7983 */ /* 0x000ea80000100a00 */
[----:B------:R1:W-:Y:S04]  /*13fb0*/  LDGSTS.E [R251+0x11000], [R8.64], P3 ;  /* 0x1100000008fb7fae */ /* 0x0003e8000992184c */
[----:B------:R1:W-:Y:S04]  /*13fc0*/  STL.64 [R1+0xde0], R8 ;  /* 0x000de00801007387 */ /* 0x0003e80000100a00 */
[----:B------:R1:W-:Y:S04]  /*13fd0*/  LDGSTS.E [R251+0x12000], [R24.64], P3 ;  /* 0x1200000018fb7fae */ /* 0x0003e8000992184c */
[----:B------:R1:W-:Y:S04]  /*13fe0*/  LDGSTS.E [R251+0x13000], [R40.64], P3 ;  /* 0x1300000028fb7fae */ /* 0x0003e8000992184c */
[----:B-1----:R-:W3:Y:S04]  /*13ff0*/  LDL.64 R8, [R1+0x1e0] ;  /* 0x0001e00001087983 */ /* 0x002ee80000100a00 */
        /* <DEDUP_REMOVED lines=21> */
[----:B------:R4:W-:Y:S01]  /*14150*/  LDGSTS.E [R251+0x1e000], [R220.64], P3 ;  /* 0x1e000000dcfb7fae */ /* 0x0009e2000992184c */
[----:B------:R-:W-:-:S03]  /*14160*/  LOP3.LUT R3, R251, 0x10, RZ, 0x3c, !PT ;  /* 0x00000010fb037812 */ /* 0x000fc600078e3cff */
[----:B------:R4:W-:Y:S04]  /*14170*/  LDGSTS.E [R251+0x1f000], [R236.64], P3 ;  /* 0x1f000000ecfb7fae */ /* 0x0009e8000992184c */
[----:B-1----:R-:W3:Y:S04]  /*14180*/  LDL.64 R104, [R1+0x360] ;  /* 0x0003600001687983 */ /* 0x002ee80000100a00 */
[----:B------:R1:W-:Y:S04]  /*14190*/  STL.64 [R1+0xdb8], R120 ;  /* 0x000db87801007387 */ /* 0x0003e80000100a00 */
[----:B-1----:R-:W3:Y:S04]  /*141a0*/  LDL.64 R120, [R1+0x3a0] ;  /* 0x0003a00001787983 */ /* 0x002ee80000100a00 */
[----:B------:R1:W-:Y:S04]  /*141b0*/  STL.64 [R1+0xdc0], R136 ;  /* 0x000dc08801007387 */ /* 0x0003e80000100a00 */
[----:B-1----:R-:W3:Y:S04]  /*141c0*/  LDL.64 R136, [R1+0x3e0] ;  /* 0x0003e00001887983 */ /* 0x002ee80000100a00 */
[----:B------:R1:W-:Y:S04]  /*141d0*/  STL.64 [R1+0xdc8], R152 ;  /* 0x000dc89801007387 */ /* 0x0003e80000100a00 */
[----:B-1----:R-:W3:Y:S04]  /*141e0*/  LDL.64 R152, [R1+0x420] ;  /* 0x0004200001987983 */ /* 0x002ee80000100a00 */
[----:B------:R4:W-:Y:S04]  /*141f0*/  STL.64 [R1+0xdd0], R168 ;  /* 0x000dd0a801007387 */ /* 0x0009e80000100a00 */
[----:B----4-:R-:W4:Y:S04]  /*14200*/  LDL.64 R168, [R1+0x460] ;  /* 0x0004600001a87983 */ /* 0x010f280000100a00 */
[----:B------:R1:W-:Y:S04]  /*14210*/  STL.64 [R1+0xdd8], R184 ;  /* 0x000dd8b801007387 */ /* 0x0003e80000100a00 */
[----:B-1----:R-:W3:Y:S04]  /*14220*/  LDL.64 R184, [R1+0x4a0] ;  /* 0x0004a00001b87983 */ /* 0x002ee80000100a00 */
[----:B------:R1:W-:Y:S04]  /*14230*/  STL.64 [R1+0xde8], R204 ;  /* 0x000de8cc01007387 */ /* 0x0003e80000100a00 */
[----:B-1----:R-:W3:Y:S04]  /*14240*/  LDL.64 R204, [R1+0x4e0] ;  /* 0x0004e00001cc7983 */ /* 0x002ee80000100a00 */
[----:B------:R1:W-:Y:S04]  /*14250*/  STL.64 [R1+0xdf0], R220 ;  /* 0x000df0dc01007387 */ /* 0x0003e80000100a00 */
[----:B-1----:R-:W3:Y:S04]  /*14260*/  LDL.64 R220, [R1+0x520] ;  /* 0x0005200001dc7983 */ /* 0x002ee80000100a00 */
[----:B------:R1:W-:Y:S04]  /*14270*/  STL.64 [R1+0xdf8], R236 ;  /* 0x000df8ec01007387 */ /* 0x0003e80000100a00 */
[----:B-1----:R-:W4:Y:S04]  /*14280*/  LDL.LU.64 R236, [R1+0x1d8] ;  /* 0x0001d80001ec7983 */ /* 0x002f280000300a00 */
[----:B--2---:R1:W-:Y:S04]  /*14290*/  LDGSTS.E [R3+0x200], [R202.64], P3 ;  /* 0x00200000ca037fae */ /* 0x0043e8000992184c */
[----:B------:R2:W-:Y:S04]  /*142a0*/  LDGSTS.E [R3+0x1200], [R218.64], P3 ;  /* 0x01200000da037fae */ /* 0x0005e8000992184c */
[----:B------:R2:W-:Y:S04]  /*142b0*/  LDGSTS.E [R3+0x2200], [R234.64], P3 ;  /* 0x02200000ea037fae */ /* 0x0005e8000992184c */
[----:B-1----:R-:W4:Y:S04]  /*142c0*/  LDL.LU.64 R202, [R1+0x1058] ;  /* 0x0010580001ca7983 */ /* 0x002f280000300a00 */
[----:B--2---:R-:W2:Y:S04]  /*142d0*/  LDL.LU.64 R218, [R1+0x1050] ;  /* 0x0010500001da7983 */ /* 0x004ea80000300a00 */
[----:B------:R-:W2:Y:S04]  /*142e0*/  LDL.LU.64 R234, [R1+0x1048] ;  /* 0x0010480001ea7983 */ /* 0x000ea80000300a00 */
[----:B---3--:R1:W-:Y:S04]  /*142f0*/  LDGSTS.E [R3+0x3200], [R220.64], P3 ;  /* 0x03200000dc037fae */ /* 0x0083e8000992184c */
[----:B------:R3:W-:Y:S04]  /*14300*/  LDGSTS.E [R3+0x4200], [R204.64], P3 ;  /* 0x04200000cc037fae */ /* 0x0007e8000992184c */
[----:B------:R1:W-:Y:S04]  /*14310*/  LDGSTS.E [R3+0x5200], [R184.64], P3 ;  /* 0x05200000b8037fae */ /* 0x0003e8000992184c */
[----:B----4-:R4:W-:Y:S04]  /*14320*/  LDGSTS.E [R3+0x6200], [R168.64], P3 ;  /* 0x06200000a8037fae */ /* 0x0109e8000992184c */
[----:B------:R1:W-:Y:S04]  /*14330*/  LDGSTS.E [R3+0x7200], [R152.64], P3 ;  /* 0x0720000098037fae */ /* 0x0003e8000992184c */
        /* <DEDUP_REMOVED lines=9> */
[----:B---3--:R-:W3:Y:S04]  /*143d0*/  LDL.64 R204, [R1+0x598] ;  /* 0x0005980001cc7983 */ /* 0x008ee80000100a00 */
[----:B-1----:R-:W3:Y:S04]  /*143e0*/  LDL.64 R184, [R1+0x558] ;  /* 0x0005580001b87983 */ /* 0x002ee80000100a00 */
[----:B----4-:R-:W4:Y:S04]  /*143f0*/  LDL.64 R168, [R1+0x518] ;  /* 0x0005180001a87983 */ /* 0x010f280000100a00 */
[----:B------:R-:W3:Y:S04]  /*14400*/  LDL.64 R152, [R1+0x4d8] ;  /* 0x0004d80001987983 */ /* 0x000ee80000100a00 */
        /* <DEDUP_REMOVED lines=8> */
[----:B--2---:R-:W2:Y:S04]  /*14490*/  LDL.64 R8, [R1+0x258] ;  /* 0x0002580001087983 */ /* 0x004ea80000100a00 */
[----:B------:R1:W-:Y:S04]  /*144a0*/  LDGSTS.E [R3+0x11200], [R10.64], P3 ;  /* 0x112000000a037fae */ /* 0x0003e8000992184c */
[----:B------:R1:W-:Y:S04]  /*144b0*/  STL.64 [R1+0xe00], R10 ;  /* 0x000e000a01007387 */ /* 0x0003e80000100a00 */
[----:B------:R1:W-:Y:S04]  /*144c0*/  LDGSTS.E [R3+0x12200], [R26.64], P3 ;  /* 0x122000001a037fae */ /* 0x0003e8000992184c */
[----:B------:R1:W-:Y:S04]  /*144d0*/  LDGSTS.E [R3+0x13200], [R42.64], P3 ;  /* 0x132000002a037fae */ /* 0x0003e8000992184c */
[----:B-1----:R-:W2:Y:S04]  /*144e0*/  LDL.LU.64 R10, [R1+0x2d8] ;  /* 0x0002d800010a7983 */ /* 0x002ea80000300a00 */
[----:B------:R1:W-:Y:S04]  /*144f0*/  STL.64 [R1+0xe08], R26 ;  /* 0x000e081a01007387 */ /* 0x0003e80000100a00 */
[----:B------:R1:W-:Y:S04]  /*14500*/  LDGSTS.E [R3+0x14200], [R58.64], P3 ;  /* 0x142000003a037fae */ /* 0x0003e8000992184c */
[----:B------:R1:W-:Y:S04]  /*14510*/  LDGSTS.E [R3+0x15200], [R74.64], P3 ;  /* 0x152000004a037fae */ /* 0x0003e8000992184c */
[----:B-1----:R-:W3:Y:S04]  /*14520*/  LDL.64 R26, [R1+0x5d8] ;  /* 0x0005d800011a7983 */ /* 0x002ee80000100a00 */
[----:B------:R-:W-:Y:S04]  /*14530*/  STL.64 [R1+0xe10], R42 ;  /* 0x000e102a01007387 */ /* 0x000fe80000100a00 */
[----:B------:R-:W-:Y:S04]  /*14540*/  STL.64 [R1+0xe18], R58 ;  /* 0x000e183a01007387 */ /* 0x000fe80000100a00 */
[----:B------:R-:W-:Y:S04]  /*14550*/  STL.64 [R1+0xe20], R74 ;  /* 0x000e204a01007387 */ /* 0x000fe80000100a00 */
[----:B------:R1:W-:Y:S04]  /*14560*/  LDGSTS.E [R3+0x16200], [R90.64], P3 ;  /* 0x162000005a037fae */ /* 0x0003e8000992184c */
[----:B------:R-:W-:Y:S04]  /*14570*/  STL.64 [R1+0xe28], R90 ;  /* 0x000e285a01007387 */ /* 0x000fe80000100a00 */
[----:B------:R1:W-:Y:S04]  /*14580*/  LDGSTS.E [R3+0x17200], [R106.64], P3 ;  /* 0x172000006a037fae */ /* 0x0003e8000992184c */
[----:B------:R-:W-:Y:S04]  /*14590*/  STL.64 [R1+0xe30], R106 ;  /* 0x000e306a01007387 */ /* 0x000fe80000100a00 */
[----:B------:R1:W-:Y:S04]  /*145a0*/  LDGSTS.E [R3+0x18200], [R122.64], P3 ;  /* 0x182000007a037fae */ /* 0x0003e8000992184c */
[----:B------:R1:W-:Y:S01]  /*145b0*/  STL.64 [R1+0xe38], R122 ;  /* 0x000e387a01007387 */ /* 0x0003e20000100a00 */
[----:B------:R-:W-:-:S03]  /*145c0*/  LOP3.LUT R197, R251, 0x20, RZ, 0x3c, !PT ;  /* 0x00000020fbc57812 */ /* 0x000fc600078e3cff */
[----:B------:R1:W-:Y:S04]  /*145d0*/  LDGSTS.E [R3+0x19200], [R138.64], P3 ;  /* 0x192000008a037fae */ /* 0x0003e8000992184c */
[----:B------:R1:W-:Y:S04]  /*145e0*/  LDGSTS.E [R3+0x1a200], [R154.64], P3 ;  /* 0x1a2000009a037fae */ /* 0x0003e8000992184c */
[----:B-1----:R-:W4:Y:S04]  /*145f0*/  LDL.LU.64 R122, [R1+0x218] ;  /* 0x00021800017a7983 */ /* 0x002f280000300a00 */
[----:B------:R1:W-:Y:S04]  /*14600*/  LDGSTS.E [R3+0x1b200], [R170.64], P3 ;  /* 0x1b200000aa037fae */ /* 0x0003e8000992184c */
[----:B------:R1:W-:Y:S04]  /*14610*/  LDGSTS.E [R3+0x1c200], [R186.64], P3 ;  /* 0x1c200000ba037fae */ /* 0x0003e8000992184c */
[----:B------:R1:W-:Y:S04]  /*14620*/  LDGSTS.E [R3+0x1d200], [R206.64], P3 ;  /* 0x1d200000ce037fae */ /* 0x0003e8000992184c */
[----:B------:R1:W-:Y:S04]  /*14630*/  LDGSTS.E [R3+0x1e200], [R222.64], P3 ;  /* 0x1e200000de037fae */ /* 0x0003e8000992184c */
[----:B------:R1:W-:Y:S04]  /*14640*/  LDGSTS.E [R3+0x1f200], [R238.64], P3 ;  /* 0x1f200000ee037fae */ /* 0x0003e8000992184c */
[----:B------:R-:W-:Y:S04]  /*14650*/  STL.64 [R1+0xe40], R138 ;  /* 0x000e408a01007387 */ /* 0x000fe80000100a00 */
[----:B------:R-:W-:Y:S04]  /*14660*/  STL.64 [R1+0xe48], R154 ;  /* 0x000e489a01007387 */ /* 0x000fe80000100a00 */
[----:B------:R-:W-:Y:S04]  /*14670*/  STL.64 [R1+0xe50], R170 ;  /* 0x000e50aa01007387 */ /* 0x000fe80000100a00 */
[----:B------:R-:W-:Y:S04]  /*14680*/  STL.64 [R1+0xe58], R186 ;  /* 0x000e58ba01007387 */ /* 0x000fe80000100a00 */
[----:B------:R-:W-:Y:S04]  /*14690*/  STL.64 [R1+0xe60], R206 ;  /* 0x000e60ce01007387 */ /* 0x000fe80000100a00 */
[----:B------:R-:W-:Y:S04]  /*146a0*/  STL.64 [R1+0xe68], R222 ;  /* 0x000e68de01007387 */ /* 0x000fe80000100a00 */
[----:B-1----:R-:W4:Y:S04]  /*146b0*/  LDL.LU R3, [R1+0x1044] ;  /* 0x0010440001037983 */ /* 0x002f280000300800 */
[----:B------:R1:W-:Y:S04]  /*146c0*/  STL.64 [R1+0xe70], R238 ;  /* 0x000e70ee01007387 */ /* 0x0003e80000100a00 */
[----:B-1----:R-:W4:Y:S04]  /*146d0*/  LDL.LU.64 R238, [R1+0x250] ;  /* 0x0002500001ee7983 */ /* 0x002f280000300a00 */
[----:B------:R-:W4:Y:S04]  /*146e0*/  LDL.LU.64 R106, [R1+0x210] ;  /* 0x00021000016a7983 */ /* 0x000f280000300a00 */
[----:B------:R-:W4:Y:S04]  /*146f0*/  LDL.LU.64 R220, [R1+0x1d0] ;  /* 0x0001d00001dc7983 */ /* 0x000f280000300a00 */
[----:B--2---:R1:W-:Y:S04]  /*14700*/  STL.64 [R1+0xef8], R10 ;  /* 0x000ef80a01007387 */ /* 0x0043e80000100a00 */
        /* <DEDUP_REMOVED lines=16> */
[----:B----4-:R-:W4:Y:S04]  /*14810*/  LDL.64 R120, [R1+0x590] ;  /* 0x0005900001787983 */ /* 0x010f280000100a00 */
[----:B-1----:R-:W4:Y:S04]  /*14820*/  LDL.64 R104, [R1+0x550] ;  /* 0x0005500001687983 */ /* 0x002f280000100a00 */
[----:B------:R-:W4:Y:S04]  /*14830*/  LDL.64 R88, [R1+0x510] ;  /* 0x0005100001587983 */ /* 0x000f280000100a00 */
[----:B------:R-:W4:Y:S04]  /*14840*/  LDL.64 R72, [R1+0x4d0] ;  /* 0x0004d00001487983 */ /* 0x000f280000100a00 */
[----:B------:R-:W4:Y:S04]  /*14850*/  LDL.64 R56, [R1+0x490] ;  /* 0x0004900001387983 */ /* 0x000f280000100a00 */
[----:B------:R-:W4:Y:S04]  /*14860*/  LDL.64 R40, [R1+0x450] ;  /* 0x0004500001287983 */ /* 0x000f280000100a00 */
[----:B------:R-:W4:Y:S04]  /*14870*/  LDL.64 R24, [R1+0x410] ;  /* 0x0004100001187983 */ /* 0x000f280000100a00 */
[----:B------:R-:W4:Y:S04]  /*14880*/  LDL.64 R8, [R1+0x3d0] ;  /* 0x0003d00001087983 */ /* 0x000f280000100a00 */
[----:B------:R-:W4:Y:S04]  /*14890*/  LDL.LU.64 R10, [R1+0x390] ;  /* 0x00039000010a7983 */ /* 0x000f280000300a00 */
[----:B------:R-:W4:Y:S04]  /*148a0*/  LDL.LU.64 R154, [R1+0x310] ;  /* 0x00031000019a7983 */ /* 0x000f280000300a00 */
[----:B------:R2:W-:Y:S04]  /*148b0*/  LDGSTS.E [R197+0xf400], [R122.64], P3 ;  /* 0x0f4000007ac57fae */ /* 0x0005e8000992184c */
[----:B------:R-:W-:Y:S04]  /*148c0*/  STL.64 [R1+0xe78], R122 ;  /* 0x000e787a01007387 */ /* 0x000fe80000100a00 */
        /* <DEDUP_REMOVED lines=13> */
[----:B------:R1:W-:Y:S04]  /*149a0*/  STL.64 [R1+0xeb0], R92 ;  /* 0x000eb05c01007387 */ /* 0x0003e80000100a00 */
[----:B------:R2:W-:Y:S04]  /*149b0*/  LDGSTS.E [R197+0x17400], [R108.64], P3 ;  /* 0x174000006cc57fae */ /* 0x0005e8000992184c */
[----:B------:R2:W-:Y:S04]  /*149c0*/  LDGSTS.E [R197+0x18400], [R124.64], P3 ;  /* 0x184000007cc57fae */ /* 0x0005e8000992184c */
[----:B-1----:R-:W4:Y:S04]  /*149d0*/  LDL.LU.64 R92, [R1+0x290] ;  /* 0x00029000015c7983 */ /* 0x002f280000300a00 */
[----:B------:R2:W-:Y:S04]  /*149e0*/  STL.64 [R1+0xeb8], R108 ;  /* 0x000eb86c01007387 */ /* 0x0005e80000100a00 */
[----:B------:R1:W-:Y:S04]  /*149f0*/  LDGSTS.E [R197+0x19400], [R140.64], P3 ;  /* 0x194000008cc57fae */ /* 0x0003e8000992184c */
[----:B------:R1:W-:Y:S04]  /*14a00*/  LDGSTS.E [R197+0x1a400], [R156.64], P3 ;  /* 0x1a4000009cc57fae */ /* 0x0003e8000992184c */
[----:B--2---:R-:W2:Y:S04]  /*14a10*/  LDL.LU.64 R108, [R1+0x350] ;  /* 0x00035000016c7983 */ /* 0x004ea80000300a00 */
        /* <DEDUP_REMOVED lines=13> */
[----:B-1----:R-:W2:Y:S04]  /*14af0*/  LDL.LU.64 R224, [R1+0x2d0] ;  /* 0x0002d00001e07983 */ /* 0x002ea80000300a00 */
[----:B------:R-:W2:Y:S04]  /*14b00*/  LDL.LU R197, [R1+0x1040] ;  /* 0x0010400001c57983 */ /* 0x000ea80000300800 */
[----:B------:R-:W2:Y:S04]  /*14b10*/  LDL.LU.64 R26, [R1+0x388] ;  /* 0x00038800011a7983 */ /* 0x000ea80000300a00 */
[----:B------:R-:W2:Y:S04]  /*14b20*/  LDL.LU.64 R138, [R1+0x308] ;  /* 0x00030800018a7983 */ /* 0x000ea80000300a00 */
[----:B------:R-:W-:Y:S04]  /*14b30*/  STL.64 [R1+0xf00], R240 ;  /* 0x000f00f001007387 */ /* 0x000fe80000100a00 */
[----:B------:R-:W2:Y:S04]  /*14b40*/  LDL.LU.64 R208, [R1+0x2c8] ;  /* 0x0002c80001d07983 */ /* 0x000ea80000300a00 */
[----:B------:R-:W2:Y:S04]  /*14b50*/  LDL.LU.64 R76, [R1+0x288] ;  /* 0x00028800014c7983 */ /* 0x000ea80000300a00 */
[----:B------:R-:W2:Y:S04]  /*14b60*/  LDL.LU.64 R222, [R1+0x248] ;  /* 0x0002480001de7983 */ /* 0x000ea80000300a00 */
[----:B------:R-:W2:Y:S04]  /*14b70*/  LDL.LU.64 R90, [R1+0x208] ;  /* 0x00020800015a7983 */ /* 0x000ea80000300a00 */
[----:B------:R-:W2:Y:S04]  /*14b80*/  LDL.LU.64 R204, [R1+0x1c8] ;  /* 0x0001c80001cc7983 */ /* 0x000ea80000300a00 */
[----:B---3--:R1:W-:Y:S04]  /*14b90*/  LDGSTS.E [R252+0x600], [R136.64], P3 ;  /* 0x0060000088fc7fae */ /* 0x0083e8000992184c */
        /* <DEDUP_REMOVED lines=10> */
[----:B------:R-:W3:Y:S04]  /*14c40*/  LDL.LU.64 R140, [R1+0x4c8] ;  /* 0x0004c800018c7983 */ /* 0x000ee80000300a00 */
[----:B------:R-:W3:Y:S04]  /*14c50*/  LDL.LU.64 R122, [R1+0x488] ;  /* 0x00048800017a7983 */ /* 0x000ee80000300a00 */
[----:B------:R1:W-:Y:S04]  /*14c60*/  LDGSTS.E [R252+0x9600], [R10.64], P3 ;  /* 0x096000000afc7fae */ /* 0x0003e8000992184c */
[----:B------:R-:W-:Y:S04]  /*14c70*/  STL.64 [R1+0xf48], R10 ;  /* 0x000f480a01007387 */ /* 0x000fe80000100a00 */
[----:B--2---:R1:W-:Y:S04]  /*14c80*/  LDGSTS.E [R252+0xa600], [R108.64], P3 ;  /* 0x0a6000006cfc7fae */ /* 0x0043e8000992184c */
        /* <DEDUP_REMOVED lines=11> */
[----:B--2---:R-:W2:Y:S04]  /*14d40*/  LDL.LU.64 R238, [R1+0x3c8] ;  /* 0x0003c80001ee7983 */ /* 0x004ea80000300a00 */
[----:B------:R-:W-:Y:S04]  /*14d50*/  STL.64 [R1+0xf28], R106 ;  /* 0x000f286a01007387 */ /* 0x000fe80000100a00 */
[----:B------:R1:W-:Y:S04]  /*14d60*/  STL.64 [R1+0xf30], R220 ;  /* 0x000f30dc01007387 */ /* 0x0003e80000100a00 */
[----:B------:R3:W-:Y:S04]  /*14d70*/  LDGSTS.E [R252+0x11600], [R14.64], P3 ;  /* 0x116000000efc7fae */ /* 0x0007e8000992184c */
[----:B------:R3:W-:Y:S04]  /*14d80*/  LDGSTS.E [R252+0x12600], [R30.64], P3 ;  /* 0x126000001efc7fae */ /* 0x0007e8000992184c */
[----:B-1----:R-:W2:Y:S04]  /*14d90*/  LDL.LU.64 R220, [R1+0x348] ;  /* 0x0003480001dc7983 */ /* 0x002ea80000300a00 */
[----:B------:R-:W-:Y:S04]  /*14da0*/  STL.64 [R1+0xf40], R14 ;  /* 0x000f400e01007387 */ /* 0x000fe80000100a00 */
[----:B------:R-:W-:Y:S04]  /*14db0*/  STL.64 [R1+0xf50], R30 ;  /* 0x000f501e01007387 */ /* 0x000fe80000100a00 */
[----:B------:R1:W-:Y:S04]  /*14dc0*/  LDGSTS.E [R252+0x13600], [R46.64], P3 ;  /* 0x136000002efc7fae */ /* 0x0003e8000992184c */
[----:B------:R1:W-:Y:S04]  /*14dd0*/  STL.64 [R1+0xf58], R46 ;  /* 0x000f582e01007387 */ /* 0x0003e80000100a00 */
[----:B------:R3:W-:Y:S04]  /*14de0*/  LDGSTS.E [R252+0x14600], [R62.64], P3 ;  /* 0x146000003efc7fae */ /* 0x0007e8000992184c */
[----:B------:R3:W-:Y:S04]  /*14df0*/  LDGSTS.E [R252+0x15600], [R78.64], P3 ;  /* 0x156000004efc7fae */ /* 0x0007e8000992184c */
[----:B-1----:R-:W2:Y:S04]  /*14e00*/  LDL.LU.64 R46, [R1+0x508] ;  /* 0x00050800012e7983 */ /* 0x002ea80000300a00 */
        /* <DEDUP_REMOVED lines=18> */
[----:B----4-:R-:W4:Y:S04]  /*14f30*/  LDL.LU.64 R174, [R1+0x548] ;  /* 0x0005480001ae7983 */ /* 0x010f280000300a00 */
[----:B------:R-:W-:Y:S04]  /*14f40*/  STL.64 [R1+0xfa0], R190 ;  /* 0x000fa0be01007387 */ /* 0x000fe80000100a00 */
[----:B------:R-:W-:Y:S04]  /*14f50*/  STL.64 [R1+0xfa8], R210 ;  /* 0x000fa8d201007387 */ /* 0x000fe80000100a00 */
[----:B------:R-:W-:Y:S04]  /*14f60*/  STL.64 [R1+0xfb0], R226 ;  /* 0x000fb0e201007387 */ /* 0x000fe80000100a00 */
[----:B------:R3:W-:Y:S04]  /*14f70*/  LDGSTS.E [R252+0x1f600], [R242.64], P3 ;  /* 0x1f600000f2fc7fae */ /* 0x0007e8000992184c */
[----:B---3--:R-:W3:Y:S04]  /*14f80*/  LDL.LU R252, [R1+0x103c] ;  /* 0x00103c0001fc7983 */ /* 0x008ee80000300800 */
[----:B------:R-:W3:Y:S04]  /*14f90*/  LDL.LU.64 R110, [R1+0x540] ;  /* 0x00054000016e7983 */ /* 0x000ee80000300a00 */
[----:B------:R-:W3:Y:S04]  /*14fa0*/  LDL.LU.64 R30, [R1+0x500] ;  /* 0x00050000011e7983 */ /* 0x000ee80000300a00 */
[----:B------:R-:W3:Y:S04]  /*14fb0*/  LDL.LU.64 R124, [R1+0x4c0] ;  /* 0x0004c000017c7983 */ /* 0x000ee80000300a00 */
[----:B------:R1:W-:Y:S04]  /*14fc0*/  STL.64 [R1+0xfb8], R242 ;  /* 0x000fb8f201007387 */ /* 0x0003e80000100a00 */
[----:B-1----:R-:W3:Y:S04]  /*14fd0*/  LDL.LU.64 R242, [R1+0x448] ;  /* 0x0004480001f27983 */ /* 0x002ee80000300a00 */
[----:B------:R-:W3:Y:S01]  /*14fe0*/  LDL.LU.64 R226, [R1+0x440] ;  /* 0x0004400001e27983 */ /* 0x000ee20000300a00 */
[----:B------:R-:W-:-:S03]  /*14ff0*/  LOP3.LUT R195, R251, 0x40, RZ, 0x3c, !PT ;  /* 0x00000040fbc37812 */ /* 0x000fc600078e3cff */
[----:B------:R-:W3:Y:S04]  /*15000*/  LDL.LU.64 R142, [R1+0x400] ;  /* 0x00040000018e7983 */ /* 0x000ee80000300a00 */
        /* <DEDUP_REMOVED lines=8> */
[----:B------:R1:W-:Y:S04]  /*15090*/  LDGSTS.E [R195+0x800], [R40.64], P3 ;  /* 0x0080000028c37fae */ /* 0x0003e8000992184c */
[----:B------:R-:W3:Y:S04]  /*150a0*/  LDL.LU.64 R8, [R1] ;  /* 0x0000000001087983 */ /* 0x000ee80000300a00 */
[----:B------:R1:W-:Y:S04]  /*150b0*/  LDGSTS.E [R195+0x1800], [R24.64], P3 ;  /* 0x0180000018c37fae */ /* 0x0003e8000992184c */
[----:B----4-:R1:W-:Y:S04]  /*150c0*/  LDGSTS.E [R195+0x2800], [R174.64], P3 ;  /* 0x02800000aec37fae */ /* 0x0103e8000992184c */
[----:B------:R-:W-:Y:S04]  /*150d0*/  STL.64 [R1+0x1008], R174 ;  /* 0x001008ae01007387 */ /* 0x000fe80000100a00 */
[----:B--2---:R1:W-:Y:S04]  /*150e0*/  LDGSTS.E [R195+0x3800], [R46.64], P3 ;  /* 0x038000002ec37fae */ /* 0x0043e8000992184c */
[----:B------:R-:W-:Y:S04]  /*150f0*/  STL.64 [R1+0xff0], R46 ;  /* 0x000ff02e01007387 */ /* 0x000fe80000100a00 */
[----:B------:R2:W-:Y:S04]  /*15100*/  LDGSTS.E [R195+0x4800], [R140.64], P3 ;  /* 0x048000008cc37fae */ /* 0x0005e8000992184c */
[----:B------:R2:W-:Y:S04]  /*15110*/  STL.64 [R1+0xfd8], R140 ;  /* 0x000fd88c01007387 */ /* 0x0005e80000100a00 */
[----:B------:R1:W-:Y:S04]  /*15120*/  LDGSTS.E [R195+0x5800], [R122.64], P3 ;  /* 0x058000007ac37fae */ /* 0x0003e8000992184c */
[----:B--2---:R-:W2:Y:S04]  /*15130*/  LDL.LU.64 R140, [R1+0x580] ;  /* 0x00058000018c7983 */ /* 0x004ea80000300a00 */
[----:B------:R-:W-:Y:S04]  /*15140*/  STL.64 [R1+0xfc8], R122 ;  /* 0x000fc87a01007387 */ /* 0x000fe80000100a00 */
[----:B---3--:R3:W-:Y:S04]  /*15150*/  LDGSTS.E [R195+0x6800], [R242.64], P3 ;  /* 0x06800000f2c37fae */ /* 0x0087e8000992184c */
[----:B------:R3:W-:Y:S04]  /*15160*/  STL.64 [R1+0xfc0], R242 ;  /* 0x000fc0f201007387 */ /* 0x0007e80000100a00 */
[----:B------:R1:W-:Y:S04]  /*15170*/  LDGSTS.E [R195+0x7800], [R158.64], P3 ;  /* 0x078000009ec37fae */ /* 0x0003e8000992184c */
[----:B------:R1:W-:Y:S04]  /*15180*/  LDGSTS.E [R195+0x8800], [R238.64], P3 ;  /* 0x08800000eec37fae */ /* 0x0003e8000992184c */
[----:B---3--:R-:W3:Y:S04]  /*15190*/  LDL.LU.64 R242, [R1+0x480] ;  /* 0x0004800001f27983 */ /* 0x008ee80000300a00 */
[----:B------:R-:W-:Y:S04]  /*151a0*/  STL.64 [R1+0xfd0], R158 ;  /* 0x000fd09e01007387 */ /* 0x000fe80000100a00 */
[----:B------:R-:W-:Y:S04]  /*151b0*/  STL.64 [R1+0xfe0], R238 ;  /* 0x000fe0ee01007387 */ /* 0x000fe80000100a00 */
[----:B------:R1:W-:Y:S04]  /*151c0*/  LDGSTS.E [R195+0x9800], [R26.64], P3 ;  /* 0x098000001ac37fae */ /* 0x0003e8000992184c */
[----:B------:R-:W-:Y:S04]  /*151d0*/  STL.64 [R1+0xfe8], R26 ;  /* 0x000fe81a01007387 */ /* 0x000fe80000100a00 */
[----:B------:R4:W-:Y:S04]  /*151e0*/  LDGSTS.E [R195+0xa800], [R220.64], P3 ;  /* 0x0a800000dcc37fae */ /* 0x0009e8000992184c */
[----:B------:R4:W-:Y:S04]  /*151f0*/  STL.64 [R1+0xff8], R220 ;  /* 0x000ff8dc01007387 */ /* 0x0009e80000100a00 */
[----:B------:R1:W-:Y:S04]  /*15200*/  LDGSTS.E [R195+0xb800], [R138.64], P3 ;  /* 0x0b8000008ac37fae */ /* 0x0003e8000992184c */
[----:B------:R1:W-:Y:S04]  /*15210*/  LDGSTS.E [R195+0xc800], [R208.64], P3 ;  /* 0x0c800000d0c37fae */ /* 0x0003e8000992184c */
[----:B----4-:R-:W4:Y:S04]  /*15220*/  LDL.LU.64 R220, [R1+0x5c0] ;  /* 0x0005c00001dc7983 */ /* 0x010f280000300a00 */
        /* <DEDUP_REMOVED lines=13> */
[----:B------:R-:W-:Y:S04]  /*15300*/  STL.64 [R1+0x1000], R138 ;  /* 0x0010008a01007387 */ /* 0x000fe80000100a00 */
[----:B------:R1:W-:Y:S04]  /*15310*/  LDGSTS.E [R195+0x1a800], [R160.64], P3 ;  /* 0x1a800000a0c37fae */ /* 0x0003e8000992184c */
[----:B------:R-:W-:Y:S04]  /*15320*/  STL.64 [R1+0x1010], R208 ;  /* 0x001010d001007387 */ /* 0x000fe80000100a00 */
[----:B------:R1:W-:Y:S04]  /*15330*/  LDGSTS.E [R195+0x1b800], [R176.64], P3 ;  /* 0x1b800000b0c37fae */ /* 0x0003e8000992184c */
[----:B------:R1:W-:Y:S04]  /*15340*/  STL.64 [R1+0x1018], R76 ;  /* 0x0010184c01007387 */ /* 0x0003e80000100a00 */
[----:B------:R1:W-:Y:S04]  /*15350*/  LDGSTS.E [R195+0x1c800], [R192.64], P3 ;  /* 0x1c800000c0c37fae */ /* 0x0003e8000992184c */
[----:B------:R-:W-:Y:S04]  /*15360*/  STL.64 [R1+0x1020], R222 ;  /* 0x001020de01007387 */ /* 0x000fe80000100a00 */
[----:B------:R1:W-:Y:S04]  /*15370*/  LDGSTS.E [R195+0x1d800], [R212.64], P3 ;  /* 0x1d800000d4c37fae */ /* 0x0003e8000992184c */
[----:B------:R1:W-:Y:S04]  /*15380*/  STL.64 [R1+0x1028], R90 ;  /* 0x0010285a01007387 */ /* 0x0003e80000100a00 */
[----:B------:R1:W-:Y:S04]  /*15390*/  LDGSTS.E [R195+0x1e800], [R228.64], P3 ;  /* 0x1e800000e4c37fae */ /* 0x0003e8000992184c */
[----:B------:R-:W-:Y:S04]  /*153a0*/  STL.64 [R1+0x1030], R204 ;  /* 0x001030cc01007387 */ /* 0x000fe80000100a00 */
[----:B------:R1:W-:Y:S04]  /*153b0*/  LDGSTS.E [R195+0x1f800], [R244.64], P3 ;  /* 0x1f800000f4c37fae */ /* 0x0003e8000992184c */
[----:B-1----:R-:W3:Y:S04]  /*153c0*/  LDL.LU R195, [R1+0x1038] ;  /* 0x0010380001c37983 */ /* 0x002ee80000300800 */
        /* <DEDUP_REMOVED lines=27> */
[----:B------:R-:W3:Y:S04]  /*15580*/  LDL.LU.64 R240, [R1+0x2f0] ;  /* 0x0002f00001f07983 */ /* 0x000ee80000300a00 */
[----:B------:R-:W3:Y:S04]  /*15590*/  LDL.LU.64 R156, [R1+0x2b0] ;  /* 0x0002b000019c7983 */ /* 0x000ee80000300a00 */
[----:B------:R-:W3:Y:S04]  /*155a0*/  LDL.LU.64 R28, [R1+0x270] ;  /* 0x00027000011c7983 */ /* 0x000ee80000300a00 */
[----:B------:R-:W3:Y:S04]  /*155b0*/  LDL.LU.64 R170, [R1+0x230] ;  /* 0x0002300001aa7983 */ /* 0x000ee80000300a00 */
[----:B------:R-:W3:Y:S04]  /*155c0*/  LDL.LU.64 R42, [R1+0x1f0] ;  /* 0x0001f000012a7983 */ /* 0x000ee80000300a00 */
[----:B------:R-:W3:Y:S01]  /*155d0*/  LDL.LU.64 R174, [R1+0x1c0] ;  /* 0x0001c00001ae7983 */ /* 0x000ee20000300a00 */
[----:B------:R-:W-:-:S02]  /*155e0*/  SEL R0, R0, RZ, P0 ;  /* 0x000000ff00007207 */ /* 0x000fc40000000000 */
[----:B------:R-:W-:Y:S01]  /*155f0*/  SEL R250, R250, RZ, P0 ;  /* 0x000000fffafa7207 */ /* 0x000fe20000000000 */
[----:B------:R-:W-:Y:S01]  /*15600*/  USHF.L.U32 UR5, UR6, 0x7, URZ ;  /* 0x0000000706057899 */ /* 0x000fe2000800063f */
[----:B------:R-:W-:Y:S01]  /*15610*/  ISETP.NE.U32.AND P4, PT, R0, RZ, PT ;  /* 0x000000ff0000720c */ /* 0x000fe20003f85070 */
[----:B------:R-:W3:Y:S01]  /*15620*/  LDL.LU.64 R46, [R1+0x1b0] ;  /* 0x0001b000012e7983 */ /* 0x000ee20000300a00 */
[----:B------:R-:W-:Y:S02]  /*15630*/  SEL R0, RZ, 0x4, P2 ;  /* 0x00000004ff007807 */ /* 0x000fe40001000000 */
[----:B------:R-:W-:Y:S01]  /*15640*/  ISETP.NE.U32.AND P2, PT, R250, RZ, PT ;  /* 0x000000fffa00720c */ /* 0x000fe20003f45070 */
[----:B------:R-:W3:Y:S04]  /*15650*/  LDL.LU.64 R122, [R1+0x1a0] ;  /* 0x0001a000017a7983 */ /* 0x000ee80000300a00 */
[----:B------:R-:W1:Y:S01]  /*15660*/  S2R R250, SR_TID.X ;  /* 0x0000000000fa7919 */ /* 0x000e620000002100 */
[----:B------:R-:W-:-:S02]  /*15670*/  LOP3.LUT R196, R251, 0x50, RZ, 0x3c, !PT ;  /* 0x00000050fbc47812 */ /* 0x000fc400078e3cff */
[----:B------:R-:W-:Y:S01]  /*15680*/  LOP3.LUT R239, R251, 0x70, RZ, 0x3c, !PT ;  /* 0x00000070fbef7812 */ /* 0x000fe200078e3cff */
[----:B------:R-:W3:Y:S01]  /*15690*/  LDL.LU.64 R26, [R1+0x190] ;  /* 0x00019000011a7983 */ /* 0x000ee20000300a00 */
[----:B-1----:R-:W-:-:S03]  /*156a0*/  SHF.R.U32.HI R250, RZ, 0x6, R250 ;  /* 0x00000006fffa7819 */ /* 0x002fc600000116fa */
[----:B----4-:R1:W-:Y:S04]  /*156b0*/  LDGSTS.E [R196+0xa00], [R220.64], P3 ;  /* 0x00a00000dcc47fae */ /* 0x0103e8000992184c */
[----:B--2---:R1:W-:Y:S04]  /*156c0*/  LDGSTS.E [R196+0x1a00], [R140.64], P3 ;  /* 0x01a000008cc47fae */ /* 0x0043e8000992184c */
[----:B------:R1:W-:Y:S04]  /*156d0*/  LDGSTS.E [R196+0x2a00], [R110.64], P3 ;  /* 0x02a000006ec47fae */ /* 0x0003e8000992184c */
[----:B------:R1:W-:Y:S04]  /*156e0*/  LDGSTS.E [R196+0x3a00], [R30.64], P3 ;  /* 0x03a000001ec47fae */ /* 0x0003e8000992184c */
[----:B------:R1:W-:Y:S04]  /*156f0*/  LDGSTS.E [R196+0x4a00], [R124.64], P3 ;  /* 0x04a000007cc47fae */ /* 0x0003e8000992184c */
[----:B---3--:R1:W-:Y:S04]  /*15700*/  LDGSTS.E [R196+0x5a00], [R242.64], P3 ;  /* 0x05a00000f2c47fae */ /* 0x0083e8000992184c */
        /* <DEDUP_REMOVED lines=8> */
[----:B------:R1:W-:Y:S01]  /*15790*/  LDGSTS.E [R196+0xea00], [R206.64], P3 ;  /* 0x0ea00000cec47fae */ /* 0x0003e2000992184c */
[----:B------:R-:W-:-:S03]  /*157a0*/  SGXT.U32 R250, R250, 0x1 ;  /* 0x00000001fafa781a */ /* 0x000fc60000000000 */
[----:B------:R1:W-:Y:S04]  /*157b0*/  LDGSTS.E [R196+0xfa00], [R74.64], P3 ;  /* 0x0fa000004ac47fae */ /* 0x0003e8000992184c */
[----:B------:R1:W-:Y:S04]  /*157c0*/  LDGSTS.E [R196+0x10a00], [R8.64], P3 ;  /* 0x10a0000008c47fae */ /* 0x0003e8000992184c */
[----:B------:R1:W-:Y:S04]  /*157d0*/  LDGSTS.E [R196+0x11a00], [R18.64], P3 ;  /* 0x11a0000012c47fae */ /* 0x0003e8000992184c */
[----:B------:R1:W-:Y:S01]  /*157e0*/  LDGSTS.E [R196+0x12a00], [R34.64], P3 ;  /* 0x12a0000022c47fae */ /* 0x0003e2000992184c */
[----:B------:R-:W-:-:S03]  /*157f0*/  LOP3.LUT R250, R250, 0x10, RZ, 0xfc, !PT ;  /* 0x00000010fafa7812 */ /* 0x000fc600078efcff */
[----:B------:R1:W-:Y:S04]  /*15800*/  LDGSTS.E [R196+0x13a00], [R50.64], P3 ;  /* 0x13a0000032c47fae */ /* 0x0003e8000992184c */
[----:B------:R1:W-:Y:S04]  /*15810*/  LDGSTS.E [R196+0x14a00], [R66.64], P3 ;  /* 0x14a0000042c47fae */ /* 0x0003e8000992184c */
[----:B------:R1:W-:Y:S04]  /*15820*/  LDGSTS.E [R196+0x15a00], [R82.64], P3 ;  /* 0x15a0000052c47fae */ /* 0x0003e8000992184c */
[----:B------:R1:W-:Y:S01]  /*15830*/  LDGSTS.E [R196+0x16a00], [R98.64], P3 ;  /* 0x16a0000062c47fae */ /* 0x0003e2000992184c */
[----:B------:R-:W-:-:S03]  /*15840*/  ISETP.GE.AND P1, PT, R250, UR8, PT ;  /* 0x00000008fa007c0c */ /* 0x000fc6000bf26270 */
[----:B------:R1:W-:Y:S01]  /*15850*/  LDGSTS.E [R196+0x17a00], [R114.64], P3 ;  /* 0x17a0000072c47fae */ /* 0x0003e2000992184c */
[----:B------:R-:W-:-:S03]  /*15860*/  LOP3.LUT R250, R251, 0x60, RZ, 0x3c, !PT ;  /* 0x00000060fbfa7812 */ /* 0x000fc600078e3cff */
        /* <DEDUP_REMOVED lines=52> */
[----:B------:R-:W-:-:S03]  /*15bb0*/  SEL R0, R0, RZ, P0 ;  /* 0x000000ff00007207 */ /* 0x000fc60000000000 */
[----:B------:R3:W-:Y:S04]  /*15bc0*/  LDGSTS.E [R239+0xce00], [R156.64], P3 ;  /* 0x0ce000009cef7fae */ /* 0x0007e8000992184c */
[----:B------:R3:W-:Y:S04]  /*15bd0*/  LDGSTS.E [R239+0xde00], [R28.64], P3 ;  /* 0x0de000001cef7fae */ /* 0x0007e8000992184c */
[----:B------:R3:W-:Y:S04]  /*15be0*/  LDGSTS.E [R239+0xee00], [R170.64], P3 ;  /* 0x0ee00000aaef7fae */ /* 0x0007e8000992184c */
[----:B------:R3:W-:Y:S01]  /*15bf0*/  LDGSTS.E [R239+0xfe00], [R42.64], P3 ;  /* 0x0fe000002aef7fae */ /* 0x0007e2000992184c */
[----:B------:R-:W-:-:S03]  /*15c00*/  ISETP.NE.U32.AND P5, PT, R0, RZ, PT ;  /* 0x000000ff0000720c */ /* 0x000fc60003fa5070 */
[----:B------:R3:W-:Y:S01]  /*15c10*/  LDGSTS.E [R239+0x10e00], [R6.64], P3 ;  /* 0x10e0000006ef7fae */ /* 0x0007e2000992184c */
[----:B------:R-:W-:-:S03]  /*15c20*/  IMAD.U32 R0, RZ, RZ, UR5 ;  /* 0x00000005ff007e24 */ /* 0x000fc6000f8e00ff */
[----:B------:R3:W-:Y:S04]  /*15c30*/  LDGSTS.E [R239+0x11e00], [R22.64], P3 ;  /* 0x11e0000016ef7fae */ /* 0x0007e8000992184c */
[----:B------:R3:W-:Y:S04]  /*15c40*/  LDGSTS.E [R239+0x12e00], [R38.64], P3 ;  /* 0x12e0000026ef7fae */ /* 0x0007e8000992184c */
[----:B------:R3:W-:Y:S04]  /*15c50*/  LDGSTS.E [R239+0x13e00], [R54.64], P3 ;  /* 0x13e0000036ef7fae */ /* 0x0007e8000992184c */
[----:B------:R3:W-:Y:S01]  /*15c60*/  LDGSTS.E [R239+0x14e00], [R70.64], P3 ;  /* 0x14e0000046ef7fae */ /* 0x0007e2000992184c */
[----:B------:R-:W-:-:S03]  /*15c70*/  IMAD.WIDE R76, R0, 0x4, R174 ;  /* 0x00000004004c7825 */ /* 0x000fc600078e02ae */
[----:B------:R3:W-:Y:S04]  /*15c80*/  LDGSTS.E [R239+0x15e00], [R86.64], P3 ;  /* 0x15e0000056ef7fae */ /* 0x0007e8000992184c */
[----:B------:R3:W-:Y:S04]  /*15c90*/  LDGSTS.E [R239+0x16e00], [R102.64], P3 ;  /* 0x16e0000066ef7fae */ /* 0x0007e8000992184c */
[----:B------:R3:W-:Y:S04]  /*15ca0*/  LDGSTS.E [R239+0x17e00], [R118.64], P3 ;  /* 0x17e0000076ef7fae */ /* 0x0007e8000992184c */
[----:B------:R3:W-:Y:S04]  /*15cb0*/  LDGSTS.E [R239+0x18e00], [R134.64], P3 ;  /* 0x18e0000086ef7fae */ /* 0x0007e8000992184c */
[----:B------:R3:W-:Y:S04]  /*15cc0*/  LDGSTS.E [R239+0x19e00], [R150.64], P3 ;  /* 0x19e0000096ef7fae */ /* 0x0007e8000992184c */
[----:B------:R-:W4:Y:S04]  /*15cd0*/  LDL.LU.64 R174, [R1+0x180] ;  /* 0x0001800001ae7983 */ /* 0x000f280000300a00 */
[----:B------:R3:W-:Y:S04]  /*15ce0*/  LDGSTS.E [R239+0x1ae00], [R166.64], P3 ;  /* 0x1ae00000a6ef7fae */ /* 0x0007e8000992184c */
[----:B------:R3:W-:Y:S04]  /*15cf0*/  LDGSTS.E [R239+0x1be00], [R182.64], P3 ;  /* 0x1be00000b6ef7fae */ /* 0x0007e8000992184c */
[----:B------:R3:W-:Y:S04]  /*15d00*/  LDGSTS.E [R239+0x1ce00], [R202.64], P3 ;  /* 0x1ce00000caef7fae */ /* 0x0007e8000992184c */
[----:B------:R3:W-:Y:S04]  /*15d10*/  LDGSTS.E [R239+0x1de00], [R218.64], P3 ;  /* 0x1de00000daef7fae */ /* 0x0007e8000992184c */
[----:B------:R3:W-:Y:S04]  /*15d20*/  LDGSTS.E [R239+0x1ee00], [R234.64], P3 ;  /* 0x1ee00000eaef7fae */ /* 0x0007e8000992184c */
[----:B------:R3:W-:Y:S04]  /*15d30*/  LDGSTS.E [R239+0x1fe00], [R2.64], P3 ;  /* 0x1fe0000002ef7fae */ /* 0x0007e8000992184c */
[----:B------:R-:W0:Y:S04]  /*15d40*/  LDGDEPBAR ;  /* 0x00000000000079af */ /* 0x000e280000000000 */
[----:B-1----:R-:W1:Y:S04]  /*15d50*/  S2R R196, SR_TID.X ;  /* 0x0000000000c47919 */ /* 0x002e680000002100 */
[----:B---3--:R-:W3:Y:S04]  /*15d60*/  LDL.LU.64 R238, [R1+0x170] ;  /* 0x0001700001ee7983 */ /* 0x008ee80000300a00 */
[----:B------:R-:W-:Y:S01]  /*15d70*/  BAR.SYNC.DEFER_BLOCKING 0x0 ;  /* 0x0000000000007b1d */ /* 0x000fe20000010000 */
[----:B------:R-:W-:-:S05]  /*15d80*/  IMAD.WIDE R90, R0, 0x4, R46 ;  /* 0x00000004005a7825 */ /* 0x000fca00078e022e */
[----:B------:R2:W-:Y:S04]  /*15d90*/  STL.64 [R1+0x1c0], R76 ;  /* 0x0001c04c01007387 */ /* 0x0005e80000100a00 */
[----:B------:R-:W3:Y:S01]  /*15da0*/  LDL.LU.64 R46, [R1+0x160] ;  /* 0x00016000012e7983 */ /* 0x000ee20000300a00 */
[----:B-1----:R-:W-:-:S03]  /*15db0*/  SHF.R.U32.HI R196, RZ, 0x6, R196 ;  /* 0x00000006ffc47819 */ /* 0x002fc600000116c4 */
[----:B------:R-:W-:Y:S01]  /*15dc0*/  STL.64 [R1+0x1b0], R90 ;  /* 0x0001b05a01007387 */ /* 0x000fe20000100a00 */
[----:B------:R-:W-:-:S03]  /*15dd0*/  SGXT.U32 R196, R196, 0x1 ;  /* 0x00000001c4c4781a */ /* 0x000fc60000000000 */
[----:B------:R-:W-:Y:S01]  /*15de0*/  @!PT LDS RZ, [RZ] ;  /* 0x00000000fffff984 */ /* 0x000fe20000000800 */
[----:B------:R-:W-:Y:S01]  /*15df0*/  @!PT LDS RZ, [RZ] ;  /* 0x00000000fffff984 */ /* 0x000fe20000000800 */
[----:B------:R-:W-:Y:S01]  /*15e00*/  @!PT LDS RZ, [RZ] ;  /* 0x00000000fffff984 */ /* 0x000fe20000000800 */
[----:B------:R2:W-:Y:S04]  /*15e10*/  LDGSTS.E [R197+0x48000], [R76.64], P4 ;  /* 0x480000004cc57fae */ /* 0x0005e8000a12184c */
[----:B------:R4:W-:Y:S01]  /*15e20*/  LDGSTS.E [R197+0x48400], [R90.64], P2 ;  /* 0x484000005ac57fae */ /* 0x0009e2000912184c */
[----:B--2---:R-:W-:-:S03]  /*15e30*/  IMAD.WIDE R76, R0, 0x4, R122 ;  /* 0x00000004004c7825 */ /* 0x004fc600078e027a */
[----:B------:R-:W2:Y:S04]  /*15e40*/  LDL.LU.64 R122, [R1+0x150] ;  /* 0x00015000017a7983 */ /* 0x000ea80000300a00 */
[----:B------:R1:W-:Y:S04]  /*15e50*/  STL.64 [R1+0x1a0], R76 ;  /* 0x0001a04c01007387 */ /* 0x0003e80000100a00 */
[----:B------:R1:W-:Y:S02]  /*15e60*/  LDGSTS.E [R197+0x48800], [R76.64], P6 ;  /* 0x488000004cc57fae */ /* 0x0003e4000b12184c */
[----:B-1----:R-:W-:-:S02]  /*15e70*/  IMAD.WIDE R76, R0, 0x4, R26 ;  /* 0x00000004004c7825 */ /* 0x002fc400078e021a */
[----:B------:R-:W2:Y:S04]  /*15e80*/  LDL.LU.64 R26, [R1+0x140] ;  /* 0x00014000011a7983 */ /* 0x000ea80000300a00 */
[----:B------:R3:W-:Y:S04]  /*15e90*/  STL.64 [R1+0x190], R76 ;  /* 0x0001904c01007387 */ /* 0x0007e80000100a00 */
[----:B------:R3:W-:Y:S01]  /*15ea0*/  LDGSTS.E [R197+0x48c00], [R76.64], P5 ;  /* 0x48c000004cc57fae */ /* 0x0007e2000a92184c */
[----:B----4-:R-:W-:Y:S01]  /*15eb0*/  IMAD.WIDE R90, R0, 0x4, R174 ;  /* 0x00000004005a7825 */ /* 0x010fe200078e02ae */
[----:B------:R-:W-:-:S04]  /*15ec0*/  LOP3.LUT R175, R196, 0x28, RZ, 0xfc, !PT ;  /* 0x00000028c4af7812 */ /* 0x000fc800078efcff */
[----:B------:R1:W-:Y:S01]  /*15ed0*/  STL.64 [R1+0x180], R90 ;  /* 0x0001805a01007387 */ /* 0x0003e20000100a00 */
[----:B------:R-:W-:-:S03]  /*15ee0*/  ISETP.GE.AND P5, PT, R175, UR8, PT ;  /* 0x00000008af007c0c */ /* 0x000fc6000bfa6270 */
[----:B------:R-:W4:Y:S01]  /*15ef0*/  LDL.LU.64 R174, [R1+0x130] ;  /* 0x0001300001ae7983 */ /* 0x000f220000300a00 */
[----:B---3--:R-:W-:-:S05]  /*15f00*/  IMAD.WIDE R76, R0, 0x4, R238 ;  /* 0x00000004004c7825 */ /* 0x008fca00078e02ee */
[----:B------:R2:W-:Y:S04]  /*15f10*/  STL.64 [R1+0x170], R76 ;  /* 0x0001704c01007387 */ /* 0x0005e80000100a00 */
[----:B------:R-:W3:Y:S01]  /*15f20*/  LDL.LU.64 R238, [R1+0x120] ;  /* 0x0001200001ee7983 */ /* 0x000ee20000300a00 */
[----:B------:R-:W-:Y:S02]  /*15f30*/  LOP3.LUT R194, R251, 0x70, RZ, 0x3c, !PT ;  /* 0x00000070fbc27812 */ /* 0x000fe400078e3cff */
[----:B------:R-:W-:Y:S02]  /*15f40*/  SEL R194, RZ, 0x4, P1 ;  /* 0x00000004ffc27807 */ /* 0x000fe40000800000 */
[C---:B------:R-:W-:Y:S02]  /*15f50*/  LOP3.LUT R250, R196.reuse, 0x14, RZ, 0xfc, !PT ;  /* 0x00000014c4fa7812 */ /* 0x040fe400078efcff */
[----:B------:R-:W-:-:S02]  /*15f60*/  LOP3.LUT R251, R196, 0x18, RZ, 0xfc, !PT ;  /* 0x00000018c4fb7812 */ /* 0x000fc400078efcff */
[----:B------:R-:W-:Y:S02]  /*15f70*/  SEL R194, R194, RZ, P0 ;  /* 0x000000ffc2c27207 */ /* 0x000fe40000000000 */
[----:B------:R-:W-:Y:S02]  /*15f80*/  ISETP.GE.AND P3, PT, R250, UR8, PT ;  /* 0x00000008fa007c0c */ /* 0x000fe4000bf66270 */
[----:B------:R-:W-:Y:S02]  /*15f90*/  ISETP.GE.AND P1, PT, R251, UR8, PT ;  /* 0x00000008fb007c0c */ /* 0x000fe4000bf26270 */
[----:B------:R-:W-:Y:S02]  /*15fa0*/  LOP3.LUT R139, R196, 0x1c, RZ, 0xfc, !PT ;  /* 0x0000001cc48b7812 */ /* 0x000fe400078efcff */
[----:B------:R-:W-:Y:S02]  /*15fb0*/  ISETP.NE.U32.AND P4, PT, R194, RZ, PT ;  /* 0x000000ffc200720c */ /* 0x000fe40003f85070 */
[----:B------:R-:W-:-:S02]  /*15fc0*/  LOP3.LUT R251, R196, 0x20, RZ, 0xfc, !PT ;  /* 0x00000020c4fb7812 */ /* 0x000fc400078efcff */
[----:B------:R-:W-:Y:S02]  /*15fd0*/  SEL R250, RZ, 0x4, P3 ;  /* 0x00000004fffa7807 */ /* 0x000fe40001800000 */
[----:B------:R-:W-:Y:S02]  /*15fe0*/  SEL R194, RZ, 0x4, P1 ;  /* 0x00000004ffc27807 */ /* 0x000fe40000800000 */
[----:B------:R-:W-:Y:S02]  /*15ff0*/  ISETP.GE.AND P3, PT, R139, UR8, PT ;  /* 0x000000088b007c0c */ /* 0x000fe4000bf66270 */
[----:B------:R-:W-:Y:S02]  /*16000*/  ISETP.GE.AND P1, PT, R251, UR8, PT ;  /* 0x00000008fb007c0c */ /* 0x000fe4000bf26270 */
[----:B------:R-:W-:Y:S01]  /*16010*/  SEL R250, R250, RZ, P0 ;  /* 0x000000fffafa7207 */ /* 0x000fe20000000000 */
[----:B------:R1:W-:Y:S01]  /*16020*/  LDGSTS.E [R197+0x49000], [R90.64], P4 ;  /* 0x490000005ac57fae */ /* 0x0003e2000a12184c */
[----:B------:R-:W-:-:S02]  /*16030*/  SEL R194, R194, RZ, P0 ;  /* 0x000000ffc2c27207 */ /* 0x000fc40000000000 */
[----:B------:R-:W-:Y:S02]  /*16040*/  SEL R251, RZ, 0x4, P3 ;  /* 0x00000004fffb7807 */ /* 0x000fe40001800000 */
[----:B------:R-:W-:Y:S02]  /*16050*/  LOP3.LUT R139, R196, 0x24, RZ, 0xfc, !PT ;  /* 0x00000024c48b7812 */ /* 0x000fe400078efcff */
[----:B------:R-:W-:Y:S02]  /*16060*/  ISETP.NE.U32.AND P3, PT, R250, RZ, PT ;  /* 0x000000fffa00720c */ /* 0x000fe40003f65070 */
[----:B------:R-:W-:Y:S02]  /*16070*/  ISETP.NE.U32.AND P2, PT, R194, RZ, PT ;  /* 0x000000ffc200720c */ /* 0x000fe40003f45070 */
[----:B------:R-:W-:Y:S02]  /*16080*/  SEL R194, RZ, 0x4, P1 ;  /* 0x00000004ffc27807 */ /* 0x000fe40000800000 */
[----:B------:R-:W-:-:S02]  /*16090*/  SEL R250, R251, RZ, P0 ;  /* 0x000000fffbfa7207 */ /* 0x000fc40000000000 */
[----:B------:R-:W-:Y:S02]  /*160a0*/  ISETP.GE.AND P6, PT, R139, UR8, PT ;  /* 0x000000088b007c0c */ /* 0x000fe4000bfc6270 */
[----:B------:R-:W-:Y:S02]  /*160b0*/  ISETP.NE.U32.AND P1, PT, R250, RZ, PT ;  /* 0x000000fffa00720c */ /* 0x000fe40003f25070 */
[----:B------:R-:W-:Y:S01]  /*160c0*/  SEL R194, R194, RZ, P0 ;  /* 0x000000ffc2c27207 */ /* 0x000fe20000000000 */
[----:B------:R2:W-:Y:S01]  /*160d0*/  LDGSTS.E [R197+0x49400], [R76.64], P3 ;  /* 0x494000004cc57fae */ /* 0x0005e2000992184c */
[----:B------:R-:W-:Y:S02]  /*160e0*/  SEL R250, RZ, 0x4, P6 ;  /* 0x00000004fffa7807 */ /* 0x000fe40003000000 */
[----:B------:R-:W-:Y:S02]  /*160f0*/  LOP3.LUT R139, R196, 0x2c, RZ, 0xfc, !PT ;  /* 0x0000002cc48b7812 */ /* 0x000fe400078efcff */
[----:B------:R-:W-:-:S02]  /*16100*/  ISETP.NE.U32.AND P6, PT, R194, RZ, PT ;  /* 0x000000ffc200720c */ /* 0x000fc40003fc5070 */
[----:B------:R-:W-:Y:S02]  /*16110*/  SEL R194, R250, RZ, P0 ;  /* 0x000000fffac27207 */ /* 0x000fe40000000000 */
[----:B------:R-:W-:Y:S02]  /*16120*/  ISETP.GE.AND P4, PT, R139, UR8, PT ;  /* 0x000000088b007c0c */ /* 0x000fe4000bf86270 */
[----:B------:R-:W-:Y:S02]  /*16130*/  LOP3.LUT R138, R196, 0x30, RZ, 0xfc, !PT ;  /* 0x00000030c48a7812 */ /* 0x000fe400078efcff */
[----:B------:R-:W-:Y:S01]  /*16140*/  ISETP.NE.U32.AND P3, PT, R194, RZ, PT ;  /* 0x000000ffc200720c */ /* 0x000fe20003f65070 */
[----:B-1----:R-:W-:Y:S01]  /*16150*/  IMAD.WIDE R90, R0, 0x4, R46 ;  /* 0x00000004005a7825 */ /* 0x002fe200078e022e */
[----:B------:R-:W-:Y:S01]  /*16160*/  SEL R250, RZ, 0x4, P5 ;  /* 0x00000004fffa7807 */ /* 0x000fe20002800000 */
[----:B------:R-:W3:Y:S01]  /*16170*/  LDL.LU.64 R46, [R1+0x110] ;  /* 0x00011000012e7983 */ /* 0x000ee20000300a00 */
[----:B------:R-:W-:-:S02]  /*16180*/  SEL R194, RZ, 0x4, P4 ;  /* 0x00000004ffc27807 */ /* 0x000fc40002000000 */
[----:B------:R-:W-:Y:S01]  /*16190*/  LOP3.LUT R139, R196, 0x34, RZ, 0xfc, !PT ;  /* 0x00000034c48b7812 */ /* 0x000fe200078efcff */
[----:B--2---:R-:W-:Y:S01]  /*161a0*/  IMAD.WIDE R76, R0, 0x4, R122 ;  /* 0x00000004004c7825 */ /* 0x004fe200078e027a */
[----:B------:R-:W-:Y:S01]  /*161b0*/  ISETP.GE.AND P5, PT, R138, UR8, PT ;  /* 0x000000088a007c0c */ /* 0x000fe2000bfa6270 */
[----:B------:R4:W-:Y:S01]  /*161c0*/  LDGSTS.E [R197+0x49800], [R90.64], P2 ;  /* 0x498000005ac57fae */ /* 0x0009e2000912184c */
[----:B------:R-:W-:Y:S02]  /*161d0*/  SEL R250, R250, RZ, P0 ;  /* 0x000000fffafa7207 */ /* 0x000fe40000000000 */
[----:B------:R-:W-:Y:S01]  /*161e0*/  SEL R194, R194, RZ, P0 ;  /* 0x000000ffc2c27207 */ /* 0x000fe20000000000 */
[----:B------:R-:W-:Y:S01]  /*161f0*/  STL.64 [R1+0x160], R90 ;  /* 0x0001605a01007387 */ /* 0x000fe20000100a00 */
[----:B------:R-:W-:Y:S02]  /*16200*/  ISETP.GE.AND P4, PT, R139, UR8, PT ;  /* 0x000000088b007c0c */ /* 0x000fe4000bf86270 */
[----:B------:R-:W-:Y:S01]  /*16210*/  SEL R251, RZ, 0x4, P5 ;  /* 0x00000004fffb7807 */ /* 0x000fe20002800000 */
[----:B------:R-:W2:Y:S01]  /*16220*/  LDL.LU.64 R122, [R1+0x100] ;  /* 0x00010000017a7983 */ /* 0x000ea20000300a00 */
[----:B------:R-:W-:-:S02]  /*16230*/  LOP3.LUT R139, R196, 0x38, RZ, 0xfc, !PT ;  /* 0x00000038c48b7812 */ /* 0x000fc400078efcff */
[----:B------:R-:W-:Y:S01]  /*16240*/  ISETP.NE.U32.AND P5, PT, R250, RZ, PT ;  /* 0x000000fffa00720c */ /* 0x000fe20003fa5070 */
[----:B------:R1:W-:Y:S01]  /*16250*/  STL.64 [R1+0x150], R76 ;  /* 0x0001504c01007387 */ /* 0x0003e20000100a00 */
[----:B------:R-:W-:Y:S02]  /*16260*/  ISETP.NE.U32.AND P2, PT, R194, RZ, PT ;  /* 0x000000ffc200720c */ /* 0x000fe40003f45070 */
[----:B------:R-:W-:Y:S01]  /*16270*/  SEL R194, RZ, 0x4, P4 ;  /* 0x00000004ffc27807 */ /* 0x000fe20002000000 */
[----:B------:R1:W-:Y:S01]  /*16280*/  LDGSTS.E [R197+0x49c00], [R76.64], P1 ;  /* 0x49c000004cc57fae */ /* 0x0003e2000892184c */
[----:B------:R-:W-:Y:S02]  /*16290*/  SEL R250, R251, RZ, P0 ;  /* 0x000000fffbfa7207 */ /* 0x000fe40000000000 */
[----:B------:R-:W-:Y:S02]  /*162a0*/  ISETP.GE.AND P4, PT, R139, UR8, PT ;  /* 0x000000088b007c0c */ /* 0x000fe4000bf86270 */
[----:B------:R-:W-:-:S02]  /*162b0*/  ISETP.NE.U32.AND P1, PT, R250, RZ, PT ;  /* 0x000000fffa00720c */ /* 0x000fc40003f25070 */
[----:B------:R-:W-:Y:S01]  /*162c0*/  SEL R250, RZ, 0x4, P4 ;  /* 0x00000004fffa7807 */ /* 0x000fe20002000000 */
[C---:B-1----:R-:W-:Y:S02]  /*162d0*/  IMAD.WIDE R76, R0.reuse, 0x4, R26 ;  /* 0x00000004004c7825 */ /* 0x042fe400078e021a */
        /* <DEDUP_REMOVED lines=8> */
[----:B------:R-:W-:Y:S02]  /*16360*/  SEL R194, R194, RZ, P0 ;  /* 0x000000ffc2c27207 */ /* 0x000fe40000000000 */
[----:B------:R-:W-:Y:S01]  /*16370*/  LOP3.LUT R139, R196, 0x40, RZ, 0xfc, !PT ;  /* 0x00000040c48b7812 */ /* 0x000fe200078efcff */
[----:B------:R1:W-:Y:S01]  /*16380*/  LDGSTS.E [R197+0x4a400], [R90.64], P3 ;  /* 0x4a4000005ac57fae */ /* 0x0003e2000992184c */
[----:B---3--:R-:W-:-:S05]  /*16390*/  IMAD.WIDE R76, R0, 0x4, R238 ;  /* 0x00000004004c7825 */ /* 0x008fca00078e02ee */
[----:B------:R2:W-:Y:S04]  /*163a0*/  STL.64 [R1+0x120], R76 ;  /* 0x0001204c01007387 */ /* 0x0005e80000100a00 */
[----:B------:R-:W3:Y:S01]  /*163b0*/  LDL.LU.64 R238, [R1+0xd0] ;  /* 0x0000d00001ee7983 */ /* 0x000ee20000300a00 */
[----:B------:R-:W-:Y:S02]  /*163c0*/  ISETP.NE.U32.AND P6, PT, R194, RZ, PT ;  /* 0x000000ffc200720c */ /* 0x000fe40003fc5070 */
[----:B------:R-:W-:Y:S01]  /*163d0*/  SEL R194, R250, RZ, P0 ;  /* 0x000000fffac27207 */ /* 0x000fe20000000000 */
[----:B------:R2:W-:Y:S01]  /*163e0*/  LDGSTS.E [R197+0x4a800], [R76.64], P5 ;  /* 0x4a8000004cc57fae */ /* 0x0005e2000a92184c */
[----:B------:R-:W-:Y:S02]  /*163f0*/  ISETP.GE.AND P3, PT, R139, UR8, PT ;  /* 0x000000088b007c0c */ /* 0x000fe4000bf66270 */
[----:B------:R-:W-:-:S02]  /*16400*/  LOP3.LUT R138, R196, 0x44, RZ, 0xfc, !PT ;  /* 0x00000044c48a7812 */ /* 0x000fc400078efcff */
[----:B------:R-:W-:Y:S02]  /*16410*/  ISETP.NE.U32.AND P5, PT, R194, RZ, PT ;  /* 0x000000ffc200720c */ /* 0x000fe40003fa5070 */
[----:B------:R-:W-:Y:S02]  /*16420*/  SEL R250, RZ, 0x4, P4 ;  /* 0x00000004fffa7807 */ /* 0x000fe40002000000 */
[----:B------:R-:W-:Y:S02]  /*16430*/  SEL R194, RZ, 0x4, P3 ;  /* 0x00000004ffc27807 */ /* 0x000fe40001800000 */
[----:B------:R-:W-:Y:S02]  /*16440*/  LOP3.LUT R139, R196, 0x48, RZ, 0xfc, !PT ;  /* 0x00000048c48b7812 */ /* 0x000fe400078efcff */
[----:B------:R-:W-:Y:S02]  /*16450*/  ISETP.GE.AND P4, PT, R138, UR8, PT ;  /* 0x000000088a007c0c */ /* 0x000fe4000bf86270 */
[----:B------:R-:W-:-:S02]  /*16460*/  SEL R250, R250, RZ, P0 ;  /* 0x000000fffafa7207 */ /* 0x000fc40000000000 */
[----:B------:R-:W-:Y:S02]  /*16470*/  SEL R194, R194, RZ, P0 ;  /* 0x000000ffc2c27207 */ /* 0x000fe40000000000 */
[----:B------:R-:W-:Y:S02]  /*16480*/  ISETP.GE.AND P3, PT, R139, UR8, PT ;  /* 0x000000088b007c0c */ /* 0x000fe4000bf66270 */
[----:B------:R-:W-:Y:S02]  /*16490*/  SEL R251, RZ, 0x4, P4 ;  /* 0x00000004fffb7807 */ /* 0x000fe40002000000 */
[----:B------:R-:W-:Y:S02]  /*164a0*/  LOP3.LUT R139, R196, 0x4c, RZ, 0xfc, !PT ;  /* 0x0000004cc48b7812 */ /* 0x000fe400078efcff */
[----:B------:R-:W-:Y:S02]  /*164b0*/  ISETP.NE.U32.AND P4, PT, R194, RZ, PT ;  /* 0x000000ffc200720c */ /* 0x000fe40003f85070 */
[----:B------:R-:W-:-:S02]  /*164c0*/  SEL R194, RZ, 0x4, P3 ;  /* 0x00000004ffc27807 */ /* 0x000fc40001800000 */
[----:B------:R-:W-:Y:S01]  /*164d0*/  ISETP.GE.AND P3, PT, R139, UR8, PT ;  /* 0x000000088b007c0c */ /* 0x000fe2000bf66270 */
[C---:B-1----:R-:W-:Y:S02]  /*164e0*/  IMAD.WIDE R90, R0.reuse, 0x4, R46 ;  /* 0x00000004005a7825 */ /* 0x042fe400078e022e */
[----:B------:R-:W3:Y:S04]  /*164f0*/  LDL.LU.64 R46, [R1+0xc0] ;  /* 0x0000c000012e7983 */ /* 0x000ee80000300a00 */
[----:B------:R-:W-:Y:S04]  /*16500*/  STL.64 [R1+0x110], R90 ;  /* 0x0001105a01007387 */ /* 0x000fe80000100a00 */
[----:B------:R4:W-:Y:S01]  /*16510*/  LDGSTS.E [R197+0x4ac00], [R90.64], P2 ;  /* 0x4ac000005ac57fae */ /* 0x0009e2000912184c */
[----:B--2---:R-:W-:-:S03]  /*16520*/  IMAD.WIDE R76, R0, 0x4, R122 ;  /* 0x00000004004c7825 */ /* 0x004fc600078e027a */
[----:B------:R-:W2:Y:S04]  /*16530*/  LDL.LU.64 R122, [R1+0xb0] ;  /* 0x0000b000017a7983 */ /* 0x000ea80000300a00 */
[----:B------:R1:W-:Y:S04]  /*16540*/  STL.64 [R1+0x100], R76 ;  /* 0x0001004c01007387 */ /* 0x0003e80000100a00 */
[----:B------:R1:W-:Y:S01]  /*16550*/  LDGSTS.E [R197+0x4b000], [R76.64], P1 ;  /* 0x4b0000004cc57fae */ /* 0x0003e2000892184c */
[----:B------:R-:W-:Y:S02]  /*16560*/  ISETP.NE.U32.AND P2, PT, R250, RZ, PT ;  /* 0x000000fffa00720c */ /* 0x000fe40003f45070 */
[----:B------:R-:W-:Y:S01]  /*16570*/  SEL R250, R251, RZ, P0 ;  /* 0x000000fffbfa7207 */ /* 0x000fe20000000000 */
[----:B-1----:R-:W-:-:S02]  /*16580*/  IMAD.WIDE R76, R0, 0x4, R26 ;  /* 0x00000004004c7825 */ /* 0x002fc400078e021a */
[----:B------:R-:W2:Y:S04]  /*16590*/  LDL.LU.64 R26, [R1+0xa0] ;  /* 0x0000a000011a7983 */ /* 0x000ea80000300a00 */
[----:B------:R3:W-:Y:S04]  /*165a0*/  STL.64 [R1+0xf0], R76 ;  /* 0x0000f04c01007387 */ /* 0x0007e80000100a00 */
[----:B------:R3:W-:Y:S01]  /*165b0*/  LDGSTS.E [R197+0x4b400], [R76.64], P6 ;  /* 0x4b4000004cc57fae */ /* 0x0007e2000b12184c */
[----:B------:R-:W-:Y:S02]  /*165c0*/  ISETP.NE.U32.AND P1, PT, R250, RZ, PT ;  /* 0x000000fffa00720c */ /* 0x000fe40003f25070 */
[----:B------:R-:W-:Y:S01]  /*165d0*/  SEL R250, RZ, 0x4, P3 ;  /* 0x00000004fffa7807 */ /* 0x000fe20001800000 */
[----:B----4-:R-:W-:Y:S01]  /*165e0*/  IMAD.WIDE R90, R0, 0x4, R174 ;  /* 0x00000004005a7825 */ /* 0x010fe200078e02ae */
[----:B------:R-:W-:-:S04]  /*165f0*/  LOP3.LUT R175, R196, 0x50, RZ, 0xfc, !PT ;  /* 0x00000050c4af7812 */ /* 0x000fc800078efcff */
[----:B------:R1:W-:Y:S01]  /*16600*/  STL.64 [R1+0xe0], R90 ;  /* 0x0000e05a01007387 */ /* 0x0003e20000100a00 */
[----:B------:R-:W-:Y:S02]  /*16610*/  ISETP.GE.AND P3, PT, R175, UR8, PT ;  /* 0x00000008af007c0c */ /* 0x000fe4000bf66270 */
[----:B------:R-:W-:Y:S01]  /*16620*/  SEL R194, R194, RZ, P0 ;  /* 0x000000ffc2c27207 */ /* 0x000fe20000000000 */
[----:B------:R1:W-:Y:S01]  /*16630*/  LDGSTS.E [R197+0x4b800], [R90.64], P5 ;  /* 0x4b8000005ac57fae */ /* 0x0003e2000a92184c */
[----:B---3--:R-:W-:-:S03]  /*16640*/  IMAD.WIDE R76, R0, 0x4, R238 ;  /* 0x00000004004c7825 */ /* 0x008fc600078e02ee */
[----:B------:R-:W3:Y:S04]  /*16650*/  LDL.LU.64 R238, [R1+0x90] ;  /* 0x0000900001ee7983 */ /* 0x000ee80000300a00 */
[----:B------:R2:W-:Y:S04]  /*16660*/  STL.64 [R1+0x630], R76 ;  /* 0x0006304c01007387 */ /* 0x0005e80000100a00 */
[----:B------:R-:W4:Y:S01]  /*16670*/  LDL.LU.64 R174, [R1+0x80] ;  /* 0x0000800001ae7983 */ /* 0x000f220000300a00 */
[----:B------:R-:W-:-:S03]  /*16680*/  ISETP.NE.U32.AND P6, PT, R194, RZ, PT ;  /* 0x000000ffc200720c */ /* 0x000fc60003fc5070 */
[----:B------:R2:W-:Y:S01]  /*16690*/  LDGSTS.E [R197+0x4bc00], [R76.64], P2 ;  /* 0x4bc000004cc57fae */ /* 0x0005e2000912184c */
[----:B------:R-:W-:Y:S02]  /*166a0*/  LOP3.LUT R139, R196, 0x54, RZ, 0xfc, !PT ;  /* 0x00000054c48b7812 */ /* 0x000fe400078efcff */
[----:B------:R-:W-:Y:S02]  /*166b0*/  SEL R194, R250, RZ, P0 ;  /* 0x000000fffac27207 */ /* 0x000fe40000000000 */
[----:B------:R-:W-:Y:S02]  /*166c0*/  ISETP.GE.AND P5, PT, R139, UR8, PT ;  /* 0x000000088b007c0c */ /* 0x000fe4000bfa6270 */
[----:B------:R-:W-:Y:S02]  /*166d0*/  LOP3.LUT R138, R196, 0x58, RZ, 0xfc, !PT ;  /* 0x00000058c48a7812 */ /* 0x000fe400078efcff */
[----:B------:R-:W-:Y:S02]  /*166e0*/  ISETP.NE.U32.AND P2, PT, R194, RZ, PT ;  /* 0x000000ffc200720c */ /* 0x000fe40003f45070 */
[----:B------:R-:W-:-:S02]  /*166f0*/  SEL R250, RZ, 0x4, P3 ;  /* 0x00000004fffa7807 */ /* 0x000fc40001800000 */
[----:B------:R-:W-:Y:S02]  /*16700*/  SEL R194, RZ, 0x4, P5 ;  /* 0x00000004ffc27807 */ /* 0x000fe40002800000 */
[----:B------:R-:W-:Y:S02]  /*16710*/  LOP3.LUT R139, R196, 0x5c, RZ, 0xfc, !PT ;  /* 0x0000005cc48b7812 */ /* 0x000fe400078efcff */
[----:B------:R-:W-:Y:S02]  /*16720*/  ISETP.GE.AND P3, PT, R138, UR8, PT ;  /* 0x000000088a007c0c */ /* 0x000fe4000bf66270 */
[----:B------:R-:W-:Y:S02]  /*16730*/  SEL R250, R250, RZ, P0 ;  /* 0x000000fffafa7207 */ /* 0x000fe40000000000 */
[----:B------:R-:W-:Y:S02]  /*16740*/  SEL R194, R194, RZ, P0 ;  /* 0x000000ffc2c27207 */ /* 0x000fe40000000000 */
[----:B------:R-:W-:Y:S01]  /*16750*/  ISETP.GE.AND P5, PT, R139, UR8, PT ;  /* 0x000000088b007c0c */ /* 0x000fe2000bfa6270 */
[----:B-1----:R-:W-:-:S02]  /*16760*/  IMAD.WIDE R90, R0, 0x4, R46 ;  /* 0x00000004005a7825 */ /* 0x002fc400078e022e */
[----:B------:R-:W4:Y:S04]  /*16770*/  LDL.LU.64 R46, [R1+0x70] ;  /* 0x00007000012e7983 */ /* 0x000f280000300a00 */
[----:B------:R-:W-:Y:S04]  /*16780*/  STL.64 [R1+0x638], R90 ;  /* 0x0006385a01007387 */ /* 0x000fe80000100a00 */
        /* <DEDUP_REMOVED lines=9> */
[----:B------:R-:W-:Y:S02]  /*16820*/  SEL R251, RZ, 0x4, P3 ;  /* 0x00000004fffb7807 */ /* 0x000fe40001800000 */
[----:B------:R-:W-:-:S02]  /*16830*/  LOP3.LUT R139, R196, 0x60, RZ, 0xfc, !PT ;  /* 0x00000060c48b7812 */ /* 0x000fc400078efcff */
[----:B------:R-:W-:Y:S02]  /*16840*/  ISETP.NE.U32.AND P4, PT, R250, RZ, PT ;  /* 0x000000fffa00720c */ /* 0x000fe40003f85070 */
[----:B------:R-:W-:Y:S02]  /*16850*/  ISETP.NE.U32.AND P3, PT, R194, RZ, PT ;  /* 0x000000ffc200720c */ /* 0x000fe40003f65070 */
[----:B------:R-:W-:Y:S02]  /*16860*/  SEL R194, RZ, 0x4, P5 ;  /* 0x00000004ffc27807 */ /* 0x000fe40002800000 */
[----:B------:R-:W-:Y:S02]  /*16870*/  SEL R250, R251, RZ, P0 ;  /* 0x000000fffbfa7207 */ /* 0x000fe40000000000 */
[----:B------:R-:W-:Y:S02]  /*16880*/  ISETP.GE.AND P5, PT, R139, UR8, PT ;  /* 0x000000088b007c0c */ /* 0x000fe4000bfa6270 */
[----:B------:R-:W-:-:S02]  /*16890*/  ISETP.NE.U32.AND P1, PT, R250, RZ, PT ;  /* 0x000000fffa00720c */ /* 0x000fc40003f25070 */
[----:B------:R-:W-:Y:S01]  /*168a0*/  SEL R250, RZ, 0x4, P5 ;  /* 0x00000004fffa7807 */ /* 0x000fe20002800000 */
[----:B---3--:R-:W-:-:S05]  /*168b0*/  IMAD.WIDE R90, R0, 0x4, R238 ;  /* 0x00000004005a7825 */ /* 0x008fca00078e02ee */
[----:B------:R1:W-:Y:S01]  /*168c0*/  STL.64 [R1+0x650], R90 ;  /* 0x0006505a01007387 */ /* 0x0003e20000100a00 */
[----:B----4-:R-:W-:Y:S01]  /*168d0*/  IMAD.WIDE R76, R0, 0x4, R174 ;  /* 0x00000004004c7825 */ /* 0x010fe200078e02ae */
[C---:B------:R-:W-:Y:S02]  /*168e0*/  LOP3.LUT R239, R196.reuse, 0x64, RZ, 0xfc, !PT ;  /* 0x00000064c4ef7812 */ /* 0x040fe400078efcff */
[----:B------:R-:W3:Y:S02]  /*168f0*/  LDL.LU.64 R174, [R1+0x40] ;  /* 0x0000400001ae7983 */ /* 0x000ee40000300a00 */
[----:B------:R-:W-:Y:S02]  /*16900*/  ISETP.GE.AND P5, PT, R239, UR8, PT ;  /* 0x00000008ef007c0c */ /* 0x000fe4000bfa6270 */
[----:B------:R1:W-:Y:S01]  /*16910*/  LDGSTS.E [R197+0x4cc00], [R90.64], P2 ;  /* 0x4cc000005ac57fae */ /* 0x0003e2000912184c */
[----:B------:R-:W-:-:S03]  /*16920*/  LOP3.LUT R239, R196, 0x68, RZ, 0xfc, !PT ;  /* 0x00000068c4ef7812 */ /* 0x000fc600078efcff */
[----:B------:R2:W-:Y:S01]  /*16930*/  STL.64 [R1+0x658], R76 ;  /* 0x0006584c01007387 */ /* 0x0005e20000100a00 */
[----:B------:R-:W-:-:S03]  /*16940*/  ISETP.GE.AND P2, PT, R239, UR8, PT ;  /* 0x00000008ef007c0c */ /* 0x000fc6000bf46270 */
[----:B------:R-:W4:Y:S01]  /*16950*/  LDL.LU.64 R238, [R1+0x38] ;  /* 0x0000380001ee7983 */ /* 0x000f220000300a00 */
[----:B------:R-:W-:Y:S02]  /*16960*/  SEL R194, R194, RZ, P0 ;  /* 0x000000ffc2c27207 */ /* 0x000fe40000000000 */
[----:B------:R-:W-:Y:S01]  /*16970*/  LOP3.LUT R138, R196, 0x6c, RZ, 0xfc, !PT ;  /* 0x0000006cc48a7812 */ /* 0x000fe200078efcff */
[----:B------:R2:W-:Y:S01]  /*16980*/  LDGSTS.E [R197+0x4d000], [R76.64], P4 ;  /* 0x4d0000004cc57fae */ /* 0x0005e2000a12184c */
[----:B------:R-:W-:Y:S02]  /*16990*/  ISETP.NE.U32.AND P6, PT, R194, RZ, PT ;  /* 0x000000ffc200720c */ /* 0x000fe40003fc5070 */
[----:B------:R-:W-:Y:S02]  /*169a0*/  SEL R194, R250, RZ, P0 ;  /* 0x000000fffac27207 */ /* 0x000fe40000000000 */
[----:B------:R-:W-:Y:S02]  /*169b0*/  LOP3.LUT R139, R196, 0x70, RZ, 0xfc, !PT ;  /* 0x00000070c48b7812 */ /* 0x000fe400078efcff */
[----:B------:R-:W-:-:S02]  /*169c0*/  ISETP.NE.U32.AND P4, PT, R194, RZ, PT ;  /* 0x000000ffc200720c */ /* 0x000fc40003f85070 */
[----:B------:R-:W-:Y:S02]  /*169d0*/  SEL R250, RZ, 0x4, P5 ;  /* 0x00000004fffa7807 */ /* 0x000fe40002800000 */
[----:B------:R-:W-:Y:S02]  /*169e0*/  SEL R194, RZ, 0x4, P2 ;  /* 0x00000004ffc27807 */ /* 0x000fe40001000000 */
[----:B------:R-:W-:Y:S02]  /*169f0*/  ISETP.GE.AND P5, PT, R138, UR8, PT ;  /* 0x000000088a007c0c */ /* 0x000fe4000bfa6270 */
[----:B------:R-:W-:Y:S02]  /*16a00*/  ISETP.GE.AND P2, PT, R139, UR8, PT ;  /* 0x000000088b007c0c */ /* 0x000fe4000bf46270 */
[----:B------:R-:W-:Y:S02]  /*16a10*/  SEL R250, R250, RZ, P0 ;  /* 0x000000fffafa7207 */ /* 0x000fe40000000000 */
[----:B------:R-:W-:-:S02]  /*16a20*/  SEL R194, R194, RZ, P0 ;  /* 0x000000ffc2c27207 */ /* 0x000fc40000000000 */
[----:B------:R-:W-:Y:S02]  /*16a30*/  SEL R251, RZ, 0x4, P5 ;  /* 0x00000004fffb7807 */ /* 0x000fe40002800000 */
[----:B------:R-:W-:Y:S01]  /*16a40*/  LOP3.LUT R139, R196, 0x74, RZ, 0xfc, !PT ;  /* 0x00000074c48b7812 */ /* 0x000fe200078efcff */
[----:B-1----:R-:W-:Y:S02]  /*16a50*/  IMAD.WIDE R90, R0, 0x4, R46 ;  /* 0x00000004005a7825 */ /* 0x002fe400078e022e */
[----:B------:R-:W4:Y:S04]  /*16a60*/  LDL.LU.64 R46, [R1+0x30] ;  /* 0x00003000012e7983 */ /* 0x000f280000300a00 */
[----:B------:R-:W-:Y:S01]  /*16a70*/  STL.64 [R1+0x660], R90 ;  /* 0x0006605a01007387 */ /* 0x000fe20000100a00 */
[----:B------:R-:W-:-:S03]  /*16a80*/  ISETP.NE.U32.AND P5, PT, R250, RZ, PT ;  /* 0x000000fffa00720c */ /* 0x000fc60003fa5070 */
[----:B------:R1:W-:Y:S01]  /*16a90*/  LDGSTS.E [R197+0x4d400], [R90.64], P3 ;  /* 0x4d4000005ac57fae */ /* 0x0003e2000992184c */
[----:B--2---:R-:W-:-:S03]  /*16aa0*/  IMAD.WIDE R76, R0, 0x4, R122 ;  /* 0x00000004004c7825 */ /* 0x004fc600078e027a */
[----:B------:R-:W2:Y:S01]  /*16ab0*/  LDL.LU.64 R122, [R1+0x28] ;  /* 0x00002800017a7983 */ /* 0x000ea20000300a00 */
[----:B------:R-:W-:Y:S02]  /*16ac0*/  ISETP.NE.U32.AND P3, PT, R194, RZ, PT ;  /* 0x000000ffc200720c */ /* 0x000fe40003f65070 */
[----:B------:R-:W-:Y:S01]  /*16ad0*/  SEL R194, RZ, 0x4, P2 ;  /* 0x00000004ffc27807 */ /* 0x000fe20001000000 */
[----:B------:R3:W-:Y:S01]  /*16ae0*/  STL.64 [R1+0x668], R76 ;  /* 0x0006684c01007387 */ /* 0x0007e20000100a00 */
[----:B------:R-:W-:-:S03]  /*16af0*/  SEL R250, R251, RZ, P0 ;  /* 0x000000fffbfa7207 */ /* 0x000fc60000000000 */
[----:B------:R3:W-:Y:S01]  /*16b00*/  LDGSTS.E [R197+0x4d800], [R76.64], P1 ;  /* 0x4d8000004cc57fae */ /* 0x0007e2000892184c */
[----:B------:R-:W-:Y:S02]  /*16b10*/  ISETP.GE.AND P2, PT, R139, UR8, PT ;  /* 0x000000088b007c0c */ /* 0x000fe4000bf46270 */
[----:B------:R-:W-:Y:S01]  /*16b20*/  ISETP.NE.U32.AND P1, PT, R250, RZ, PT ;  /* 0x000000fffa00720c */ /* 0x000fe20003f25070 */
[----:B------:R-:W-:Y:S01]  /*16b30*/  IMAD.WIDE R26, R0, 0x4, R26 ;  /* 0x00000004001a7825 */ /* 0x000fe200078e021a */
[----:B------:R-:W-:-:S04]  /*16b40*/  SEL R250, RZ, 0x4, P2 ;  /* 0x00000004fffa7807 */ /* 0x000fc80001000000 */
[----:B------:R4:W-:Y:S04]  /*16b50*/  STL.64 [R1+0x670], R26 ;  /* 0x0006701a01007387 */ /* 0x0009e80000100a00 */
[----:B------:R-:W2:Y:S04]  /*16b60*/  LDL.LU.64 R138, [R1+0x20] ;  /* 0x00002000018a7983 */ /* 0x000ea80000300a00 */
[----:B------:R4:W-:Y:S01]  /*16b70*/  LDGSTS.E [R197+0x4dc00], [R26.64], P6 ;  /* 0x4dc000001ac57fae */ /* 0x0009e2000b12184c */
[----:B---3--:R-:W-:Y:S01]  /*16b80*/  IMAD.WIDE R76, R0, 0x4, R174 ;  /* 0x00000004004c7825 */ /* 0x008fe200078e02ae */
[----:B------:R-:W-:-:S04]  /*16b90*/  LOP3.LUT R175, R196, 0x78, RZ, 0xfc, !PT ;  /* 0x00000078c4af7812 */ /* 0x000fc800078efcff */
[----:B------:R-:W-:Y:S01]  /*16ba0*/  STL.64 [R1+0x678], R76 ;  /* 0x0006784c01007387 */ /* 0x000fe20000100a00 */
[----:B------:R-:W-:-:S03]  /*16bb0*/  ISETP.GE.AND P2, PT, R175, UR8, PT ;  /* 0x00000008af007c0c */ /* 0x000fc6000bf46270 */
[----:B------:R-:W1:Y:S01]  /*16bc0*/  LDL.LU.64 R174, [R1+0x18] ;  /* 0x0000180001ae7983 */ /* 0x000e620000300a00 */
[----:B----4-:R-:W-:Y:S01]  /*16bd0*/  IMAD.WIDE R26, R0, 0x4, R238 ;  /* 0x00000004001a7825 */ /* 0x010fe200078e02ee */
[----:B------:R-:W-:Y:S02]  /*16be0*/  LOP3.LUT R239, R196, 0x7c, RZ, 0xfc, !PT ;  /* 0x0000007cc4ef7812 */ /* 0x000fe400078efcff */
[----:B------:R2:W-:Y:S02]  /*16bf0*/  LDGSTS.E [R197+0x4e000], [R76.64], P4 ;  /* 0x4e0000004cc57fae */ /* 0x0005e4000a12184c */
[----:B------:R-:W-:Y:S02]  /*16c00*/  ISETP.GE.AND P4, PT, R239, UR8, PT ;  /* 0x00000008ef007c0c */ /* 0x000fe4000bf86270 */
[----:B------:R3:W-:Y:S04]  /*16c10*/  STL.64 [R1+0x680], R26 ;  /* 0x0006801a01007387 */ /* 0x0007e80000100a00 */
[----:B------:R-:W4:Y:S01]  /*16c20*/  LDL.LU.64 R238, [R1+0x10] ;  /* 0x0000100001ee7983 */ /* 0x000f220000300a00 */
[----:B------:R-:W-:-:S03]  /*16c30*/  SEL R194, R194, RZ, P0 ;  /* 0x000000ffc2c27207 */ /* 0x000fc60000000000 */
[----:B------:R3:W-:Y:S01]  /*16c40*/  LDGSTS.E [R197+0x4e400], [R26.64], P5 ;  /* 0x4e4000001ac57fae */ /* 0x0007e2000a92184c */
[----:B------:R-:W-:Y:S02]  /*16c50*/  ISETP.NE.U32.AND P6, PT, R194, RZ, PT ;  /* 0x000000ffc200720c */ /* 0x000fe40003fc5070 */
[----:B------:R-:W-:Y:S02]  /*16c60*/  SEL R194, R250, RZ, P0 ;  /* 0x000000fffac27207 */ /* 0x000fe40000000000 */
[----:B------:R-:W-:Y:S02]  /*16c70*/  SEL R250, RZ, 0x4, P2 ;  /* 0x00000004fffa7807 */ /* 0x000fe40001000000 */
[----:B------:R-:W-:Y:S02]  /*16c80*/  ISETP.NE.U32.AND P5, PT, R194, RZ, PT ;  /* 0x000000ffc200720c */ /* 0x000fe40003fa5070 */
[C---:B---3--:R-:W-:Y:S02]  /*16c90*/  LOP3.LUT R26, R196.reuse, 0x2, RZ, 0xfc, !PT ;  /* 0x00000002c41a7812 */ /* 0x048fe400078efcff */
[----:B------:R-:W-:-:S02]  /*16ca0*/  LOP3.LUT R27, R196, 0x6, RZ, 0xfc, !PT ;  /* 0x00000006c41b7812 */ /* 0x000fc400078efcff */
[----:B------:R-:W-:Y:S02]  /*16cb0*/  SEL R194, RZ, 0x4, P4 ;  /* 0x00000004ffc27807 */ /* 0x000fe40002000000 */
[----:B------:R-:W-:Y:S02]  /*16cc0*/  ISETP.GE.AND P2, PT, R26, UR8, PT ;  /* 0x000000081a007c0c */ /* 0x000fe4000bf46270 */
[----:B------:R-:W-:Y:S01]  /*16cd0*/  ISETP.GE.AND P4, PT, R27, UR8, PT ;  /* 0x000000081b007c0c */ /* 0x000fe2000bf86270 */
[----:B------:R-:W-:-:S05]  /*16ce0*/  IMAD.WIDE R46, R0, 0x4, R46 ;  /* 0x00000004002e7825 */ /* 0x000fca00078e022e */
[----:B------:R3:W-:Y:S04]  /*16cf0*/  STL.64 [R1+0x688], R46 ;  /* 0x0006882e01007387 */ /* 0x0007e80000100a00 */
[----:B------:R-:W4:Y:S04]  /*16d00*/  LDL.LU.64 R26, [R1+0x8] ;  /* 0x00000800011a7983 */ /* 0x000f280000300a00 */
[----:B------:R3:W-:Y:S01]  /*16d10*/  LDGSTS.E [R197+0x4e800], [R46.64], P3 ;  /* 0x4e8000002ec57fae */ /* 0x0007e2000992184c */
[----:B--2---:R-:W-:-:S05]  /*16d20*/  IMAD.WIDE R76, R0, 0x4, R122 ;  /* 0x00000004004c7825 */ /* 0x004fca00078e027a */
[----:B------:R2:W-:Y:S04]  /*16d30*/  LDGSTS.E [R197+0x4ec00], [R76.64], P1 ;  /* 0x4ec000004cc57fae */ /* 0x0005e8000892184c */
[----:B---3--:R-:W3:Y:S04]  /*16d40*/  LDL.64 R46, [R1+0x1b8] ;  /* 0x0001b800012e7983 */ /* 0x008ee80000100a00 */
[----:B------:R2:W-:Y:S04]  /*16d50*/  STL.64 [R1+0x690], R76 ;  /* 0x0006904c01007387 */ /* 0x0005e80000100a00 */
[----:B------:R-:W3:Y:S01]  /*16d60*/  LDL R123, [R1+0x94c] ;  /* 0x00094c00017b7983 */ /* 0x000ee20000100800 */
[----:B--2---:R-:W-:-:S05]  /*16d70*/  IMAD.WIDE R76, R0, 0x4, R138 ;  /* 0x00000004004c7825 */ /* 0x004fca00078e028a */
[----:B------:R4:W-:Y:S04]  /*16d80*/  STL.64 [R1+0x698], R76 ;  /* 0x0006984c01007387 */ /* 0x0009e80000100a00 */
[----:B------:R4:W-:Y:S01]  /*16d90*/  LDGSTS.E [R197+0x4f000], [R76.64], P6 ;  /* 0x4f0000004cc57fae */ /* 0x0009e2000b12184c */
[----:B-1----:R-:W-:-:S03]  /*16da0*/  IMAD.WIDE R90, R0, 0x4, R174 ;  /* 0x00000004005a7825 */ /* 0x002fc600078e02ae */
[----:B------:R-:W2:Y:S04]  /*16db0*/  LDL.LU.64 R174, [R1+0x1a8] ;  /* 0x0001a80001ae7983 */ /* 0x000ea80000300a00 */
[----:B------:R-:W-:Y:S01]  /*16dc0*/  STL.64 [R1+0x6a0], R90 ;  /* 0x0006a05a01007387 */ /* 0x000fe20000100a00 */
[----:B------:R-:W-:Y:S02]  /*16dd0*/  SEL R250, R250, RZ, P0 ;  /* 0x000000fffafa7207 */ /* 0x000fe40000000000 */
[----:B------:R-:W-:Y:S01]  /*16de0*/  SEL R194, R194, RZ, P0 ;  /* 0x000000ffc2c27207 */ /* 0x000fe20000000000 */
[----:B------:R1:W-:Y:S01]  /*16df0*/  LDGSTS.E [R197+0x4f400], [R90.64], P5 ;  /* 0x4f4000005ac57fae */ /* 0x0003e2000a92184c */
[----:B----4-:R-:W-:-:S05]  /*16e00*/  IMAD.WIDE R76, R0, 0x4, R238 ;  /* 0x00000004004c7825 */ /* 0x010fca00078e02ee */
[----:B------:R4:W-:Y:S04]  /*16e10*/  STL.64 [R1+0x6a8], R76 ;  /* 0x0006a84c01007387 */ /* 0x0009e80000100a00 */
[----:B------:R-:W2:Y:S04]  /*16e20*/  LDL.LU.64 R238, [R1+0x198] ;  /* 0x0001980001ee7983 */ /* 0x000ea80000300a00 */
[----:B------:R-:W2:Y:S01]  /*16e30*/  LDL.LU.64 R138, [R1+0x188] ;  /* 0x00018800018a7983 */ /* 0x000ea20000300a00 */
[----:B------:R-:W-:Y:S02]  /*16e40*/  SEL R251, RZ, 0x4, P2 ;  /* 0x00000004fffb7807 */ /* 0x000fe40001000000 */
[----:B------:R-:W-:-:S02]  /*16e50*/  LOP3.LUT R122, R196, 0xa, RZ, 0xfc, !PT ;  /* 0x0000000ac47a7812 */ /* 0x000fc400078efcff */
[----:B------:R-:W-:Y:S02]  /*16e60*/  ISETP.NE.U32.AND P2, PT, R250, RZ, PT ;  /* 0x000000fffa00720c */ /* 0x000fe40003f45070 */
[----:B------:R-:W-:Y:S02]  /*16e70*/  ISETP.NE.U32.AND P3, PT, R194, RZ, PT ;  /* 0x000000ffc200720c */ /* 0x000fe40003f65070 */
[----:B------:R-:W-:Y:S02]  /*16e80*/  SEL R194, RZ, 0x4, P4 ;  /* 0x00000004ffc27807 */ /* 0x000fe40002000000 */
[----:B------:R-:W-:Y:S02]  /*16e90*/  SEL R250, R251, RZ, P0 ;  /* 0x000000fffbfa7207 */ /* 0x000fe40000000000 */
[----:B------:R-:W-:Y:S02]  /*16ea0*/  ISETP.GE.AND P4, PT, R122, UR8, PT ;  /* 0x000000087a007c0c */ /* 0x000fe4000bf86270 */
[----:B------:R-:W-:-:S02]  /*16eb0*/  LOP3.LUT R122, R196, 0xe, RZ, 0xfc, !PT ;  /* 0x0000000ec47a7812 */ /* 0x000fc400078efcff */
[----:B------:R-:W-:Y:S01]  /*16ec0*/  ISETP.NE.U32.AND P1, PT, R250, RZ, PT ;  /* 0x000000fffa00720c */ /* 0x000fe20003f25070 */
[----:B------:R4:W-:Y:S01]  /*16ed0*/  LDGSTS.E [R197+0x4f800], [R76.64], P2 ;  /* 0x4f8000004cc57fae */ /* 0x0009e2000912184c */
[----:B------:R-:W-:Y:S02]  /*16ee0*/  SEL R250, RZ, 0x4, P4 ;  /* 0x00000004fffa7807 */ /* 0x000fe40002000000 */
[----:B------:R-:W-:Y:S02]  /*16ef0*/  SEL R194, R194, RZ, P0 ;  /* 0x000000ffc2c27207 */ /* 0x000fe40000000000 */
[----:B------:R-:W-:Y:S02]  /*16f00*/  ISETP.GE.AND P4, PT, R122, UR8, PT ;  /* 0x000000087a007c0c */ /* 0x000fe4000bf86270 */
[----:B------:R-:W-:Y:S02]  /*16f10*/  LOP3.LUT R122, R196, 0x12, RZ, 0xfc, !PT ;  /* 0x00000012c47a7812 */ /* 0x000fe400078efcff */
[----:B------:R-:W-:-:S02]  /*16f20*/  ISETP.NE.U32.AND P6, PT, R194, RZ, PT ;  /* 0x000000ffc200720c */ /* 0x000fc40003fc5070 */
[----:B------:R-:W-:Y:S02]  /*16f30*/  SEL R194, R250, RZ, P0 ;  /* 0x000000fffac27207 */ /* 0x000fe40000000000 */
[----:B------:R-:W-:Y:S02]  /*16f40*/  ISETP.GE.AND P5, PT, R122, UR8, PT ;  /* 0x000000087a007c0c */ /* 0x000fe4000bfa6270 */
[----:B------:R-:W-:Y:S02]  /*16f50*/  LOP3.LUT R122, R196, 0x1a, RZ, 0xfc, !PT ;  /* 0x0000001ac47a7812 */ /* 0x000fe400078efcff */
[----:B------:R-:W-:Y:S02]  /*16f60*/  ISETP.NE.U32.AND P2, PT, R194, RZ, PT ;  /* 0x000000ffc200720c */ /* 0x000fe40003f45070 */
[----:B------:R-:W-:Y:S02]  /*16f70*/  SEL R194, RZ, 0x4, P5 ;  /* 0x00000004ffc27807 */ /* 0x000fe40002800000 */
[----:B------:R-:W-:-:S02]  /*16f80*/  ISETP.GE.AND P5, PT, R122, UR8, PT ;  /* 0x000000087a007c0c */ /* 0x000fc4000bfa6270 */
[----:B------:R-:W1:Y:S01]  /*16f90*/  S2R R122, SR_TID.X ;  /* 0x00000000007a7919 */ /* 0x000e620000002100 */
[----:B----4-:R-:W-:Y:S01]  /*16fa0*/  IMAD.WIDE R76, R0, 0x4, R26 ;  /* 0x00000004004c7825 */ /* 0x010fe200078e021a */
[----:B------:R-:W-:-:S03]  /*16fb0*/  LOP3.LUT R209, R196, 0x16, RZ, 0xfc, !PT ;  /* 0x00000016c4d17812 */ /* 0x000fc600078efcff */
[----:B---3--:R-:W-:Y:S01]  /*16fc0*/  IMAD.WIDE R26, R0, 0x4, R46 ;  /* 0x00000004001a7825 */ /* 0x008fe200078e022e */
[----:B------:R2:W-:Y:S01]  /*16fd0*/  STL.64 [R1+0x6b0], R76 ;  /* 0x0006b04c01007387 */ /* 0x0005e20000100a00 */
[----:B------:R-:W-:-:S03]  /*16fe0*/  SEL R250, RZ, 0x4, P4 ;  /* 0x00000004fffa7807 */ /* 0x000fc60002000000 */
[----:B------:R-:W3:Y:S01]  /*16ff0*/  LDL.LU.64 R46, [R1+0x178] ;  /* 0x00017800012e7983 */ /* 0x000ee20000300a00 */
[----:B------:R-:W-:-:S03]  /*17000*/  ISETP.GE.AND P4, PT, R209, UR8, PT ;  /* 0x00000008d1007c0c */ /* 0x000fc6000bf86270 */
[----:B------:R-:W4:Y:S01]  /*17010*/  LDL.LU.64 R208, [R1+0x168] ;  /* 0x0001680001d07983 */ /* 0x000f220000300a00 */
[----:B------:R-:W-:-:S03]  /*17020*/  SEL R194, R194, RZ, P0 ;  /* 0x000000ffc2c27207 */ /* 0x000fc60000000000 */
[----:B------:R2:W-:Y:S01]  /*17030*/  LDGSTS.E [R197+0x4fc00], [R76.64], P3 ;  /* 0x4fc000004cc57fae */ /* 0x0005e2000992184c */
[----:B-1----:R-:W-:-:S03]  /*17040*/  SHF.R.U32.HI R122, RZ, 0x6, R122 ;  /* 0x00000006ff7a7819 */ /* 0x002fc6000001167a */
[----:B------:R1:W-:Y:S01]  /*17050*/  STL.64 [R1+0x8], R26 ;  /* 0x0000081a01007387 */ /* 0x0003e20000100a00 */
[----:B------:R-:W-:-:S03]  /*17060*/  SGXT.U32 R122, R122, 0x1 ;  /* 0x000000017a7a781a */ /* 0x000fc60000000000 */
[----:B------:R-:W-:Y:S01]  /*17070*/  STL.64 [R1+0xcb8], R196 ;  /* 0x000cb8c401007387 */ /* 0x000fe20000100a00 */
[----:B------:R-:W-:-:S03]  /*17080*/  LOP3.LUT R122, R122, 0x1e, RZ, 0xfc, !PT ;  /* 0x0000001e7a7a7812 */ /* 0x000fc600078efcff */
[----:B------:R1:W-:Y:S01]  /*17090*/  LDGSTS.E [R123+0x48200], [R26.64], P1 ;  /* 0x482000001a7b7fae */ /* 0x0003e2000892184c */
[----:B------:R-:W-:Y:S02]  /*170a0*/  ISETP.NE.U32.AND P3, PT, R194, RZ, PT ;  /* 0x000000ffc200720c */ /* 0x000fe40003f65070 */
[----:B------:R-:W-:Y:S02]  /*170b0*/  SEL R194, RZ, 0x4, P5 ;  /* 0x00000004ffc27807 */ /* 0x000fe40002800000 */
[----:B------:R-:W-:Y:S02]  /*170c0*/  ISETP.GE.AND P5, PT, R122, UR8, PT ;  /* 0x000000087a007c0c */ /* 0x000fe4000bfa6270 */
[----:B------:R-:W1:Y:S01]  /*170d0*/  S2R R122, SR_TID.X ;  /* 0x00000000007a7919 */ /* 0x000e620000002100 */
[----:B------:R-:W-:Y:S02]  /*170e0*/  SEL R250, R250, RZ, P0 ;  /* 0x000000fffafa7207 */ /* 0x000fe40000000000 */
[----:B------:R-:W-:-:S02]  /*170f0*/  SEL R251, RZ, 0x4, P4 ;  /* 0x00000004fffb7807 */ /* 0x000fc40002000000 */
[----:B------:R-:W-:Y:S02]  /*17100*/  ISETP.NE.U32.AND P4, PT, R250, RZ, PT ;  /* 0x000000fffa00720c */ /* 0x000fe40003f85070 */
[----:B------:R-:W-:-:S04]  /*17110*/  SEL R250, R251, RZ, P0 ;  /* 0x000000fffbfa7207 */ /* 0x000fc80000000000 */
[----:B------:R-:W-:Y:S02]  /*17120*/  ISETP.NE.U32.AND P1, PT, R250, RZ, PT ;  /* 0x000000fffa00720c */ /* 0x000fe40003f25070 */
[----:B------:R-:W-:Y:S01]  /*17130*/  SEL R250, RZ, 0x4, P5 ;  /* 0x00000004fffa7807 */ /* 0x000fe20002800000 */
[C---:B--2---:R-:W-:Y:S02]  /*17140*/  IMAD.WIDE R76, R0.reuse, 0x4, R174 ;  /* 0x00000004004c7825 */ /* 0x044fe400078e02ae */
[----:B------:R-:W2:Y:S04]  /*17150*/  LDL.LU.64 R174, [R1+0x158] ;  /* 0x0001580001ae7983 */ /* 0x000ea80000300a00 */
[----:B------:R1:W-:Y:S04]  /*17160*/  STL.64 [R1+0x10], R76 ;  /* 0x0000104c01007387 */ /* 0x0003e80000100a00 */
[----:B------:R1:W-:Y:S02]  /*17170*/  LDGSTS.E [R123+0x48600], [R76.64], P6 ;  /* 0x486000004c7b7fae */ /* 0x0003e4000b12184c */
[----:B-1----:R-:W-:Y:S01]  /*17180*/  IMAD.WIDE R26, R0, 0x4, R238 ;  /* 0x00000004001a7825 */ /* 0x002fe200078e02ee */
[----:B------:R-:W-:-:S03]  /*17190*/  SHF.R.U32.HI R239, RZ, 0x6, R122 ;  /* 0x00000006ffef7819 */ /* 0x000fc6000001167a */
[----:B------:R-:W-:Y:S01]  /*171a0*/  IMAD.WIDE R76, R0, 0x4, R138 ;  /* 0x00000004004c7825 */ /* 0x000fe200078e028a */
[----:B------:R-:W-:Y:S01]  /*171b0*/  SGXT.U32 R239, R239, 0x1 ;  /* 0x00000001efef781a */ /* 0x000fe20000000000 */
[----:B------:R1:W-:Y:S04]  /*171c0*/  STL.64 [R1+0x18], R26 ;  /* 0x0000181a01007387 */ /* 0x0003e80000100a00 */
[----:B------:R-:W2:Y:S01]  /*171d0*/  LDL.64 R138, [R1+0x148] ;  /* 0x00014800018a7983 */ /* 0x000ea20000100a00 */
[----:B------:R-:W-:-:S03]  /*171e0*/  LOP3.LUT R239, R239, 0x22, RZ, 0xfc, !PT ;  /* 0x00000022efef7812 */ /* 0x000fc600078efcff */
[----:B------:R4:W-:Y:S01]  /*171f0*/  STL.64 [R1+0x20], R76 ;  /* 0x0000204c01007387 */ /* 0x0009e20000100a00 */
[----:B------:R-:W-:-:S03]  /*17200*/  ISETP.GE.AND P5, PT, R239, UR8, PT ;  /* 0x00000008ef007c0c */ /* 0x000fc6000bfa6270 */
[----:B------:R-:W2:Y:S04]  /*17210*/  LDL.64 R238, [R1+0x138] ;  /* 0x0001380001ee7983 */ /* 0x000ea80000100a00 */
[----:B------:R1:W-:Y:S01]  /*17220*/  LDGSTS.E [R123+0x48a00], [R26.64], P2 ;  /* 0x48a000001a7b7fae */ /* 0x0003e2000912184c */
[----:B------:R-:W-:Y:S02]  /*17230*/  SHF.R.U32.HI R122, RZ, 0x6, R122 ;  /* 0x00000006ff7a7819 */ /* 0x000fe4000001167a */
[----:B------:R-:W-:Y:S01]  /*17240*/  SEL R194, R194, RZ, P0 ;  /* 0x000000ffc2c27207 */ /* 0x000fe20000000000 */
[----:B------:R4:W-:Y:S04]  /*17250*/  LDGSTS.E [R123+0x48e00], [R76.64], P4 ;  /* 0x48e000004c7b7fae */ /* 0x0009e8000a12184c */
[----:B-1----:R-:W1:Y:S01]  /*17260*/  S2R R27, SR_TID.X ;  /* 0x00000000001b7919 */ /* 0x002e620000002100 */
[----:B------:R-:W-:-:S04]  /*17270*/  SGXT.U32 R122, R122, 0x1 ;  /* 0x000000017a7a781a */ /* 0x000fc80000000000 */
[----:B------:R-:W-:-:S04]  /*17280*/  LOP3.LUT R122, R122, 0x26, RZ, 0xfc, !PT ;  /* 0x000000267a7a7812 */ /* 0x000fc800078efcff */
[----:B------:R-:W-:Y:S02]  /*17290*/  ISETP.GE.AND P2, PT, R122, UR8, PT ;  /* 0x000000087a007c0c */ /* 0x000fe4000bf46270 */
[----:B------:R-:W-:Y:S02]  /*172a0*/  ISETP.NE.U32.AND P6, PT, R194, RZ, PT ;  /* 0x000000ffc200720c */ /* 0x000fe40003fc5070 */
[--C-:B-1----:R-:W-:Y:S02]  /*172b0*/  SHF.R.U32.HI R122, RZ, 0x6, R27.reuse ;  /* 0x00000006ff7a7819 */ /* 0x102fe4000001161b */
[----:B------:R-:W-:-:S04]  /*172c0*/  SHF.R.U32.HI R27, RZ, 0x6, R27 ;  /* 0x00000006ff1b7819 */ /* 0x000fc8000001161b */
[----:B------:R-:W-:Y:S01]  /*172d0*/  SGXT.U32 R27, R27, 0x1 ;  /* 0x000000011b1b781a */ /* 0x000fe20000000000 */
[----:B---3--:R-:W-:-:S03]  /*172e0*/  IMAD.WIDE R46, R0, 0x4, R46 ;  /* 0x00000004002e7825 */ /* 0x008fc600078e022e */
[----:B------:R-:W-:Y:S02]  /*172f0*/  LOP3.LUT R27, R27, 0x2a, RZ, 0xfc, !PT ;  /* 0x0000002a1b1b7812 */ /* 0x000fe400078efcff */
[----:B------:R-:W-:Y:S01]  /*17300*/  SEL R194, R250, RZ, P0 ;  /* 0x000000fffac27207 */ /* 0x000fe20000000000 */
[----:B----4-:R-:W-:Y:S01]  /*17310*/  IMAD.WIDE R76, R0, 0x4, R208 ;  /* 0x00000004004c7825 */ /* 0x010fe200078e02d0 */
[----:B------:R-:W-:Y:S01]  /*17320*/  SEL R250, RZ, 0x4, P5 ;  /* 0x00000004fffa7807 */ /* 0x000fe20002800000 */
[----:B------:R1:W-:Y:S01]  /*17330*/  LDGSTS.E [R123+0x49200], [R46.64], P3 ;  /* 0x492000002e7b7fae */ /* 0x0003e2000992184c */
[----:B------:R-:W-:-:S03]  /*17340*/  ISETP.GE.AND P5, PT, R27, UR8, PT ;  /* 0x000000081b007c0c */ /* 0x000fc6000bfa6270 */
[----:B------:R-:W3:Y:S04]  /*17350*/  LDL.LU.64 R26, [R1+0x128] ;  /* 0x00012800011a7983 */ /* 0x000ee80000300a00 */
[----:B------:R1:W-:Y:S04]  /*17360*/  STL.64 [R1+0x28], R46 ;  /* 0x0000282e01007387 */ /* 0x0003e80000100a00 */
[----:B------:R-:W3:Y:S04]  /*17370*/  LDL.LU.64 R208, [R1+0x118] ;  /* 0x0001180001d07983 */ /* 0x000ee80000300a00 */
[----:B------:R2:W-:Y:S04]  /*17380*/  STL.64 [R1+0x30], R76 ;  /* 0x0000304c01007387 */ /* 0x0005e80000100a00 */
[----:B-1----:R-:W1:Y:S04]  /*17390*/  S2R R47, SR_TID.X ;  /* 0x00000000002f7919 */ /* 0x002e680000002100 */
[----:B------:R2:W-:Y:S01]  /*173a0*/  LDGSTS.E [R123+0x49600], [R76.64], P1 ;  /* 0x496000004c7b7fae */ /* 0x0005e2000892184c */
[----:B------:R-:W-:-:S02]  /*173b0*/  SGXT.U32 R122, R122, 0x1 ;  /* 0x000000017a7a781a */ /* 0x000fc40000000000 */
[----:B------:R-:W-:Y:S02]  /*173c0*/  ISETP.NE.U32.AND P4, PT, R194, RZ, PT ;  /* 0x000000ffc200720c */ /* 0x000fe40003f85070 */
[----:B------:R-:W-:Y:S02]  /*173d0*/  SEL R194, RZ, 0x4, P2 ;  /* 0x00000004ffc27807 */ /* 0x000fe40001000000 */
[----:B------:R-:W-:Y:S02]  /*173e0*/  LOP3.LUT R122, R122, 0x2e, RZ, 0xfc, !PT ;  /* 0x0000002e7a7a7812 */ /* 0x000fe400078efcff */
[----:B------:R-:W-:Y:S02]  /*173f0*/  SEL R250, R250, RZ, P0 ;  /* 0x000000fffafa7207 */ /* 0x000fe40000000000 */
[----:B------:R-:W-:Y:S02]  /*17400*/  SEL R194, R194, RZ, P0 ;  /* 0x000000ffc2c27207 */ /* 0x000fe40000000000 */
[----:B------:R-:W-:-:S02]  /*17410*/  ISETP.GE.AND P2, PT, R122, UR8, PT ;  /* 0x000000087a007c0c */ /* 0x000fc4000bf46270 */
[----:B-1----:R-:W-:-:S04]  /*17420*/  SHF.R.U32.HI R47, RZ, 0x6, R47 ;  /* 0x00000006ff2f7819 */ /* 0x002fc8000001162f */
[----:B------:R-:W-:Y:S02]  /*17430*/  SGXT.U32 R47, R47, 0x1 ;  /* 0x000000012f2f781a */ /* 0x000fe40000000000 */
[----:B------:R-:W-:Y:S02]  /*17440*/  SEL R251, RZ, 0x4, P5 ;  /* 0x00000004fffb7807 */ /* 0x000fe40002800000 */
[----:B------:R-:W-:Y:S02]  /*17450*/  LOP3.LUT R47, R47, 0x32, RZ, 0xfc, !PT ;  /* 0x000000322f2f7812 */ /* 0x000fe400078efcff */
[----:B------:R-:W-:Y:S02]  /*17460*/  ISETP.NE.U32.AND P5, PT, R250, RZ, PT ;  /* 0x000000fffa00720c */ /* 0x000fe40003fa5070 */
[----:B------:R-:W-:Y:S02]  /*17470*/  ISETP.NE.U32.AND P3, PT, R194, RZ, PT ;  /* 0x000000ffc200720c */ /* 0x000fe40003f65070 */
[----:B------:R-:W-:-:S02]  /*17480*/  SEL R194, RZ, 0x4, P2 ;  /* 0x00000004ffc27807 */ /* 0x000fc40001000000 */
[----:B------:R-:W-:Y:S02]  /*17490*/  SEL R250, R251, RZ, P0 ;  /* 0x000000fffbfa7207 */ /* 0x000fe40000000000 */
[----:B------:R-:W-:Y:S02]  /*174a0*/  ISETP.GE.AND P2, PT, R47, UR8, PT ;  /* 0x000000082f007c0c */ /* 0x000fe4000bf46270 */
[----:B------:R-:W3:Y:S01]  /*174b0*/  LDL.LU.64 R46, [R1+0x108] ;  /* 0x00010800012e7983 */ /* 0x000ee20000300a00 */
[----:B------:R-:W-:Y:S02]  /*174c0*/  ISETP.NE.U32.AND P1, PT, R250, RZ, PT ;  /* 0x000000fffa00720c */ /* 0x000fe40003f25070 */
[----:B------:R-:W-:Y:S01]  /*174d0*/  SEL R250, RZ, 0x4, P2 ;  /* 0x00000004fffa7807 */ /* 0x000fe20001000000 */
[----:B--2---:R-:W-:Y:S02]  /*174e0*/  IMAD.WIDE R76, R0, 0x4, R174 ;  /* 0x00000004004c7825 */ /* 0x004fe400078e02ae */
[----:B------:R-:W1:Y:S04]  /*174f0*/  S2R R175, SR_TID.X ;  /* 0x0000000000af7919 */ /* 0x000e680000002100 */
[----:B------:R2:W-:Y:S04]  /*17500*/  STL.64 [R1+0x38], R76 ;  /* 0x0000384c01007387 */ /* 0x0005e80000100a00 */
[----:B------:R2:W-:Y:S01]  /*17510*/  LDGSTS.E [R123+0x49a00], [R76.64], P6 ;  /* 0x49a000004c7b7fae */ /* 0x0005e2000b12184c */
[----:B-1----:R-:W-:-:S04]  /*17520*/  SHF.R.U32.HI R175, RZ, 0x6, R175 ;  /* 0x00000006ffaf7819 */ /* 0x002fc800000116af */
[----:B------:R-:W-:Y:S01]  /*17530*/  SGXT.U32 R175, R175, 0x1 ;  /* 0x00000001afaf781a */ /* 0x000fe20000000000 */
[----:B------:R-:W-:-:S03]  /*17540*/  IMAD.WIDE R90, R0, 0x4, R138 ;  /* 0x00000004005a7825 */ /* 0x000fc600078e028a */
[----:B------:R-:W-:Y:S02]  /*17550*/  LOP3.LUT R175, R175, 0x36, RZ, 0xfc, !PT ;  /* 0x00000036afaf7812 */ /* 0x000fe400078efcff */
[----:B------:R-:W-:Y:S02]  /*17560*/  STL.64 [R1+0x40], R90 ;  /* 0x0000405a01007387 */ /* 0x000fe40000100a00 */
[----:B------:R-:W-:Y:S02]  /*17570*/  ISETP.GE.AND P2, PT, R175, UR8, PT ;  /* 0x00000008af007c0c */ /* 0x000fe4000bf46270 */
[----:B------:R-:W4:Y:S01]  /*17580*/  LDL.LU.64 R174, [R1+0xf8] ;  /* 0x0000f80001ae7983 */ /* 0x000f220000300a00 */
[----:B--2---:R-:W-:-:S03]  /*17590*/  IMAD.WIDE R76, R0, 0x4, R238 ;  /* 0x00000004004c7825 */ /* 0x004fc600078e02ee */
[----:B------:R-:W1:Y:S04]  /*175a0*/  S2R R122, SR_TID.X ;  /* 0x00000000007a7919 */ /* 0x000e680000002100 */
[----:B------:R2:W-:Y:S04]  /*175b0*/  STL.64 [R1+0x50], R76 ;  /* 0x0000504c01007387 */ /* 0x0005e80000100a00 */
[----:B------:R-:W4:Y:S04]  /*175c0*/  LDL.LU.64 R238, [R1+0xe8] ;  /* 0x0000e80001ee7983 */ /* 0x000f280000300a00 */
[----:B------:R-:W2:Y:S04]  /*175d0*/  S2R R139, SR_TID.X ;  /* 0x00000000008b7919 */ /* 0x000ea80000002100 */
[----:B------:R4:W-:Y:S01]  /*175e0*/  LDGSTS.E [R123+0x49e00], [R90.64], P4 ;  /* 0x49e000005a7b7fae */ /* 0x0009e2000a12184c */
[----:B------:R-:W-:-:S03]  /*175f0*/  SEL R194, R194, RZ, P0 ;  /* 0x000000ffc2c27207 */ /* 0x000fc60000000000 */
[----:B------:R2:W-:Y:S01]  /*17600*/  LDGSTS.E [R123+0x4a200], [R76.64], P5 ;  /* 0x4a2000004c7b7fae */ /* 0x0005e2000a92184c */
[----:B-1----:R-:W-:-:S04]  /*17610*/  SHF.R.U32.HI R122, RZ, 0x6, R122 ;  /* 0x00000006ff7a7819 */ /* 0x002fc8000001167a */
[----:B------:R-:W-:-:S04]  /*17620*/  SGXT.U32 R122, R122, 0x1 ;  /* 0x000000017a7a781a */ /* 0x000fc80000000000 */
[----:B------:R-:W-:-:S04]  /*17630*/  LOP3.LUT R122, R122, 0x3a, RZ, 0xfc, !PT ;  /* 0x0000003a7a7a7812 */ /* 0x000fc800078efcff */
[----:B------:R-:W-:Y:S02]  /*17640*/  ISETP.GE.AND P4, PT, R122, UR8, PT ;  /* 0x000000087a007c0c */ /* 0x000fe4000bf86270 */
[--C-:B--2---:R-:W-:Y:S02]  /*17650*/  SHF.R.U32.HI R122, RZ, 0x6, R139.reuse ;  /* 0x00000006ff7a7819 */ /* 0x104fe4000001168b */
[----:B------:R-:W-:Y:S02]  /*17660*/  SHF.R.U32.HI R139, RZ, 0x6, R139 ;  /* 0x00000006ff8b7819 */ /* 0x000fe4000001168b */
[----:B------:R-:W-:Y:S02]  /*17670*/  SGXT.U32 R122, R122, 0x1 ;  /* 0x000000017a7a781a */ /* 0x000fe40000000000 */
[----:B------:R-:W-:Y:S02]  /*17680*/  SGXT.U32 R139, R139, 0x1 ;  /* 0x000000018b8b781a */ /* 0x000fe40000000000 */
[----:B------:R-:W-:-:S02]  /*17690*/  ISETP.NE.U32.AND P6, PT, R194, RZ, PT ;  /* 0x000000ffc200720c */ /* 0x000fc40003fc5070 */
[----:B------:R-:W-:Y:S02]  /*176a0*/  SEL R194, R250, RZ, P0 ;  /* 0x000000fffac27207 */ /* 0x000fe40000000000 */
[----:B------:R-:W-:Y:S02]  /*176b0*/  LOP3.LUT R122, R122, 0x42, RZ, 0xfc, !PT ;  /* 0x000000427a7a7812 */ /* 0x000fe400078efcff */
[----:B------:R-:W-:Y:S01]  /*176c0*/  LOP3.LUT R139, R139, 0x3e, RZ, 0xfc, !PT ;  /* 0x0000003e8b8b7812 */ /* 0x000fe200078efcff */
[----:B---3--:R-:W-:Y:S01]  /*176d0*/  IMAD.WIDE R26, R0, 0x4, R26 ;  /* 0x00000004001a7825 */ /* 0x008fe200078e021a */
[----:B------:R-:W-:Y:S02]  /*176e0*/  ISETP.NE.U32.AND P5, PT, R194, RZ, PT ;  /* 0x000000ffc200720c */ /* 0x000fe40003fa5070 */
[----:B------:R-:W-:Y:S02]  /*176f0*/  SEL R194, RZ, 0x4, P4 ;  /* 0x00000004ffc27807 */ /* 0x000fe40002000000 */
[----:B------:R-:W-:Y:S01]  /*17700*/  SEL R250, RZ, 0x4, P2 ;  /* 0x00000004fffa7807 */ /* 0x000fe20001000000 */
[----:B------:R-:W-:Y:S01]  /*17710*/  IMAD.WIDE R76, R0, 0x4, R208 ;  /* 0x00000004004c7825 */ /* 0x000fe200078e02d0 */
[----:B------:R-:W-:Y:S01]  /*17720*/  ISETP.GE.AND P4, PT, R122, UR8, PT ;  /* 0x000000087a007c0c */ /* 0x000fe2000bf86270 */
[----:B------:R1:W-:Y:S01]  /*17730*/  LDGSTS.E [R123+0x4a600], [R26.64], P3 ;  /* 0x4a6000001a7b7fae */ /* 0x0003e2000992184c */
[----:B------:R-:W-:-:S03]  /*17740*/  ISETP.GE.AND P2, PT, R139, UR8, PT ;  /* 0x000000088b007c0c */ /* 0x000fc6000bf46270 */
[----:B------:R-:W2:Y:S04]  /*17750*/  S2R R122, SR_TID.X ;  /* 0x00000000007a7919 */ /* 0x000ea80000002100 */
[----:B------:R-:W3:Y:S04]  /*17760*/  LDL.LU.64 R138, [R1+0xd8] ;  /* 0x0000d800018a7983 */ /* 0x000ee80000300a00 */
[----:B------:R1:W-:Y:S04]  /*17770*/  STL.64 [R1+0x60], R26 ;  /* 0x0000601a01007387 */ /* 0x0003e80000100a00 */
[----:B------:R2:W-:Y:S04]  /*17780*/  LDGSTS.E [R123+0x4aa00], [R76.64], P1 ;  /* 0x4aa000004c7b7fae */ /* 0x0005e8000892184c */
[----:B-1----:R-:W3:Y:S04]  /*17790*/  LDL.LU.64 R26, [R1+0xc8] ;  /* 0x0000c800011a7983 */ /* 0x002ee80000300a00 */
[----:B------:R1:W-:Y:S01]  /*177a0*/  STL.64 [R1+0x70], R76 ;  /* 0x0000704c01007387 */ /* 0x0003e20000100a00 */
[----:B--2---:R-:W-:Y:S01]  /*177b0*/  SHF.R.U32.HI R122, RZ, 0x6, R122 ;  /* 0x00000006ff7a7819 */ /* 0x004fe2000001167a */
[----:B-1----:R-:W-:-:S02]  /*177c0*/  IMAD.WIDE R76, R0, 0x4, R46 ;  /* 0x00000004004c7825 */ /* 0x002fc400078e022e */
[----:B------:R-:W3:Y:S04]  /*177d0*/  LDL.LU.64 R46, [R1+0xb8] ;  /* 0x0000b800012e7983 */ /* 0x000ee80000300a00 */
[----:B------:R1:W-:Y:S04]  /*177e0*/  STL.64 [R1+0x80], R76 ;  /* 0x0000804c01007387 */ /* 0x0003e80000100a00 */
[----:B------:R1:W-:Y:S01]  /*177f0*/  LDGSTS.E [R123+0x4ae00], [R76.64], P6 ;  /* 0x4ae000004c7b7fae */ /* 0x0003e2000b12184c */
[----:B------:R-:W-:Y:S02]  /*17800*/  SGXT.U32 R122, R122, 0x1 ;  /* 0x000000017a7a781a */ /* 0x000fe40000000000 */
[----:B------:R-:W-:-:S02]  /*17810*/  SEL R250, R250, RZ, P0 ;  /* 0x000000fffafa7207 */ /* 0x000fc40000000000 */
[----:B------:R-:W-:Y:S02]  /*17820*/  SEL R194, R194, RZ, P0 ;  /* 0x000000ffc2c27207 */ /* 0x000fe40000000000 */
[----:B------:R-:W-:Y:S02]  /*17830*/  SEL R251, RZ, 0x4, P2 ;  /* 0x00000004fffb7807 */ /* 0x000fe40001000000 */
[----:B------:R-:W-:Y:S02]  /*17840*/  LOP3.LUT R122, R122, 0x46, RZ, 0xfc, !PT ;  /* 0x000000467a7a7812 */ /* 0x000fe400078efcff */
[----:B------:R-:W-:Y:S02]  /*17850*/  ISETP.NE.U32.AND P2, PT, R250, RZ, PT ;  /* 0x000000fffa00720c */ /* 0x000fe40003f45070 */
[----:B------:R-:W-:Y:S02]  /*17860*/  ISETP.NE.U32.AND P3, PT, R194, RZ, PT ;  /* 0x000000ffc200720c */ /* 0x000fe40003f65070 */
[----:B------:R-:W-:-:S02]  /*17870*/  SEL R194, RZ, 0x4, P4 ;  /* 0x00000004ffc27807 */ /* 0x000fc40002000000 */
[----:B------:R-:W-:Y:S02]  /*17880*/  SEL R250, R251, RZ, P0 ;  /* 0x000000fffbfa7207 */ /* 0x000fe40000000000 */
[----:B------:R-:W-:Y:S02]  /*17890*/  ISETP.GE.AND P4, PT, R122, UR8, PT ;  /* 0x000000087a007c0c */ /* 0x000fe4000bf86270 */
[----:B------:R-:W-:Y:S02]  /*178a0*/  ISETP.NE.U32.AND P1, PT, R250, RZ, PT ;  /* 0x000000fffa00720c */ /* 0x000fe40003f25070 */
[----:B------:R-:W-:Y:S01]  /*178b0*/  SEL R250, RZ, 0x4, P4 ;  /* 0x00000004fffa7807 */ /* 0x000fe20002000000 */
[C---:B----4-:R-:W-:Y:S02]  /*178c0*/  IMAD.WIDE R90, R0.reuse, 0x4, R174 ;  /* 0x00000004005a7825 */ /* 0x050fe400078e02ae */
[----:B------:R-:W4:Y:S04]  /*178d0*/  S2R R175, SR_TID.X ;  /* 0x0000000000af7919 */ /* 0x000f280000002100 */
[----:B------:R-:W-:Y:S04]  /*178e0*/  STL.64 [R1+0x90], R90 ;  /* 0x0000905a01007387 */ /* 0x000fe80000100a00 */
[----:B------:R3:W-:Y:S01]  /*178f0*/  LDGSTS.E [R123+0x4b200], [R90.64], P5 ;  /* 0x4b2000005a7b7fae */ /* 0x0007e2000a92184c */
[----:B-1----:R-:W-:-:S03]  /*17900*/  IMAD.WIDE R76, R0, 0x4, R238 ;  /* 0x00000004004c7825 */ /* 0x002fc600078e02ee */
[----:B------:R-:W2:Y:S01]  /*17910*/  LDL.LU.64 R238, [R1+0xa8] ;  /* 0x0000a80001ee7983 */ /* 0x000ea20000300a00 */
[----:B----4-:R-:W-:-:S03]  /*17920*/  SHF.R.U32.HI R174, RZ, 0x6, R175 ;  /* 0x00000006ffae7819 */ /* 0x010fc600000116af */
[----:B------:R3:W-:Y:S01]  /*17930*/  LDGSTS.E [R123+0x4b600], [R76.64], P2 ;  /* 0x4b6000004c7b7fae */ /* 0x0007e2000912184c */
[----:B------:R-:W-:Y:S02]  /*17940*/  SHF.R.U32.HI R175, RZ, 0x6, R175 ;  /* 0x00000006ffaf7819 */ /* 0x000fe400000116af */
[----:B------:R-:W-:Y:S02]  /*17950*/  SGXT.U32 R174, R174, 0x1 ;  /* 0x00000001aeae781a */ /* 0x000fe40000000000 */
[----:B------:R-:W-:Y:S02]  /*17960*/  SGXT.U32 R175, R175, 0x1 ;  /* 0x00000001afaf781a */ /* 0x000fe40000000000 */
[----:B------:R-:W-:Y:S02]  /*17970*/  LOP3.LUT R174, R174, 0x4a, RZ, 0xfc, !PT ;  /* 0x0000004aaeae7812 */ /* 0x000fe400078efcff */
[----:B------:R-:W-:Y:S01]  /*17980*/  LOP3.LUT R175, R175, 0x4e, RZ, 0xfc, !PT ;  /* 0x0000004eafaf7812 */ /* 0x000fe200078efcff */
[----:B------:R3:W-:Y:S01]  /*17990*/  STL.64 [R1+0xa0], R76 ;  /* 0x0000a04c01007387 */ /* 0x0007e20000100a00 */
[----:B------:R-:W-:-:S02]  /*179a0*/  ISETP.GE.AND P4, PT, R174, UR8, PT ;  /* 0x00000008ae007c0c */ /* 0x000fc4000bf86270 */
[----:B------:R-:W-:Y:S02]  /*179b0*/  ISETP.GE.AND P5, PT, R175, UR8, PT ;  /* 0x00000008af007c0c */ /* 0x000fe4000bfa6270 */
[----:B------:R-:W4:Y:S01]  /*179c0*/  LDL.LU.64 R174, [R1+0x98] ;  /* 0x0000980001ae7983 */ /* 0x000f220000300a00 */
[----:B------:R-:W-:-:S04]  /*179d0*/  SEL R194, R194, RZ, P0 ;  /* 0x000000ffc2c27207 */ /* 0x000fc80000000000 */
[----:B------:R-:W-:Y:S01]  /*179e0*/  ISETP.NE.U32.AND P6, PT, R194, RZ, PT ;  /* 0x000000ffc200720c */ /* 0x000fe20003fc5070 */
[----:B---3--:R-:W-:-:S05]  /*179f0*/  IMAD.WIDE R76, R0, 0x4, R138 ;  /* 0x00000004004c7825 */ /* 0x008fca00078e028a */
[----:B------:R-:W-:Y:S04]  /*17a00*/  STL.64 [R1+0xb0], R76 ;  /* 0x0000b04c01007387 */ /* 0x000fe80000100a00 */
[----:B------:R4:W-:Y:S04]  /*17a10*/  LDGSTS.E [R123+0x4ba00], [R76.64], P3 ;  /* 0x4ba000004c7b7fae */ /* 0x0009e8000992184c */
[----:B------:R-:W3:Y:S01]  /*17a20*/  LDL.LU.64 R138, [R1+0x88] ;  /* 0x00008800018a7983 */ /* 0x000ee20000300a00 */
[----:B------:R-:W-:-:S05]  /*17a30*/  IMAD.WIDE R26, R0, 0x4, R26 ;  /* 0x00000004001a7825 */ /* 0x000fca00078e021a */
[----:B------:R1:W-:Y:S04]  /*17a40*/  STL.64 [R1+0xc0], R26 ;  /* 0x0000c01a01007387 */ /* 0x0003e80000100a00 */
[----:B------:R1:W-:Y:S04]  /*17a50*/  LDGSTS.E [R123+0x4be00], [R26.64], P1 ;  /* 0x4be000001a7b7fae */ /* 0x0003e8000892184c */
[----:B-1----:R-:W3:Y:S01]  /*17a60*/  LDL.LU.64 R26, [R1+0x78] ;  /* 0x00007800011a7983 */ /* 0x002ee20000300a00 */
[----:B------:R-:W-:-:S05]  /*17a70*/  IMAD.WIDE R46, R0, 0x4, R46 ;  /* 0x00000004002e7825 */ /* 0x000fca00078e022e */
[----:B------:R1:W-:Y:S04]  /*17a80*/  STL.64 [R1+0xb8], R46 ;  /* 0x0000b82e01007387 */ /* 0x0003e80000100a00 */
[----:B------:R1:W-:Y:S04]  /*17a90*/  LDGSTS.E [R123+0x4c200], [R46.64], P6 ;  /* 0x4c2000002e7b7fae */ /* 0x0003e8000b12184c */
[----:B------:R-:W1:Y:S01]  /*17aa0*/  S2R R209, SR_TID.X ;  /* 0x0000000000d17919 */ /* 0x000e620000002100 */
[----:B------:R-:W-:Y:S01]  /*17ab0*/  SEL R194, R250, RZ, P0 ;  /* 0x000000fffac27207 */ /* 0x000fe20000000000 */
[----:B--2---:R-:W-:-:S02]  /*17ac0*/  IMAD.WIDE R90, R0, 0x4, R238 ;  /* 0x00000004005a7825 */ /* 0x004fc400078e02ee */
[----:B------:R-:W2:Y:S04]  /*17ad0*/  LDL.LU.64 R238, [R1+0x68] ;  /* 0x0000680001ee7983 */ /* 0x000ea80000300a00 */
[----:B-1----:R-:W2:Y:S04]  /*17ae0*/  LDL.LU.64 R46, [R1+0x58] ;  /* 0x00005800012e7983 */ /* 0x002ea80000300a00 */
[----:B------:R-:W-:Y:S01]  /*17af0*/  STL.64 [R1+0xa8], R90 ;  /* 0x0000a85a01007387 */ /* 0x000fe20000100a00 */
[----:B----4-:R-:W-:-:S03]  /*17b00*/  IMAD.WIDE R76, R0, 0x4, R174 ;  /* 0x00000004004c7825 */ /* 0x010fc600078e02ae */
[----:B------:R-:W4:Y:S01]  /*17b10*/  LDL.LU.64 R174, [R1+0x48] ;  /* 0x0000480001ae7983 */ /* 0x000f220000300a00 */
[----:B------:R-:W-:-:S04]  /*17b20*/  SHF.R.U32.HI R122, RZ, 0x6, R209 ;  /* 0x00000006ff7a7819 */ /* 0x000fc800000116d1 */
[----:B------:R-:W-:-:S04]  /*17b30*/  SGXT.U32 R122, R122, 0x1 ;  /* 0x000000017a7a781a */ /* 0x000fc80000000000 */
[----:B------:R-:W-:Y:S02]  /*17b40*/  LOP3.LUT R122, R122, 0x56, RZ, 0xfc, !PT ;  /* 0x000000567a7a7812 */ /* 0x000fe400078efcff */
[----:B------:R-:W-:Y:S02]  /*17b50*/  ISETP.NE.U32.AND P2, PT, R194, RZ, PT ;  /* 0x000000ffc200720c */ /* 0x000fe40003f45070 */
[----:B------:R-:W-:Y:S02]  /*17b60*/  SEL R194, RZ, 0x4, P5 ;  /* 0x00000004ffc27807 */ /* 0x000fe40002800000 */
[----:B------:R-:W-:Y:S02]  /*17b70*/  ISETP.GE.AND P5, PT, R122, UR8, PT ;  /* 0x000000087a007c0c */ /* 0x000fe4000bfa6270 */
[----:B------:R-:W1:Y:S01]  /*17b80*/  S2R R122, SR_TID.X ;  /* 0x00000000007a7919 */ /* 0x000e620000002100 */
[----:B------:R-:W-:-:S04]  /*17b90*/  SEL R194, R194, RZ, P0 ;  /* 0x000000ffc2c27207 */ /* 0x000fc80000000000 */
[----:B------:R-:W-:Y:S02]  /*17ba0*/  ISETP.NE.U32.AND P3, PT, R194, RZ, PT ;  /* 0x000000ffc200720c */ /* 0x000fe40003f65070 */
[----:B------:R-:W-:Y:S01]  /*17bb0*/  SEL R194, RZ, 0x4, P5 ;  /* 0x00000004ffc27807 */ /* 0x000fe20002800000 */
[----:B------:R2:W-:Y:S01]  /*17bc0*/  LDGSTS.E [R123+0x4c600], [R90.64], P2 ;  /* 0x4c6000005a7b7fae */ /* 0x0005e2000912184c */
[----:B-1----:R-:W-:-:S04]  /*17bd0*/  SHF.R.U32.HI R122, RZ, 0x6, R122 ;  /* 0x00000006ff7a7819 */ /* 0x002fc8000001167a */
[----:B------:R-:W-:-:S04]  /*17be0*/  SGXT.U32 R122, R122, 0x1 ;  /* 0x000000017a7a781a */ /* 0x000fc80000000000 */
[----:B------:R-:W-:-:S04]  /*17bf0*/  LOP3.LUT R122, R122, 0x5a, RZ, 0xfc, !PT ;  /* 0x0000005a7a7a7812 */ /* 0x000fc800078efcff */
[----:B------:R-:W-:Y:S02]  /*17c00*/  ISETP.GE.AND P5, PT, R122, UR8, PT ;  /* 0x000000087a007c0c */ /* 0x000fe4000bfa6270 */
[----:B------:R-:W1:Y:S01]  /*17c10*/  S2R R122, SR_TID.X ;  /* 0x00000000007a7919 */ /* 0x000e620000002100 */
[----:B------:R-:W-:-:S04]  /*17c20*/  SHF.R.U32.HI R209, RZ, 0x6, R209 ;  /* 0x00000006ffd17819 */ /* 0x000fc800000116d1 */
[----:B------:R-:W-:-:S04]  /*17c30*/  SGXT.U32 R209, R209, 0x1 ;  /* 0x00000001d1d1781a */ /* 0x000fc80000000000 */
[----:B------:R-:W-:Y:S02]  /*17c40*/  LOP3.LUT R209, R209, 0x52, RZ, 0xfc, !PT ;  /* 0x00000052d1d17812 */ /* 0x000fe400078efcff */
[----:B------:R-:W-:Y:S02]  /*17c50*/  SEL R250, RZ, 0x4, P4 ;  /* 0x00000004fffa7807 */ /* 0x000fe40002000000 */
[----:B------:R-:W-:Y:S02]  /*17c60*/  ISETP.GE.AND P4, PT, R209, UR8, PT ;  /* 0x00000008d1007c0c */ /* 0x000fe4000bf86270 */
[--C-:B-1----:R-:W-:Y:S02]  /*17c70*/  SHF.R.U32.HI R209, RZ, 0x6, R122.reuse ;  /* 0x00000006ffd17819 */ /* 0x102fe4000001167a */
[----:B------:R-:W-:-:S04]  /*17c80*/  SHF.R.U32.HI R122, RZ, 0x6, R122 ;  /* 0x00000006ff7a7819 */ /* 0x000fc8000001167a */
[----:B------:R-:W-:-:S04]  /*17c90*/  SGXT.U32 R122, R122, 0x1 ;  /* 0x000000017a7a781a */ /* 0x000fc80000000000 */
[----:B------:R-:W-:-:S04]  /*17ca0*/  LOP3.LUT R122, R122, 0x62, RZ, 0xfc, !PT ;  /* 0x000000627a7a7812 */ /* 0x000fc800078efcff */
[----:B------:R-:W-:Y:S02]  /*17cb0*/  ISETP.GE.AND P2, PT, R122, UR8, PT ;  /* 0x000000087a007c0c */ /* 0x000fe4000bf46270 */
[----:B------:R-:W1:Y:S01]  /*17cc0*/  S2R R122, SR_TID.X ;  /* 0x00000000007a7919 */ /* 0x000e620000002100 */
[----:B------:R-:W-:Y:S02]  /*17cd0*/  SGXT.U32 R209, R209, 0x1 ;  /* 0x00000001d1d1781a */ /* 0x000fe40000000000 */
[----:B------:R-:W-:Y:S02]  /*17ce0*/  SEL R250, R250, RZ, P0 ;  /* 0x000000fffafa7207 */ /* 0x000fe40000000000 */
[----:B------:R-:W-:Y:S02]  /*17cf0*/  SEL R251, RZ, 0x4, P4 ;  /* 0x00000004fffb7807 */ /* 0x000fe40002000000 */
[----:B------:R-:W-:Y:S02]  /*17d00*/  LOP3.LUT R209, R209, 0x5e, RZ, 0xfc, !PT ;  /* 0x0000005ed1d17812 */ /* 0x000fe400078efcff */
[----:B------:R-:W-:-:S02]  /*17d10*/  ISETP.NE.U32.AND P4, PT, R250, RZ, PT ;  /* 0x000000fffa00720c */ /* 0x000fc40003f85070 */
[----:B------:R-:W-:Y:S02]  /*17d20*/  SEL R250, R251, RZ, P0 ;  /* 0x000000fffbfa7207 */ /* 0x000fe40000000000 */
[----:B------:R-:W-:Y:S02]  /*17d30*/  ISETP.GE.AND P6, PT, R209, UR8, PT ;  /* 0x00000008d1007c0c */ /* 0x000fe4000bfc6270 */
[----:B------:R-:W-:Y:S02]  /*17d40*/  ISETP.NE.U32.AND P1, PT, R250, RZ, PT ;  /* 0x000000fffa00720c */ /* 0x000fe40003f25070 */
[----:B------:R-:W-:Y:S02]  /*17d50*/  SEL R194, R194, RZ, P0 ;  /* 0x000000ffc2c27207 */ /* 0x000fe40000000000 */
[----:B------:R-:W-:Y:S01]  /*17d60*/  SEL R250, RZ, 0x4, P5 ;  /* 0x00000004fffa7807 */ /* 0x000fe20002800000 */
[----:B------:R3:W-:Y:S01]  /*17d70*/  STL.64 [R1+0x98], R76 ;  /* 0x0000984c01007387 */ /* 0x0007e20000100a00 */
[----:B-1----:R-:W-:-:S03]  /*17d80*/  SHF.R.U32.HI R209, RZ, 0x6, R122 ;  /* 0x00000006ffd17819 */ /* 0x002fc6000001167a */
[----:B------:R3:W-:Y:S01]  /*17d90*/  LDGSTS.E [R123+0x4ca00], [R76.64], P4 ;  /* 0x4ca000004c7b7fae */ /* 0x0007e2000a12184c */
[----:B------:R-:W-:-:S04]  /*17da0*/  SHF.R.U32.HI R122, RZ, 0x6, R122 ;  /* 0x00000006ff7a7819 */ /* 0x000fc8000001167a */
[----:B------:R-:W-:Y:S02]  /*17db0*/  SGXT.U32 R122, R122, 0x1 ;  /* 0x000000017a7a781a */ /* 0x000fe40000000000 */
[----:B------:R-:W-:Y:S02]  /*17dc0*/  ISETP.NE.U32.AND P5, PT, R194, RZ, PT ;  /* 0x000000ffc200720c */ /* 0x000fe40003fa5070 */
[----:B------:R-:W-:Y:S02]  /*17dd0*/  SEL R250, R250, RZ, P0 ;  /* 0x000000fffafa7207 */ /* 0x000fe40000000000 */
[----:B------:R-:W-:Y:S02]  /*17de0*/  LOP3.LUT R122, R122, 0x6a, RZ, 0xfc, !PT ;  /* 0x0000006a7a7a7812 */ /* 0x000fe400078efcff */
[----:B------:R-:W-:Y:S01]  /*17df0*/  ISETP.NE.U32.AND P4, PT, R250, RZ, PT ;  /* 0x000000fffa00720c */ /* 0x000fe20003f85070 */
[----:B---3--:R-:W-:Y:S01]  /*17e00*/  IMAD.WIDE R76, R0, 0x4, R138 ;  /* 0x00000004004c7825 */ /* 0x008fe200078e028a */
[----:B------:R-:W-:-:S02]  /*17e10*/  SEL R250, RZ, 0x4, P2 ;  /* 0x00000004fffa7807 */ /* 0x000fc40001000000 */
[----:B------:R-:W-:Y:S01]  /*17e20*/  ISETP.GE.AND P2, PT, R122, UR8, PT ;  /* 0x000000087a007c0c */ /* 0x000fe2000bf46270 */
[----:B------:R-:W-:Y:S01]  /*17e30*/  IMAD.WIDE R26, R0, 0x4, R26 ;  /* 0x00000004001a7825 */ /* 0x000fe200078e021a */
[----:B------:R-:W1:Y:S04]  /*17e40*/  S2R R122, SR_TID.X ;  /* 0x00000000007a7919 */ /* 0x000e680000002100 */
[----:B------:R3:W-:Y:S04]  /*17e50*/  LDGSTS.E [R123+0x4ce00], [R76.64], P3 ;  /* 0x4ce000004c7b7fae */ /* 0x0007e8000992184c */
[----:B------:R1:W-:Y:S01]  /*17e60*/  LDGSTS.E [R123+0x4d200], [R26.64], P1 ;  /* 0x4d2000001a7b7fae */ /* 0x0003e2000892184c */
[----:B------:R-:W-:-:S02]  /*17e70*/  SGXT.U32 R209, R209, 0x1 ;  /* 0x00000001d1d1781a */ /* 0x000fc40000000000 */
[----:B------:R-:W-:Y:S01]  /*17e80*/  SEL R194, RZ, 0x4, P6 ;  /* 0x00000004ffc27807 */ /* 0x000fe20003000000 */
[----:B------:R-:W-:Y:S01]  /*17e90*/  STL.64 [R1+0x88], R76 ;  /* 0x0000884c01007387 */ /* 0x000fe20000100a00 */
[----:B------:R-:W-:-:S03]  /*17ea0*/  LOP3.LUT R209, R209, 0x66, RZ, 0xfc, !PT ;  /* 0x00000066d1d17812 */ /* 0x000fc600078efcff */
[----:B------:R3:W-:Y:S01]  /*17eb0*/  STL.64 [R1+0x78], R26 ;  /* 0x0000781a01007387 */ /* 0x0007e20000100a00 */
[----:B------:R-:W-:Y:S02]  /*17ec0*/  ISETP.GE.AND P6, PT, R209, UR8, PT ;  /* 0x00000008d1007c0c */ /* 0x000fe4000bfc6270 */
[----:B------:R-:W-:Y:S02]  /*17ed0*/  SEL R194, R194, RZ, P0 ;  /* 0x000000ffc2c27207 */ /* 0x000fe40000000000 */
[----:B-1----:R-:W-:Y:S01]  /*17ee0*/  SHF.R.U32.HI R122, RZ, 0x6, R122 ;  /* 0x00000006ff7a7819 */ /* 0x002fe2000001167a */
[----:B---3--:R-:W3:Y:S01]  /*17ef0*/  LDL.LU.64 R26, [R1+0x600] ;  /* 0x00060000011a7983 */ /* 0x008ee20000300a00 */
[----:B------:R-:W-:Y:S02]  /*17f00*/  SEL R251, RZ, 0x4, P6 ;  /* 0x00000004fffb7807 */ /* 0x000fe40003000000 */
[----:B------:R-:W-:Y:S02]  /*17f10*/  SGXT.U32 R122, R122, 0x1 ;  /* 0x000000017a7a781a */ /* 0x000fe40000000000 */
[----:B------:R-:W-:-:S02]  /*17f20*/  ISETP.NE.U32.AND P6, PT, R194, RZ, PT ;  /* 0x000000ffc200720c */ /* 0x000fc40003fc5070 */
[----:B------:R-:W-:Y:S02]  /*17f30*/  SEL R194, R250, RZ, P0 ;  /* 0x000000fffac27207 */ /* 0x000fe40000000000 */
[----:B------:R-:W-:Y:S02]  /*17f40*/  LOP3.LUT R122, R122, 0x6e, RZ, 0xfc, !PT ;  /* 0x0000006e7a7a7812 */ /* 0x000fe400078efcff */
[----:B------:R-:W-:Y:S02]  /*17f50*/  SEL R250, RZ, 0x4, P2 ;  /* 0x00000004fffa7807 */ /* 0x000fe40001000000 */
[----:B------:R-:W-:Y:S02]  /*17f60*/  ISETP.NE.U32.AND P2, PT, R194, RZ, PT ;  /* 0x000000ffc200720c */ /* 0x000fe40003f45070 */
[----:B------:R-:W-:Y:S02]  /*17f70*/  SEL R194, R251, RZ, P0 ;  /* 0x000000fffbc27207 */ /* 0x000fe40000000000 */
[----:B------:R-:W-:-:S02]  /*17f80*/  ISETP.GE.AND P3, PT, R122, UR8, PT ;  /* 0x000000087a007c0c */ /* 0x000fc4000bf66270 */
[----:B------:R-:W-:Y:S02]  /*17f90*/  SEL R250, R250, RZ, P0 ;  /* 0x000000fffafa7207 */ /* 0x000fe40000000000 */
[----:B------:R-:W-:Y:S02]  /*17fa0*/  ISETP.NE.U32.AND P1, PT, R194, RZ, PT ;  /* 0x000000ffc200720c */ /* 0x000fe40003f25070 */
[----:B------:R-:W-:Y:S02]  /*17fb0*/  SEL R194, RZ, 0x4, P3 ;  /* 0x00000004ffc27807 */ /* 0x000fe40001800000 */
[----:B------:R-:W-:Y:S02]  /*17fc0*/  ISETP.NE.U32.AND P3, PT, R250, RZ, PT ;  /* 0x000000fffa00720c */ /* 0x000fe40003f65070 */
[----:B------:R-:W-:Y:S01]  /*17fd0*/  SEL R194, R194, RZ, P0 ;  /* 0x000000ffc2c27207 */ /* 0x000fe20000000000 */
[----:B--2---:R-:W-:-:S05]  /*17fe0*/  IMAD.WIDE R90, R0, 0x4, R238 ;  /* 0x00000004005a7825 */ /* 0x004fca00078e02ee */
[----:B------:R1:W-:Y:S01]  /*17ff0*/  LDGSTS.E [R123+0x4d600], [R90.64], P5 ;  /* 0x4d6000005a7b7fae */ /* 0x0003e2000a92184c */
[----:B------:R-:W-:-:S03]  /*18000*/  ISETP.GE.AND P5, PT, R252, UR8, PT ;  /* 0x00000008fc007c0c */ /* 0x000fc6000bfa6270 */
[----:B------:R-:W2:Y:S04]  /*18010*/  S2R R252, SR_TID.X ;  /* 0x0000000000fc7919 */ /* 0x000ea80000002100 */
[----:B------:R-:W-:Y:S04]  /*18020*/  STL.64 [R1+0x68], R90 ;  /* 0x0000685a01007387 */ /* 0x000fe80000100a00 */
[----:B------:R-:W3:Y:S01]  /*18030*/  LDL.LU.64 R238, [R1+0x5f8] ;  /* 0x0005f80001ee7983 */ /* 0x000ee20000300a00 */
[----:B------:R-:W-:Y:S01]  /*18040*/  IMAD.WIDE R76, R0, 0x4, R46 ;  /* 0x00000004004c7825 */ /* 0x000fe200078e022e */
[----:B------:R-:W-:-:S04]  /*18050*/  SEL R250, RZ, 0x4, P5 ;  /* 0x00000004fffa7807 */ /* 0x000fc80002800000 */
[----:B------:R1:W-:Y:S01]  /*18060*/  LDGSTS.E [R123+0x4da00], [R76.64], P4 ;  /* 0x4da000004c7b7fae */ /* 0x0003e2000a12184c */
[----:B----4-:R-:W-:Y:S01]  /*18070*/  IMAD.WIDE R46, R0, 0x4, R174 ;  /* 0x00000004002e7825 */ /* 0x010fe200078e02ae */
[----:B--2---:R-:W-:-:S04]  /*18080*/  SHF.R.U32.HI R175, RZ, 0x6, R252 ;  /* 0x00000006ffaf7819 */ /* 0x004fc800000116fc */
[----:B------:R2:W-:Y:S01]  /*18090*/  LDGSTS.E [R123+0x4de00], [R46.64], P6 ;  /* 0x4de000002e7b7fae */ /* 0x0005e2000b12184c */
[----:B------:R-:W-:Y:S02]  /*180a0*/  SHF.R.U32.HI R174, RZ, 0x6, R252 ;  /* 0x00000006ffae7819 */ /* 0x000fe400000116fc */
[----:B------:R-:W-:Y:S02]  /*180b0*/  SGXT.U32 R175, R175, 0x1 ;  /* 0x00000001afaf781a */ /* 0x000fe40000000000 */
[----:B------:R-:W-:Y:S02]  /*180c0*/  SGXT.U32 R174, R174, 0x1 ;  /* 0x00000001aeae781a */ /* 0x000fe40000000000 */
[----:B------:R-:W-:Y:S02]  /*180d0*/  LOP3.LUT R175, R175, 0x7a, RZ, 0xfc, !PT ;  /* 0x0000007aafaf7812 */ /* 0x000fe400078efcff */
[----:B------:R-:W-:Y:S02]  /*180e0*/  LOP3.LUT R174, R174, 0x76, RZ, 0xfc, !PT ;  /* 0x00000076aeae7812 */ /* 0x000fe400078efcff */
[----:B------:R-:W-:-:S02]  /*180f0*/  ISETP.GE.AND P5, PT, R175, UR8, PT ;  /* 0x00000008af007c0c */ /* 0x000fc4000bfa6270 */
[----:B------:R-:W-:Y:S02]  /*18100*/  ISETP.GE.AND P6, PT, R174, UR8, PT ;  /* 0x00000008ae007c0c */ /* 0x000fe4000bfc6270 */
[----:B------:R-:W-:Y:S01]  /*18110*/  LOP3.LUT R175, R252, 0x7f, RZ, 0xc0, !PT ;  /* 0x0000007ffcaf7812 */ /* 0x000fe200078ec0ff */
[----:B------:R-:W-:Y:S01]  /*18120*/  STL.64 [R1+0x58], R76 ;  /* 0x0000584c01007387 */ /* 0x000fe20000100a00 */
[----:B------:R-:W-:Y:S02]  /*18130*/  ISETP.NE.U32.AND P4, PT, R194, RZ, PT ;  /* 0x000000ffc200720c */ /* 0x000fe40003f85070 */
[----:B------:R-:W-:Y:S01]  /*18140*/  SEL R194, RZ, 0x4, P6 ;  /* 0x00000004ffc27807 */ /* 0x000fe20003000000 */
[----:B------:R2:W-:Y:S01]  /*18150*/  STL.64 [R1+0x48], R46 ;  /* 0x0000482e01007387 */ /* 0x0005e20000100a00 */
[----:B------:R-:W-:-:S03]  /*18160*/  ISETP.GE.AND P6, PT, R175, UR8, PT ;  /* 0x00000008af007c0c */ /* 0x000fc6000bfc6270 */
[----:B------:R-:W4:Y:S04]  /*18170*/  LDL.LU.64 R174, [R1+0x5e8] ;  /* 0x0005e80001ae7983 */ /* 0x000f280000300a00 */
[----:B------:R-:W4:Y:S01]  /*18180*/  LDL.LU.64 R204, [R1+0x5e0] ;  /* 0x0005e00001cc7983 */ /* 0x000f220000300a00 */
[----:B--2---:R-:W-:-:S03]  /*18190*/  SHF.R.U32.HI R47, RZ, 0x6, R252 ;  /* 0x00000006ff2f7819 */ /* 0x004fc600000116fc */
[----:B-1----:R-:W2:Y:S01]  /*181a0*/  LDL.LU.64 R90, [R1+0x5d8] ;  /* 0x0005d800015a7983 */ /* 0x002ea20000300a00 */
[----:B------:R-:W-:-:S03]  /*181b0*/  SGXT.U32 R47, R47, 0x1 ;  /* 0x000000012f2f781a */ /* 0x000fc60000000000 */
[----:B------:R-:W2:Y:S01]  /*181c0*/  LDL.LU.64 R222, [R1+0x5d0] ;  /* 0x0005d00001de7983 */ /* 0x000ea20000300a00 */
[----:B------:R-:W-:-:S03]  /*181d0*/  LOP3.LUT R47, R47, 0x7e, RZ, 0xfc, !PT ;  /* 0x0000007e2f2f7812 */ /* 0x000fc600078efcff */
[----:B------:R-:W2:Y:S01]  /*181e0*/  LDL.LU.64 R138, [R1+0x5c8] ;  /* 0x0005c800018a7983 */ /* 0x000ea20000300a00 */
[----:B------:R-:W-:Y:S02]  /*181f0*/  SEL R252, RZ, 0x4, P5 ;  /* 0x00000004fffc7807 */ /* 0x000fe40002800000 */
[----:B------:R-:W-:Y:S02]  /*18200*/  SEL R250, R250, RZ, P0 ;  /* 0x000000fffafa7207 */ /* 0x000fe40000000000 */
[----:B------:R-:W-:Y:S02]  /*18210*/  ISETP.GE.AND P5, PT, R47, UR8, PT ;  /* 0x000000082f007c0c */ /* 0x000fe4000bfa6270 */
[----:B------:R-:W-:Y:S01]  /*18220*/  SEL R194, R194, RZ, P0 ;  /* 0x000000ffc2c27207 */ /* 0x000fe20000000000 */
[----:B------:R-:W2:Y:S01]  /*18230*/  LDL.LU.64 R46, [R1+0x5a8] ;  /* 0x0005a800012e7983 */ /* 0x000ea20000300a00 */
[----:B------:R-:W-:Y:S02]  /*18240*/  SEL R122, RZ, 0x4, P6 ;  /* 0x00000004ff7a7807 */ /* 0x000fe40003000000 */
[----:B------:R-:W-:Y:S01]  /*18250*/  ISETP.NE.U32.AND P6, PT, R250, RZ, PT ;  /* 0x000000fffa00720c */ /* 0x000fe20003fc5070 */
[----:B------:R-:W2:Y:S01]  /*18260*/  LDL.LU.64 R76, [R1+0x598] ;  /* 0x00059800014c7983 */ /* 0x000ea20000300a00 */
[----:B------:R-:W-:-:S02]  /*18270*/  SEL R250, RZ, 0x4, P5 ;  /* 0x00000004fffa7807 */ /* 0x000fc40002800000 */
[----:B------:R-:W-:Y:S02]  /*18280*/  ISETP.NE.U32.AND P5, PT, R194, RZ, PT ;  /* 0x000000ffc200720c */ /* 0x000fe40003fa5070 */
[----:B------:R-:W-:Y:S01]  /*18290*/  SEL R194, R122, RZ, P0 ;  /* 0x000000ff7ac27207 */ /* 0x000fe20000000000 */
[----:B------:R-:W-:-:S06]  /*182a0*/  USHF.L.U32 UR6, UR7, 0x7, URZ ;  /* 0x0000000707067899 */ /* 0x000fcc000800063f */
[----:B------:R-:W-:Y:S02]  /*182b0*/  IMAD.U32 R251, RZ, RZ, UR6 ;  /* 0x00000006fffb7e24 */ /* 0x000fe4000f8e00ff */
[----:B---3--:R-:W-:-:S05]  /*182c0*/  IMAD.WIDE R208, R0, 0x4, R26 ;  /* 0x0000000400d07825 */ /* 0x008fca00078e021a */
[----:B------:R-:W-:Y:S04]  /*182d0*/  STL.64 [R1+0xc8], R208 ;  /* 0x0000c8d001007387 */ /* 0x000fe80000100a00 */
[----:B------:R-:W3:Y:S04]  /*182e0*/  LDL.LU.64 R26, [R1+0x590] ;  /* 0x00059000011a7983 */ /* 0x000ee80000300a00 */
[----:B------:R1:W-:Y:S01]  /*182f0*/  LDGSTS.E [R123+0x4e200], [R208.64], P2 ;  /* 0x4e200000d07b7fae */ /* 0x0003e2000912184c */
[----:B------:R-:W-:-:S03]  /*18300*/  IMAD.WIDE R196, R0, 0x4, R238 ;  /* 0x0000000400c47825 */ /* 0x000fc600078e02ee */
[----:B------:R-:W3:Y:S04]  /*18310*/  LDL.LU.64 R238, [R1+0x588] ;  /* 0x0005880001ee7983 */ /* 0x000ee80000300a00 */
[----:B------:R1:W-:Y:S04]  /*18320*/  STL.64 [R1+0xd0], R196 ;  /* 0x0000d0c401007387 */ /* 0x0003e80000100a00 */
[----:B------:R1:W-:Y:S01]  /*18330*/  LDGSTS.E [R123+0x4e600], [R196.64], P1 ;  /* 0x4e600000c47b7fae */ /* 0x0003e2000892184c */
[----:B------:R-:W-:-:S03]  /*18340*/  ISETP.NE.U32.AND P1, PT, R194, RZ, PT ;  /* 0x000000ffc200720c */ /* 0x000fc60003f25070 */
[----:B-1----:R-:W3:Y:S04]  /*18350*/  LDL.LU.64 R196, [R1+0x568] ;  /* 0x0005680001c47983 */ /* 0x002ee80000300a00 */
[----:B------:R-:W3:Y:S04]  /*18360*/  LDL.LU.64 R208, [R1+0x560] ;  /* 0x0005600001d07983 */ /* 0x000ee80000300a00 */
[----:B------:R1:W-:Y:S04]  /*18370*/  STL [R1+0xcc0], R195 ;  /* 0x000cc0c301007387 */ /* 0x0003e80000100800 */
[----:B-1----:R-:W3:Y:S01]  /*18380*/  LDL.LU.64 R194, [R1+0x5a0] ;  /* 0x0005a00001c27983 */ /* 0x002ee20000300a00 */
[----:B----4-:R-:W-:-:S03]  /*18390*/  IMAD.WIDE R122, R251, 0x4, R174 ;  /* 0x00000004fb7a7825 */ /* 0x010fc600078e02ae */
[----:B------:R-:W4:Y:S01]  /*183a0*/  LDL.LU.64 R174, [R1+0x558] ;  /* 0x0005580001ae7983 */ /* 0x000f220000300a00 */
[----:B------:R-:W-:-:S03]  /*183b0*/  IMAD.WIDE R204, R251, 0x4, R204 ;  /* 0x00000004fbcc7825 */ /* 0x000fc600078e02cc */
[----:B------:R1:W-:Y:S01]  /*183c0*/  STL.64 [R1+0xd8], R122 ;  /* 0x0000d87a01007387 */ /* 0x0003e20000100a00 */
[----:B--2---:R-:W-:-:S04]  /*183d0*/  IMAD.WIDE R90, R251, 0x4, R90 ;  /* 0x00000004fb5a7825 */ /* 0x004fc800078e025a */
[----:B------:R-:W-:-:S04]  /*183e0*/  IMAD.WIDE R222, R251, 0x4, R222 ;  /* 0x00000004fbde7825 */ /* 0x000fc800078e02de */
[C---:B------:R-:W-:Y:S01]  /*183f0*/  IMAD.WIDE R138, R251.reuse, 0x4, R138 ;  /* 0x00000004fb8a7825 */ /* 0x040fe200078e028a */
[----:B-1----:R-:W2:Y:S04]  /*18400*/  LDL.LU.64 R122, [R1+0x550] ;  /* 0x00055000017a7983 */ /* 0x002ea80000300a00 */
[----:B------:R1:W-:Y:S01]  /*18410*/  STL.64 [R1+0xe8], R204 ;  /* 0x0000e8cc01007387 */ /* 0x0003e20000100a00 */
[----:B------:R-:W-:-:S03]  /*18420*/  IMAD.WIDE R46, R251, 0x4, R46 ;  /* 0x00000004fb2e7825 */ /* 0x000fc600078e022e */
[----:B-1----:R-:W2:Y:S04]  /*18430*/  LDL.LU.64 R204, [R1+0x1030] ;  /* 0x0010300001cc7983 */ /* 0x002ea80000300a00 */
[----:B------:R1:W-:Y:S01]  /*18440*/  STL.64 [R1+0xf8], R90 ;  /* 0x0000f85a01007387 */ /* 0x0003e20000100a00 */
[----:B------:R-:W-:-:S03]  /*18450*/  IMAD.WIDE R76, R251, 0x4, R76 ;  /* 0x00000004fb4c7825 */ /* 0x000fc600078e024c */
[----:B-1----:R-:W2:Y:S04]  /*18460*/  LDL.LU.64 R90, [R1+0x1028] ;  /* 0x00102800015a7983 */ /* 0x002ea80000300a00 */
[----:B------:R1:W-:Y:S04]  /*18470*/  STL.64 [R1+0x108], R222 ;  /* 0x000108de01007387 */ /* 0x0003e80000100a00 */
[----:B-1----:R-:W2:Y:S04]  /*18480*/  LDL.LU.64 R222, [R1+0x1020] ;  /* 0x0010200001de7983 */ /* 0x002ea80000300a00 */
[----:B------:R1:W-:Y:S02]  /*18490*/  STL.64 [R1+0x118], R138 ;  /* 0x0001188a01007387 */ /* 0x0003e40000100a00 */
[----:B-1----:R-:W-:-:S05]  /*184a0*/  IMAD.WIDE R138, R251, 0x4, R220 ;  /* 0x00000004fb8a7825 */ /* 0x002fca00078e02dc */
[----:B------:R1:W-:Y:S04]  /*184b0*/  STL.64 [R1+0x128], R138 ;  /* 0x0001288a01007387 */ /* 0x0003e80000100a00 */
[----:B-1----:R-:W2:Y:S04]  /*184c0*/  LDL.LU.64 R138, [R1+0x528] ;  /* 0x00052800018a7983 */ /* 0x002ea80000300a00 */
[----:B------:R-:W2:Y:S04]  /*184d0*/  LDL.LU.64 R220, [R1+0x520] ;  /* 0x0005200001dc7983 */ /* 0x000ea80000300a00 */
[----:B------:R1:W-:Y:S04]  /*184e0*/  STL.64 [R1+0x158], R46 ;  /* 0x0001582e01007387 */ /* 0x0003e80000100a00 */
[----:B-1----:R-:W2:Y:S01]  /*184f0*/  LDL.LU.64 R46, [R1+0x518] ;  /* 0x00051800012e7983 */ /* 0x002ea20000300a00 */
[----:B---3--:R-:W-:-:S04]  /*18500*/  IMAD.WIDE R26, R251, 0x4, R26 ;  /* 0x00000004fb1a7825 */ /* 0x008fc800078e021a */
[----:B------:R-:W-:-:S04]  /*18510*/  IMAD.WIDE R238, R251, 0x4, R238 ;  /* 0x00000004fbee7825 */ /* 0x000fc800078e02ee */
[----:B------:R-:W-:-:S04]  /*18520*/  IMAD.WIDE R196, R251, 0x4, R196 ;  /* 0x00000004fbc47825 */ /* 0x000fc800078e02c4 */
[----:B------:R-:W-:-:S05]  /*18530*/  IMAD.WIDE R194, R251, 0x4, R194 ;  /* 0x00000004fbc27825 */ /* 0x000fca00078e02c2 */
[----:B------:R1:W-:Y:S01]  /*18540*/  STL.64 [R1+0x168], R194 ;  /* 0x000168c201007387 */ /* 0x0003e20000100a00 */
[----:B------:R-:W-:-:S03]  /*18550*/  IMAD.WIDE R208, R251, 0x4, R208 ;  /* 0x00000004fbd07825 */ /* 0x000fc600078e02d0 */
[----:B-1----:R-:W3:Y:S04]  /*18560*/  LDL.LU.64 R194, [R1+0x510] ;  /* 0x0005100001c27983 */ /* 0x002ee80000300a00 */
[----:B------:R1:W-:Y:S01]  /*18570*/  STL.64 [R1+0x178], R76 ;  /* 0x0001784c01007387 */ /* 0x0003e20000100a00 */
[----:B----4-:R-:W-:-:S03]  /*18580*/  IMAD.WIDE R174, R251, 0x4, R174 ;  /* 0x00000004fbae7825 */ /* 0x010fc600078e02ae */
[----:B-1----:R-:W4:Y:S04]  /*18590*/  LDL.LU.64 R76, [R1+0x1018] ;  /* 0x00101800014c7983 */ /* 0x002f280000300a00 */
[----:B------:R1:W-:Y:S04]  /*185a0*/  STL.64 [R1+0x188], R26 ;  /* 0x0001881a01007387 */ /* 0x0003e80000100a00 */
[----:B------:R-:W-:Y:S01]  /*185b0*/  STL.64 [R1+0x198], R238 ;  /* 0x000198ee01007387 */ /* 0x000fe20000100a00 */
[----:B-1----:R-:W-:-:S05]  /*185c0*/  IMAD.WIDE R26, R251, 0x4, R140 ;  /* 0x00000004fb1a7825 */ /* 0x002fca00078e028c */
[----:B------:R1:W-:Y:S04]  /*185d0*/  STL.64 [R1+0x1a8], R26 ;  /* 0x0001a81a01007387 */ /* 0x0003e80000100a00 */
[----:B-1----:R-:W3:Y:S04]  /*185e0*/  LDL.LU.64 R26, [R1+0x4e8] ;  /* 0x0004e800011a7983 */ /* 0x002ee80000300a00 */
[----:B------:R-:W3:Y:S04]  /*185f0*/  LDL.LU.64 R238, [R1+0x4e0] ;  /* 0x0004e00001ee7983 */ /* 0x000ee80000300a00 */
[----:B------:R-:W3:Y:S04]  /*18600*/  LDL.LU.64 R140, [R1+0x4d8] ;  /* 0x0004d800018c7983 */ /* 0x000ee80000300a00 */
[----:B------:R1:W-:Y:S04]  /*18610*/  STL.64 [R1+0x568], R196 ;  /* 0x000568c401007387 */ /* 0x0003e80000100a00 */
[----:B-1----:R-:W3:Y:S04]  /*18620*/  LDL.LU.64 R196, [R1+0x4d0] ;  /* 0x0004d00001c47983 */ /* 0x002ee80000300a00 */
[----:B------:R1:W-:Y:S04]  /*18630*/  STL.64 [R1+0x560], R208 ;  /* 0x000560d001007387 */ /* 0x0003e80000100a00 */
[----:B-1----:R-:W3:Y:S04]  /*18640*/  LDL.LU.64 R208, [R1+0x1010] ;  /* 0x0010100001d07983 */ /* 0x002ee80000300a00 */
[----:B------:R1:W-:Y:S04]  /*18650*/  STL.64 [R1+0x558], R174 ;  /* 0x000558ae01007387 */ /* 0x0003e80000100a00 */
[----:B-1----:R-:W3:Y:S01]  /*18660*/  LDL.LU.64 R174, [R1+0x1008] ;  /* 0x0010080001ae7983 */ /* 0x002ee20000300a00 */
[----:B--2---:R-:W-:-:S04]  /*18670*/  IMAD.WIDE R122, R251, 0x4, R122 ;  /* 0x00000004fb7a7825 */ /* 0x004fc800078e027a */
[C---:B------:R-:W-:Y:S01]  /*18680*/  IMAD.WIDE R110, R251.reuse, 0x4, R110 ;  /* 0x00000004fb6e7825 */ /* 0x040fe200078e026e */
[----:B------:R1:W-:Y:S03]  /*18690*/  STL.64 [R1+0x550], R122 ;  /* 0x0005507a01007387 */ /* 0x0003e60000100a00 */
[----:B------:R-:W-:-:S04]  /*186a0*/  IMAD.WIDE R94, R251, 0x4, R94 ;  /* 0x00000004fb5e7825 */ /* 0x000fc800078e025e */
[C---:B------:R-:W-:Y:S01]  /*186b0*/  IMAD.WIDE R138, R251.reuse, 0x4, R138 ;  /* 0x00000004fb8a7825 */ /* 0x040fe200078e028a */
[----:B-1----:R-:W2:Y:S03]  /*186c0*/  LDL.LU.64 R122, [R1+0x4a8] ;  /* 0x0004a800017a7983 */ /* 0x002ea60000300a00 */
[----:B------:R-:W-:-:S04]  /*186d0*/  IMAD.WIDE R220, R251, 0x4, R220 ;  /* 0x00000004fbdc7825 */ /* 0x000fc800078e02dc */
[----:B------:R-:W-:-:S04]  /*186e0*/  IMAD.WIDE R46, R251, 0x4, R46 ;  /* 0x00000004fb2e7825 */ /* 0x000fc800078e022e */
[----:B---3--:R-:W-:-:S05]  /*186f0*/  IMAD.WIDE R174, R251, 0x4, R174 ;  /* 0x00000004fbae7825 */ /* 0x008fca00078e02ae */
[----:B------:R1:W-:Y:S04]  /*18700*/  STL.64 [R1+0x548], R174 ;  /* 0x000548ae01007387 */ /* 0x0003e80000100a00 */
[----:B-1----:R-:W3:Y:S04]  /*18710*/  LDL.LU.64 R174, [R1+0x4a0] ;  /* 0x0004a00001ae7983 */ /* 0x002ee80000300a00 */
[----:B------:R1:W-:Y:S04]  /*18720*/  STL.64 [R1+0x540], R110 ;  /* 0x0005406e01007387 */ /* 0x0003e80000100a00 */
[----:B-1----:R-:W2:Y:S04]  /*18730*/  LDL.LU.64 R110, [R1+0x498] ;  /* 0x00049800016e7983 */ /* 0x002ea80000300a00 */
[----:B------:R1:W-:Y:S04]  /*18740*/  STL.64 [R1+0x538], R94 ;  /* 0x0005385e01007387 */ /* 0x0003e80000100a00 */
[----:B-1----:R-:W2:Y:S04]  /*18750*/  LDL.LU.64 R94, [R1+0x490] ;  /* 0x00049000015e7983 */ /* 0x002ea80000300a00 */
[----:B------:R1:W-:Y:S04]  /*18760*/  STL.64 [R1+0x528], R138 ;  /* 0x0005288a01007387 */ /* 0x0003e80000100a00 */
[----:B-1----:R-:W2:Y:S04]  /*18770*/  LDL.LU.64 R138, [R1+0x1000] ;  /* 0x00100000018a7983 */ /* 0x002ea80000300a00 */
[----:B------:R1:W-:Y:S04]  /*18780*/  STL.64 [R1+0x520], R220 ;  /* 0x000520dc01007387 */ /* 0x0003e80000100a00 */
[----:B-1----:R-:W2:Y:S04]  /*18790*/  LDL.LU.64 R220, [R1+0xff8] ;  /* 0x000ff80001dc7983 */ /* 0x002ea80000300a00 */
[----:B------:R1:W-:Y:S04]  /*187a0*/  STL.64 [R1+0x518], R46 ;  /* 0x0005182e01007387 */ /* 0x0003e80000100a00 */
[----:B-1----:R-:W2:Y:S01]  /*187b0*/  LDL.LU.64 R46, [R1+0xff0] ;  /* 0x000ff000012e7983 */ /* 0x002ea20000300a00 */
[----:B------:R-:W-:-:S04]  /*187c0*/  IMAD.WIDE R194, R251, 0x4, R194 ;  /* 0x00000004fbc27825 */ /* 0x000fc800078e02c2 */
[C---:B------:R-:W-:Y:S01]  /*187d0*/  IMAD.WIDE R30, R251.reuse, 0x4, R30 ;  /* 0x00000004fb1e7825 */ /* 0x040fe200078e021e */
[----:B------:R1:W-:Y:S03]  /*187e0*/  STL.64 [R1+0x510], R194 ;  /* 0x000510c201007387 */ /* 0x0003e60000100a00 */
[----:B------:R-:W-:-:S04]  /*187f0*/  IMAD.WIDE R10, R251, 0x4, R10 ;  /* 0x00000004fb0a7825 */ /* 0x000fc800078e020a */
[----:B------:R-:W-:-:S04]  /*18800*/  IMAD.WIDE R26, R251, 0x4, R26 ;  /* 0x00000004fb1a7825 */ /* 0x000fc800078e021a */
[----:B------:R-:W-:-:S04]  /*18810*/  IMAD.WIDE R238, R251, 0x4, R238 ;  /* 0x00000004fbee7825 */ /* 0x000fc800078e02ee */
[----:B------:R-:W-:-:S04]  /*18820*/  IMAD.WIDE R140, R251, 0x4, R140 ;  /* 0x00000004fb8c7825 */ /* 0x000fc800078e028c */
[----:B--2---:R-:W-:-:S05]  /*18830*/  IMAD.WIDE R46, R251, 0x4, R46 ;  /* 0x00000004fb2e7825 */ /* 0x004fca00078e022e */
[----:B------:R2:W-:Y:S04]  /*18840*/  STL.64 [R1+0x508], R46 ;  /* 0x0005082e01007387 */ /* 0x0005e80000100a00 */
[----:B-1----:R-:W3:Y:S04]  /*18850*/  LDL.LU.64 R194, [R1+0x468] ;  /* 0x0004680001c27983 */ /* 0x002ee80000300a00 */
[----:B------:R1:W-:Y:S04]  /*18860*/  STL.64 [R1+0x500], R30 ;  /* 0x0005001e01007387 */ /* 0x0003e80000100a00 */
[----:B--2---:R-:W2:Y:S04]  /*18870*/  LDL.LU.64 R46, [R1+0x460] ;  /* 0x00046000012e7983 */ /* 0x004ea80000300a00 */
[----:B------:R4:W-:Y:S04]  /*18880*/  STL.64 [R1+0x4f8], R10 ;  /* 0x0004f80a01007387 */ /* 0x0009e80000100a00 */
[----:B-1----:R-:W2:Y:S04]  /*18890*/  LDL.LU.64 R30, [R1+0x458] ;  /* 0x00045800011e7983 */ /* 0x002ea80000300a00 */
[----:B----4-:R-:W4:Y:S04]  /*188a0*/  LDL.LU.64 R10, [R1+0x450] ;  /* 0x00045000010a7983 */ /* 0x010f280000300a00 */
        /* <DEDUP_REMOVED lines=10> */
[C---:B------:R-:W-:Y:S01]  /*18950*/  IMAD.WIDE R122, R251.reuse, 0x4, R122 ;  /* 0x00000004fb7a7825 */ /* 0x040fe200078e027a */
[----:B-1----:R-:W3:Y:S03]  /*18960*/  LDL.LU.64 R196, [R1+0x428] ;  /* 0x0004280001c47983 */ /* 0x002ee60000300a00 */
[----:B--2---:R-:W-:-:S05]  /*18970*/  IMAD.WIDE R140, R251, 0x4, R140 ;  /* 0x00000004fb8c7825 */ /* 0x004fca00078e028c */
        /* <DEDUP_REMOVED lines=8> */
[----:B---3--:R-:W-:-:S04]  /*18a00*/  IMAD.WIDE R174, R251, 0x4, R174 ;  /* 0x00000004fbae7825 */ /* 0x008fc800078e02ae */
[C---:B------:R-:W-:Y:S01]  /*18a10*/  IMAD.WIDE R110, R251.reuse, 0x4, R110 ;  /* 0x00000004fb6e7825 */ /* 0x040fe200078e026e */
[----:B------:R1:W-:Y:S03]  /*18a20*/  STL.64 [R1+0x4a0], R174 ;  /* 0x0004a0ae01007387 */ /* 0x0003e60000100a00 */
[----:B------:R-:W-:-:S04]  /*18a30*/  IMAD.WIDE R94, R251, 0x4, R94 ;  /* 0x00000004fb5e7825 */ /* 0x000fc800078e025e */
[C---:B------:R-:W-:Y:S01]  /*18a40*/  IMAD.WIDE R242, R251.reuse, 0x4, R242 ;  /* 0x00000004fbf27825 */ /* 0x040fe200078e02f2 */
[----:B-1----:R-:W3:Y:S04]  /*18a50*/  LDL.LU.64 R174, [R1+0x410] ;  /* 0x0004100001ae7983 */ /* 0x002ee80000300a00 */
[----:B------:R1:W-:Y:S04]  /*18a60*/  STL.64 [R1+0x498], R110 ;  /* 0x0004986e01007387 */ /* 0x0003e80000100a00 */
[----:B-1----:R-:W3:Y:S04]  /*18a70*/  LDL.LU.64 R110, [R1+0x3e8] ;  /* 0x0003e800016e7983 */ /* 0x002ee80000300a00 */
[----:B------:R1:W-:Y:S04]  /*18a80*/  STL.64 [R1+0x490], R94 ;  /* 0x0004905e01007387 */ /* 0x0003e80000100a00 */
[----:B-1----:R-:W3:Y:S01]  /*18a90*/  LDL.LU.64 R94, [R1+0x3e0] ;  /* 0x0003e000015e7983 */ /* 0x002ee20000300a00 */
[----:B------:R-:W-:-:S04]  /*18aa0*/  IMAD.WIDE R78, R251, 0x4, R78 ;  /* 0x00000004fb4e7825 */ /* 0x000fc800078e024e */
[----:B------:R-:W-:-:S04]  /*18ab0*/  IMAD.WIDE R194, R251, 0x4, R194 ;  /* 0x00000004fbc27825 */ /* 0x000fc800078e02c2 */
[----:B------:R-:W-:-:S04]  /*18ac0*/  IMAD.WIDE R46, R251, 0x4, R46 ;  /* 0x00000004fb2e7825 */ /* 0x000fc800078e022e */
[----:B------:R-:W-:-:S04]  /*18ad0*/  IMAD.WIDE R30, R251, 0x4, R30 ;  /* 0x00000004fb1e7825 */ /* 0x000fc800078e021e */
[----:B----4-:R-:W-:-:S04]  /*18ae0*/  IMAD.WIDE R10, R251, 0x4, R10 ;  /* 0x00000004fb0a7825 */ /* 0x010fc800078e020a */
[----:B--2---:R-:W-:-:S05]  /*18af0*/  IMAD.WIDE R122, R251, 0x4, R122 ;  /* 0x00000004fb7a7825 */ /* 0x004fca00078e027a */
[----:B------:R1:W-:Y:S04]  /*18b00*/  STL.64 [R1+0x488], R122 ;  /* 0x0004887a01007387 */ /* 0x0003e80000100a00 */
[----:B-1----:R-:W2:Y:S04]  /*18b10*/  LDL.LU.64 R122, [R1+0x3d8] ;  /* 0x0003d800017a7983 */ /* 0x002ea80000300a00 */
[----:B------:R1:W-:Y:S04]  /*18b20*/  STL.64 [R1+0x480], R242 ;  /* 0x000480f201007387 */ /* 0x0003e80000100a00 */
[----:B-1----:R-:W4:Y:S04]  /*18b30*/  LDL.LU.64 R242, [R1+0xfc0] ;  /* 0x000fc00001f27983 */ /* 0x002f280000300a00 */
[----:B------:R1:W-:Y:S04]  /*18b40*/  STL.64 [R1+0x478], R78 ;  /* 0x0004784e01007387 */ /* 0x0003e80000100a00 */
[----:B-1----:R-:W2:Y:S04]  /*18b50*/  LDL.LU.64 R78, [R1+0x3d0] ;  /* 0x0003d000014e7983 */ /* 0x002ea80000300a00 */
[----:B------:R-:W-:Y:S04]  /*18b60*/  STL.64 [R1+0x468], R194 ;  /* 0x000468c201007387 */ /* 0x000fe80000100a00 */
[----:B------:R1:W-:Y:S04]  /*18b70*/  STL.64 [R1+0x460], R46 ;  /* 0x0004602e01007387 */ /* 0x0003e80000100a00 */
[----:B------:R3:W-:Y:S04]  /*18b80*/  STL.64 [R1+0x458], R30 ;  /* 0x0004581e01007387 */ /* 0x0007e80000100a00 */
[----:B-1----:R-:W2:Y:S04]  /*18b90*/  LDL.LU.64 R46, [R1+0x3a8] ;  /* 0x0003a800012e7983 */ /* 0x002ea80000300a00 */
[----:B---3--:R-:W3:Y:S04]  /*18ba0*/  LDL.LU.64 R30, [R1+0x3a0] ;  /* 0x0003a000011e7983 */ /* 0x008ee80000300a00 */
[----:B------:R1:W-:Y:S04]  /*18bb0*/  STL.64 [R1+0x450], R10 ;  /* 0x0004500a01007387 */ /* 0x0003e80000100a00 */
[----:B-1----:R-:W2:Y:S01]  /*18bc0*/  LDL.LU.64 R10, [R1+0x398] ;  /* 0x00039800010a7983 */ /* 0x002ea20000300a00 */
[----:B------:R-:W-:-:S04]  /*18bd0*/  IMAD.WIDE R196, R251, 0x4, R196 ;  /* 0x00000004fbc47825 */ /* 0x000fc800078e02c4 */
        /* <DEDUP_REMOVED lines=11> */
[C---:B----4-:R-:W-:Y:S02]  /*18c90*/  IMAD.WIDE R194, R251.reuse, 0x4, R242 ;  /* 0x00000004fbc27825 */ /* 0x050fe400078e02f2 */
[----:B------:R-:W4:Y:S04]  /*18ca0*/  LDL.LU.64 R242, [R1+0xfb8] ;  /* 0x000fb80001f27983 */ /* 0x000f280000300a00 */
[----:B------:R1:W-:Y:S02]  /*18cb0*/  STL.64 [R1+0x448], R194 ;  /* 0x000448c201007387 */ /* 0x0003e40000100a00 */
[C---:B-1----:R-:W-:Y:S02]  /*18cc0*/  IMAD.WIDE R194, R251.reuse, 0x4, R226 ;  /* 0x00000004fbc27825 */ /* 0x042fe400078e02e2 */
[----:B------:R-:W4:Y:S04]  /*18cd0*/  LDL.LU.64 R226, [R1+0xfb0] ;  /* 0x000fb00001e27983 */ /* 0x000f280000300a00 */
[----:B------:R1:W-:Y:S02]  /*18ce0*/  STL.64 [R1+0x440], R194 ;  /* 0x000440c201007387 */ /* 0x0003e40000100a00 */
[----:B-1----:R-:W-:-:S02]  /*18cf0*/  IMAD.WIDE R194, R251, 0x4, R210 ;  /* 0x00000004fbc27825 */ /* 0x002fc400078e02d2 */
[----:B------:R-:W4:Y:S04]  /*18d00*/  LDL.LU.64 R210, [R1+0xfa8] ;  /* 0x000fa80001d27983 */ /* 0x000f280000300a00 */
[----:B------:R1:W-:Y:S02]  /*18d10*/  STL.64 [R1+0x438], R194 ;  /* 0x000438c201007387 */ /* 0x0003e40000100a00 */
[C---:B-1----:R-:W-:Y:S02]  /*18d20*/  IMAD.WIDE R194, R251.reuse, 0x4, R190 ;  /* 0x00000004fbc27825 */ /* 0x042fe400078e02be */
[----:B------:R-:W4:Y:S04]  /*18d30*/  LDL.LU.64 R190, [R1+0xfa0] ;  /* 0x000fa00001be7983 */ /* 0x000f280000300a00 */
[----:B------:R1:W-:Y:S04]  /*18d40*/  STL.64 [R1+0x428], R196 ;  /* 0x000428c401007387 */ /* 0x0003e80000100a00 */
[----:B-1----:R-:W4:Y:S04]  /*18d50*/  LDL.LU.64 R196, [R1+0x368] ;  /* 0x0003680001c47983 */ /* 0x002f280000300a00 */
[----:B------:R1:W-:Y:S01]  /*18d60*/  STL.64 [R1+0x420], R140 ;  /* 0x0004208c01007387 */ /* 0x0003e20000100a00 */
[----:B--2---:R-:W-:-:S03]  /*18d70*/  IMAD.WIDE R122, R251, 0x4, R122 ;  /* 0x00000004fb7a7825 */ /* 0x004fc600078e027a */
[----:B-1----:R-:W2:Y:S04]  /*18d80*/  LDL.LU.64 R140, [R1+0x360] ;  /* 0x00036000018c7983 */ /* 0x002ea80000300a00 */
[----:B------:R1:W-:Y:S01]  /*18d90*/  STL.64 [R1+0x418], R124 ;  /* 0x0004187c01007387 */ /* 0x0003e20000100a00 */
[----:B------:R-:W-:-:S03]  /*18da0*/  IMAD.WIDE R78, R251, 0x4, R78 ;  /* 0x00000004fb4e7825 */ /* 0x000fc600078e024e */
[----:B-1----:R-:W2:Y:S04]  /*18db0*/  LDL.LU.64 R124, [R1+0x358] ;  /* 0x00035800017c7983 */ /* 0x002ea80000300a00 */
[----:B------:R1:W-:Y:S04]  /*18dc0*/  STL.64 [R1+0x410], R174 ;  /* 0x000410ae01007387 */ /* 0x0003e80000100a00 */
[----:B-1----:R-:W2:Y:S04]  /*18dd0*/  LDL.LU.64 R174, [R1+0xf98] ;  /* 0x000f980001ae7983 */ /* 0x002ea80000300a00 */
[----:B------:R1:W-:Y:S04]  /*18de0*/  STL.64 [R1+0x408], R158 ;  /* 0x0004089e01007387 */ /* 0x0003e80000100a00 */
[----:B-1----:R-:W2:Y:S04]  /*18df0*/  LDL.LU.64 R158, [R1+0xf90] ;  /* 0x000f9000019e7983 */ /* 0x002ea80000300a00 */
[----:B------:R1:W-:Y:S04]  /*18e00*/  STL.64 [R1+0x400], R142 ;  /* 0x0004008e01007387 */ /* 0x0003e80000100a00 */
[----:B-1----:R-:W2:Y:S04]  /*18e10*/  LDL.LU.64 R142, [R1+0xf88] ;  /* 0x000f8800018e7983 */ /* 0x002ea80000300a00 */
[----:B------:R1:W-:Y:S01]  /*18e20*/  STL.64 [R1+0x3f8], R126 ;  /* 0x0003f87e01007387 */ /* 0x0003e20000100a00 */
[----:B------:R-:W-:-:S03]  /*18e30*/  IMAD.WIDE R46, R251, 0x4, R46 ;  /* 0x00000004fb2e7825 */ /* 0x000fc600078e022e */
[----:B-1----:R-:W2:Y:S04]  /*18e40*/  LDL.LU.64 R126, [R1+0xf80] ;  /* 0x000f8000017e7983 */ /* 0x002ea80000300a00 */
[----:B------:R1:W-:Y:S01]  /*18e50*/  STL.64 [R1+0x3e8], R110 ;  /* 0x0003e86e01007387 */ /* 0x0003e20000100a00 */
[----:B---3--:R-:W-:-:S03]  /*18e60*/  IMAD.WIDE R30, R251, 0x4, R30 ;  /* 0x00000004fb1e7825 */ /* 0x008fc600078e021e */
[----:B-1----:R-:W3:Y:S04]  /*18e70*/  LDL.LU.64 R110, [R1+0xf78] ;  /* 0x000f7800016e7983 */ /* 0x002ee80000300a00 */
        /* <DEDUP_REMOVED lines=20> */
[----:B------:R-:W-:-:S04]  /*18fc0*/  IMAD.WIDE R14, R251, 0x4, R14 ;  /* 0x00000004fb0e7825 */ /* 0x000fc800078e020e */
[----:B------:R-:W-:-:S04]  /*18fd0*/  IMAD.WIDE R108, R251, 0x4, R108 ;  /* 0x00000004fb6c7825 */ /* 0x000fc800078e026c */
        /* <DEDUP_REMOVED lines=9> */
[----:B----4-:R-:W-:-:S04]  /*19070*/  IMAD.WIDE R196, R251, 0x4, R196 ;  /* 0x00000004fbc47825 */ /* 0x010fc800078e02c4 */
[C---:B------:R-:W-:Y:S01]  /*19080*/  IMAD.WIDE R140, R251.reuse, 0x4, R140 ;  /* 0x00000004fb8c7825 */ /* 0x040fe200078e028c */
[----:B------:R1:W-:Y:S03]  /*19090*/  STL.64 [R1+0x368], R196 ;  /* 0x000368c401007387 */ /* 0x0003e60000100a00 */
[C---:B------:R-:W-:Y:S01]  /*190a0*/  IMAD.WIDE R124, R251.reuse, 0x4, R124 ;  /* 0x00000004fb7c7825 */ /* 0x040fe200078e027c */
[----:B------:R4:W-:Y:S04]  /*190b0*/  STL.64 [R1+0x360], R140 ;  /* 0x0003608c01007387 */ /* 0x0009e80000100a00 */
[----:B------:R3:W-:Y:S01]  /*190c0*/  STL.64 [R1+0x358], R124 ;  /* 0x0003587c01007387 */ /* 0x0007e20000100a00 */
[----:B-1----:R-:W-:-:S03]  /*190d0*/  IMAD.WIDE R196, R251, 0x4, R220 ;  /* 0x00000004fbc47825 */ /* 0x002fc600078e02dc */
[----:B----4-:R-:W4:Y:S04]  /*190e0*/  LDL.LU.64 R140, [R1+0x2a8] ;  /* 0x0002a800018c7983 */ /* 0x010f280000300a00 */
[----:B---3--:R-:W3:Y:S01]  /*190f0*/  LDL.LU.64 R124, [R1+0x2a0] ;  /* 0x0002a000017c7983 */ /* 0x008ee20000300a00 */
[----:B------:R-:W-:-:S04]  /*19100*/  IMAD.WIDE R12, R251, 0x4, R12 ;  /* 0x00000004fb0c7825 */ /* 0x000fc800078e020c */
[----:B------:R-:W-:-:S04]  /*19110*/  IMAD.WIDE R122, R251, 0x4, R122 ;  /* 0x00000004fb7a7825 */ /* 0x000fc800078e027a */
[----:B------:R-:W-:-:S04]  /*19120*/  IMAD.WIDE R238, R251, 0x4, R238 ;  /* 0x00000004fbee7825 */ /* 0x000fc800078e02ee */
[----:B------:R-:W-:-:S04]  /*19130*/  IMAD.WIDE R154, R251, 0x4, R154 ;  /* 0x00000004fb9a7825 */ /* 0x000fc800078e029a */
[----:B--2---:R-:W-:-:S05]  /*19140*/  IMAD.WIDE R108, R251, 0x4, R108 ;  /* 0x00000004fb6c7825 */ /* 0x004fca00078e026c */
[----:B------:R1:W-:Y:S04]  /*19150*/  STL.64 [R1+0x350], R108 ;  /* 0x0003506c01007387 */ /* 0x0003e80000100a00 */
[----:B-1----:R-:W2:Y:S04]  /*19160*/  LDL.LU.64 R108, [R1+0x298] ;  /* 0x00029800016c7983 */ /* 0x002ea80000300a00 */
[----:B------:R-:W2:Y:S04]  /*19170*/  LDL.LU.64 R220, [R1+0xf30] ;  /* 0x000f300001dc7983 */ /* 0x000ea80000300a00 */
[----:B------:R1:W-:Y:S02]  /*19180*/  STL.64 [R1+0x348], R196 ;  /* 0x000348c401007387 */ /* 0x0003e40000100a00 */
[----:B-1----:R-:W-:-:S02]  /*19190*/  IMAD.WIDE R196, R251, 0x4, R106 ;  /* 0x00000004fbc47825 */ /* 0x002fc400078e026a */
[----:B------:R-:W2:Y:S04]  /*191a0*/  LDL.LU.64 R106, [R1+0xf28] ;  /* 0x000f2800016a7983 */ /* 0x000ea80000300a00 */
[----:B------:R1:W-:Y:S04]  /*191b0*/  STL.64 [R1+0x340], R196 ;  /* 0x000340c401007387 */ /* 0x0003e80000100a00 */
[----:B------:R3:W-:Y:S01]  /*191c0*/  STL.64 [R1+0x338], R12 ;  /* 0x0003380c01007387 */ /* 0x0007e20000100a00 */
[----:B-1----:R-:W-:-:S03]  /*191d0*/  IMAD.WIDE R196, R251, 0x4, R236 ;  /* 0x00000004fbc47825 */ /* 0x002fc600078e02ec */
[----:B---3--:R-:W3:Y:S04]  /*191e0*/  LDL.LU.64 R12, [R1+0x268] ;  /* 0x00026800010c7983 */ /* 0x008ee80000300a00 */
[----:B------:R-:W2:Y:S04]  /*191f0*/  LDL.LU.64 R236, [R1+0x260] ;  /* 0x0002600001ec7983 */ /* 0x000ea80000300a00 */
        /* <DEDUP_REMOVED lines=29> */
[----:B-1----:R-:W2:Y:S03]  /*193d0*/  LDL.LU.64 R26, [R1+0x1e8] ;  /* 0x0001e800011a7983 */ /* 0x002ea60000300a00 */
[----:B------:R-:W-:-:S04]  /*193e0*/  IMAD.WIDE R156, R251, 0x4, R156 ;  /* 0x00000004fb9c7825 */ /* 0x000fc800078e029c */
[----:B----4-:R-:W-:-:S04]  /*193f0*/  IMAD.WIDE R140, R251, 0x4, R140 ;  /* 0x00000004fb8c7825 */ /* 0x010fc800078e028c */
[----:B------:R-:W-:-:S04]  /*19400*/  IMAD.WIDE R124, R251, 0x4, R124 ;  /* 0x00000004fb7c7825 */ /* 0x000fc800078e027c */
[----:B------:R-:W-:-:S04]  /*19410*/  IMAD.WIDE R108, R251, 0x4, R108 ;  /* 0x00000004fb6c7825 */ /* 0x000fc800078e026c */
[----:B------:R-:W-:-:S04]  /*19420*/  IMAD.WIDE R76, R251, 0x4, R76 ;  /* 0x00000004fb4c7825 */ /* 0x000fc800078e024c */
[----:B------:R-:W-:-:S04]  /*19430*/  IMAD.WIDE R60, R251, 0x4, R60 ;  /* 0x00000004fb3c7825 */ /* 0x000fc800078e023c */
[----:B------:R-:W-:-:S04]  /*19440*/  IMAD.WIDE R44, R251, 0x4, R44 ;  /* 0x00000004fb2c7825 */ /* 0x000fc800078e022c */
[----:B------:R-:W-:-:S04]  /*19450*/  IMAD.WIDE R28, R251, 0x4, R28 ;  /* 0x00000004fb1c7825 */ /* 0x000fc800078e021c */
[----:B---3--:R-:W-:-:S04]  /*19460*/  IMAD.WIDE R12, R251, 0x4, R12 ;  /* 0x00000004fb0c7825 */ /* 0x008fc800078e020c */
[----:B------:R-:W-:-:S04]  /*19470*/  IMAD.WIDE R236, R251, 0x4, R236 ;  /* 0x00000004fbec7825 */ /* 0x000fc800078e02ec */
[----:B------:R-:W-:-:S04]  /*19480*/  IMAD.WIDE R122, R251, 0x4, R122 ;  /* 0x00000004fb7a7825 */ /* 0x000fc800078e027a */
[----:B--2---:R-:W-:-:S04]  /*19490*/  IMAD.WIDE R92, R251, 0x4, R92 ;  /* 0x00000004fb5c7825 */ /* 0x004fc800078e025c */
[----:B------:R-:W-:-:S04]  /*194a0*/  IMAD.WIDE R224, R251, 0x4, R224 ;  /* 0x00000004fbe07825 */ /* 0x000fc800078e02e0 */
[----:B------:R-:W-:-:S05]  /*194b0*/  IMAD.WIDE R10, R251, 0x4, R10 ;  /* 0x00000004fb0a7825 */ /* 0x000fca00078e020a */
[----:B------:R1:W-:Y:S04]  /*194c0*/  STL.64 [R1+0x598], R10 ;  /* 0x0005980a01007387 */ /* 0x0003e80000100a00 */
[----:B-1----:R-:W2:Y:S04]  /*194d0*/  LDL.LU.64 R10, [R1+0x1e0] ;  /* 0x0001e000010a7983 */ /* 0x002ea80000300a00 */
[----:B------:R1:W-:Y:S04]  /*194e0*/  STL.64 [R1+0x5a0], R224 ;  /* 0x0005a0e001007387 */ /* 0x0003e80000100a00 */
[----:B-1----:R-:W3:Y:S04]  /*194f0*/  LDL.LU.64 R224, [R1+0xef0] ;  /* 0x000ef00001e07983 */ /* 0x002ee80000300a00 */
[----:B------:R1:W-:Y:S04]  /*19500*/  STL.64 [R1+0x5a8], R208 ;  /* 0x0005a8d001007387 */ /* 0x0003e80000100a00 */
[----:B-1----:R-:W4:Y:S04]  /*19510*/  LDL.LU.64 R208, [R1+0xee8] ;  /* 0x000ee80001d07983 */ /* 0x002f280000300a00 */
[----:B------:R1:W-:Y:S04]  /*19520*/  STL.64 [R1+0x5b0], R188 ;  /* 0x0005b0bc01007387 */ /* 0x0003e80000100a00 */
[----:B-1----:R-:W2:Y:S04]  /*19530*/  LDL.LU.64 R188, [R1+0xee0] ;  /* 0x000ee00001bc7983 */ /* 0x002ea80000300a00 */
[----:B------:R1:W-:Y:S04]  /*19540*/  STL.64 [R1+0x5b8], R172 ;  /* 0x0005b8ac01007387 */ /* 0x0003e80000100a00 */
[----:B-1----:R-:W2:Y:S04]  /*19550*/  LDL.LU.64 R172, [R1+0xed8] ;  /* 0x000ed80001ac7983 */ /* 0x002ea80000300a00 */
[----:B------:R1:W-:Y:S04]  /*19560*/  STL.64 [R1+0x5c0], R156 ;  /* 0x0005c09c01007387 */ /* 0x0003e80000100a00 */
[----:B-1----:R-:W3:Y:S04]  /*19570*/  LDL.LU.64 R156, [R1+0xed0] ;  /* 0x000ed000019c7983 */ /* 0x002ee80000300a00 */
        /* <DEDUP_REMOVED lines=21> */
[----:B-1----:R-:W4:Y:S01]  /*196d0*/  LDL.LU.64 R122, [R1+0xe78] ;  /* 0x000e7800017a7983 */ /* 0x002f220000300a00 */
[----:B------:R-:W-:-:S04]  /*196e0*/  IMAD.WIDE R238, R251, 0x4, R238 ;  /* 0x00000004fbee7825 */ /* 0x000fc800078e02ee */
[C---:B------:R-:W-:Y:S01]  /*196f0*/  IMAD.WIDE R222, R251.reuse, 0x4, R222 ;  /* 0x00000004fbde7825 */ /* 0x040fe200078e02de */
[----:B------:R1:W-:Y:S03]  /*19700*/  STL.64 [R1+0x6d8], R238 ;  /* 0x0006d8ee01007387 */ /* 0x0003e60000100a00 */
[----:B------:R-:W-:-:S04]  /*19710*/  IMAD.WIDE R206, R251, 0x4, R206 ;  /* 0x00000004fbce7825 */ /* 0x000fc800078e02ce */
[C---:B------:R-:W-:Y:S01]  /*19720*/  IMAD.WIDE R186, R251.reuse, 0x4, R186 ;  /* 0x00000004fbba7825 */ /* 0x040fe200078e02ba */
[----:B-1----:R-:W4:Y:S03]  /*19730*/  LDL.LU.64 R238, [R1+0xe70] ;  /* 0x000e700001ee7983 */ /* 0x002f260000300a00 */
[C---:B------:R-:W-:Y:S01]  /*19740*/  IMAD.WIDE R170, R251.reuse, 0x4, R170 ;  /* 0x00000004fbaa7825 */ /* 0x040fe200078e02aa */
[----:B------:R1:W-:Y:S03]  /*19750*/  STL.64 [R1+0x6e0], R222 ;  /* 0x0006e0de01007387 */ /* 0x0003e60000100a00 */
[----:B------:R-:W-:-:S04]  /*19760*/  IMAD.WIDE R154, R251, 0x4, R154 ;  /* 0x00000004fb9a7825 */ /* 0x000fc800078e029a */
[C---:B------:R-:W-:Y:S01]  /*19770*/  IMAD.WIDE R138, R251.reuse, 0x4, R138 ;  /* 0x00000004fb8a7825 */ /* 0x040fe200078e028a */
[----:B-1----:R-:W4:Y:S04]  /*19780*/  LDL.LU.64 R222, [R1+0xe68] ;  /* 0x000e680001de7983 */ /* 0x002f280000300a00 */
[----:B------:R1:W-:Y:S01]  /*19790*/  STL.64 [R1+0x6e8], R206 ;  /* 0x0006e8ce01007387 */ /* 0x0003e20000100a00 */
[----:B------:R-:W-:-:S03]  /*197a0*/  IMAD.WIDE R106, R251, 0x4, R106 ;  /* 0x00000004fb6a7825 */ /* 0x000fc600078e026a */
        /* <DEDUP_REMOVED lines=12> */
[----:B-1----:R-:W4:Y:S01]  /*19870*/  LDL.LU.64 R138, [R1+0xe40] ;  /* 0x000e4000018a7983 */ /* 0x002f220000300a00 */
[----:B------:R-:W-:-:S04]  /*19880*/  IMAD.WIDE R26, R251, 0x4, R26 ;  /* 0x00000004fb1a7825 */ /* 0x000fc800078e021a */
[----:B--2---:R-:W-:-:S04]  /*19890*/  IMAD.WIDE R10, R251, 0x4, R10 ;  /* 0x00000004fb0a7825 */ /* 0x004fc800078e020a */
[----:B------:R-:W-:-:S04]  /*198a0*/  IMAD.WIDE R220, R251, 0x4, R220 ;  /* 0x00000004fbdc7825 */ /* 0x000fc800078e02dc */
[----:B------:R-:W-:-:S04]  /*198b0*/  IMAD.WIDE R204, R251, 0x4, R204 ;  /* 0x00000004fbcc7825 */ /* 0x000fc800078e02cc */
[----:B------:R-:W-:-:S04]  /*198c0*/  IMAD.WIDE R8, R251, 0x4, R8 ;  /* 0x00000004fb087825 */ /* 0x000fc800078e0208 */
[----:B---3--:R-:W-:-:S04]  /*198d0*/  IMAD.WIDE R236, R251, 0x4, R236 ;  /* 0x00000004fbec7825 */ /* 0x008fc800078e02ec */
[----:B----4-:R-:W-:-:S05]  /*198e0*/  IMAD.WIDE R122, R251, 0x4, R122 ;  /* 0x00000004fb7a7825 */ /* 0x010fca00078e027a */
        /* <DEDUP_REMOVED lines=23> */
[----:B-1----:R-:W3:Y:S01]  /*19a60*/  LDL.LU.64 R8, [R1+0xde0] ;  /* 0x000de00001087983 */ /* 0x002ee20000300a00 */
[----:B------:R-:W-:-:S04]  /*19a70*/  IMAD.WIDE R4, R251, 0x4, R4 ;  /* 0x00000004fb047825 */ /* 0x000fc800078e0204 */
[C---:B------:R-:W-:Y:S01]  /*19a80*/  IMAD.WIDE R184, R251.reuse, 0x4, R184 ;  /* 0x00000004fbb87825 */ /* 0x040fe200078e02b8 */
[----:B------:R1:W-:Y:S03]  /*19a90*/  STL.64 [R1+0x770], R4 ;  /* 0x0007700401007387 */ /* 0x0003e60000100a00 */
[----:B------:R-:W-:-:S04]  /*19aa0*/  IMAD.WIDE R6, R251, 0x4, R6 ;  /* 0x00000004fb067825 */ /* 0x000fc800078e0206 */
[----:B------:R-:W-:-:S04]  /*19ab0*/  IMAD.WIDE R168, R251, 0x4, R168 ;  /* 0x00000004fba87825 */ /* 0x000fc800078e02a8 */
[----:B------:R-:W-:-:S04]  /*19ac0*/  IMAD.WIDE R152, R251, 0x4, R152 ;  /* 0x00000004fb987825 */ /* 0x000fc800078e0298 */
[----:B-1----:R-:W-:Y:S02]  /*19ad0*/  IMAD.MOV.U32 R4, RZ, RZ, R184 ;  /* 0x000000ffff047224 */ /* 0x002fe400078e00b8 */
[----:B------:R-:W-:Y:S02]  /*19ae0*/  IMAD.MOV.U32 R5, RZ, RZ, R185 ;  /* 0x000000ffff057224 */ /* 0x000fe400078e00b9 */
[----:B------:R-:W4:Y:S01]  /*19af0*/  LDL.LU.64 R184, [R1+0xdd8] ;  /* 0x000dd80001b87983 */ /* 0x000f220000300a00 */
[----:B------:R-:W-:-:S03]  /*19b00*/  IMAD.WIDE R136, R251, 0x4, R136 ;  /* 0x00000004fb887825 */ /* 0x000fc600078e0288 */
[----:B------:R1:W-:Y:S01]  /*19b10*/  STL.64 [R1+0x778], R6 ;  /* 0x0007780601007387 */ /* 0x0003e20000100a00 */
[----:B------:R-:W-:-:S04]  /*19b20*/  IMAD.WIDE R12, R251, 0x4, R12 ;  /* 0x00000004fb0c7825 */ /* 0x000fc800078e020c */
[----:B------:R-:W-:-:S04]  /*19b30*/  IMAD.WIDE R120, R251, 0x4, R120 ;  /* 0x00000004fb787825 */ /* 0x000fc800078e0278 */
[----:B-1----:R-:W-:Y:S02]  /*19b40*/  IMAD.MOV.U32 R6, RZ, RZ, R168 ;  /* 0x000000ffff067224 */ /* 0x002fe400078e00a8 */
[----:B------:R-:W-:Y:S02]  /*19b50*/  IMAD.MOV.U32 R7, RZ, RZ, R169 ;  /* 0x000000ffff077224 */ /* 0x000fe400078e00a9 */
[----:B------:R-:W4:Y:S01]  /*19b60*/  LDL.LU.64 R168, [R1+0xdd0] ;  /* 0x000dd00001a87983 */ /* 0x000f220000300a00 */
[----:B------:R-:W-:-:S04]  /*19b70*/  IMAD.WIDE R14, R251, 0x4, R14 ;  /* 0x00000004fb0e7825 */ /* 0x000fc800078e020e */
[----:B------:R-:W-:-:S04]  /*19b80*/  IMAD.WIDE R104, R251, 0x4, R104 ;  /* 0x00000004fb687825 */ /* 0x000fc800078e0268 */
[----:B------:R-:W-:-:S04]  /*19b90*/  IMAD.WIDE R16, R251, 0x4, R16 ;  /* 0x00000004fb107825 */ /* 0x000fc800078e0210 */
[----:B------:R-:W-:-:S04]  /*19ba0*/  IMAD.WIDE R88, R251, 0x4, R88 ;  /* 0x00000004fb587825 */ /* 0x000fc800078e0258 */
[----:B------:R-:W-:-:S04]  /*19bb0*/  IMAD.WIDE R18, R251, 0x4, R18 ;  /* 0x00000004fb127825 */ /* 0x000fc800078e0212 */
[----:B------:R-:W-:-:S04]  /*19bc0*/  IMAD.WIDE R24, R251, 0x4, R24 ;  /* 0x00000004fb187825 */ /* 0x000fc800078e0218 */
[----:B--2---:R-:W-:-:S04]  /*19bd0*/  IMAD.WIDE R10, R251, 0x4, R10 ;  /* 0x00000004fb0a7825 */ /* 0x004fc800078e020a */
[----:B---3--:R-:W-:-:S05]  /*19be0*/  IMAD.WIDE R8, R251, 0x4, R8 ;  /* 0x00000004fb087825 */ /* 0x008fca00078e0208 */
[----:B------:R1:W-:Y:S02]  /*19bf0*/  STL.64 [R1+0x780], R8 ;  /* 0x0007800801007387 */ /* 0x0003e40000100a00 */
[----:B-1----:R-:W-:Y:S02]  /*19c00*/  IMAD.MOV.U32 R8, RZ, RZ, R152 ;  /* 0x000000ffff087224 */ /* 0x002fe400078e0098 */
[----:B------:R-:W-:Y:S02]  /*19c10*/  IMAD.MOV.U32 R9, RZ, RZ, R153 ;  /* 0x000000ffff097224 */ /* 0x000fe400078e0099 */
[----:B------:R-:W2:Y:S04]  /*19c20*/  LDL.LU.64 R152, [R1+0xdc8] ;  /* 0x000dc80001987983 */ /* 0x000ea80000300a00 */
[----:B------:R1:W-:Y:S02]  /*19c30*/  STL.64 [R1+0x788], R10 ;  /* 0x0007880a01007387 */ /* 0x0003e40000100a00 */
[----:B-1----:R-:W-:-:S02]  /*19c40*/  IMAD.MOV.U32 R10, RZ, RZ, R136 ;  /* 0x000000ffff0a7224 */ /* 0x002fc400078e0088 */
[----:B------:R-:W-:Y:S02]  /*19c50*/  IMAD.MOV.U32 R11, RZ, RZ, R137 ;  /* 0x000000ffff0b7224 */ /* 0x000fe400078e0089 */
[----:B------:R-:W3:Y:S04]  /*19c60*/  LDL.LU.64 R136, [R1+0xdc0] ;  /* 0x000dc00001887983 */ /* 0x000ee80000300a00 */
[----:B------:R1:W-:Y:S02]  /*19c70*/  STL.64 [R1+0x790], R12 ;  /* 0x0007900c01007387 */ /* 0x0003e40000100a00 */
[----:B-1----:R-:W-:Y:S02]  /*19c80*/  IMAD.MOV.U32 R12, RZ, RZ, R120 ;  /* 0x000000ffff0c7224 */ /* 0x002fe400078e0078 */
[----:B------:R-:W-:-:S02]  /*19c90*/  IMAD.MOV.U32 R13, RZ, RZ, R121 ;  /* 0x000000ffff0d7224 */ /* 0x000fc400078e0079 */
[----:B------:R-:W2:Y:S04]  /*19ca0*/  LDL.LU.64 R120, [R1+0xdb8] ;  /* 0x000db80001787983 */ /* 0x000ea80000300a00 */
[----:B------:R1:W-:Y:S02]  /*19cb0*/  STL.64 [R1+0x798], R14 ;  /* 0x0007980e01007387 */ /* 0x0003e40000100a00 */
[----:B-1----:R-:W-:Y:S02]  /*19cc0*/  IMAD.MOV.U32 R14, RZ, RZ, R104 ;  /* 0x000000ffff0e7224 */ /* 0x002fe400078e0068 */
[----:B------:R-:W-:Y:S02]  /*19cd0*/  IMAD.MOV.U32 R15, RZ, RZ, R105 ;  /* 0x000000ffff0f7224 */ /* 0x000fe400078e0069 */
[----:B------:R-:W2:Y:S04]  /*19ce0*/  LDL.LU.64 R104, [R1+0xdb0] ;  /* 0x000db00001687983 */ /* 0x000ea80000300a00 */
[----:B------:R1:W-:Y:S02]  /*19cf0*/  STL.64 [R1+0x7a0], R16 ;  /* 0x0007a01001007387 */ /* 0x0003e40000100a00 */
[----:B-1----:R-:W-:-:S02]  /*19d00*/  IMAD.MOV.U32 R16, RZ, RZ, R88 ;  /* 0x000000ffff107224 */ /* 0x002fc400078e0058 */
[----:B------:R-:W-:Y:S02]  /*19d10*/  IMAD.MOV.U32 R17, RZ, RZ, R89 ;  /* 0x000000ffff117224 */ /* 0x000fe400078e0059 */
[----:B------:R-:W2:Y:S04]  /*19d20*/  LDL.LU.64 R88, [R1+0xda8] ;  /* 0x000da80001587983 */ /* 0x000ea80000300a00 */
[----:B------:R1:W-:Y:S02]  /*19d30*/  STL.64 [R1+0x7a8], R18 ;  /* 0x0007a81201007387 */ /* 0x0003e40000100a00 */
[----:B-1----:R-:W-:Y:S02]  /*19d40*/  IMAD.MOV.U32 R18, RZ, RZ, R24 ;  /* 0x000000ffff127224 */ /* 0x002fe400078e0018 */
[----:B------:R-:W-:-:S02]  /*19d50*/  IMAD.MOV.U32 R19, RZ, RZ, R25 ;  /* 0x000000ffff137224 */ /* 0x000fc400078e0019 */
[----:B------:R-:W2:Y:S01]  /*19d60*/  LDL.LU.64 R24, [R1+0xda0] ;  /* 0x000da00001187983 */ /* 0x000ea20000300a00 */
        /* <DEDUP_REMOVED lines=8> */
[----:B------:R-:W3:Y:S04]  /*19df0*/  LDL.LU.64 R72, [R1+0xd98] ;  /* 0x000d980001487983 */ /* 0x000ee80000300a00 */
[----:B------:R1:W-:Y:S02]  /*19e00*/  STL.64 [R1+0x7b8], R22 ;  /* 0x0007b81601007387 */ /* 0x0003e40000100a00 */
[----:B-1----:R-:W-:-:S02]  /*19e10*/  IMAD.MOV.U32 R22, RZ, RZ, R56 ;  /* 0x000000ffff167224 */ /* 0x002fc400078e0038 */
[----:B------:R-:W-:Y:S02]  /*19e20*/  IMAD.MOV.U32 R23, RZ, RZ, R57 ;  /* 0x000000ffff177224 */ /* 0x000fe400078e0039 */
[----:B------:R-:W3:Y:S01]  /*19e30*/  LDL.LU.64 R56, [R1+0xd90] ;  /* 0x000d900001387983 */ /* 0x000ee20000300a00 */
[----:B--2---:R-:W-:-:S05]  /*19e40*/  IMAD.WIDE R24, R251, 0x4, R24 ;  /* 0x00000004fb187825 */ /* 0x004fca00078e0218 */
[----:B------:R1:W-:Y:S02]  /*19e50*/  STL.64 [R1+0x7c0], R24 ;  /* 0x0007c01801007387 */ /* 0x0003e40000100a00 */
[----:B-1----:R-:W-:Y:S02]  /*19e60*/  IMAD.MOV.U32 R24, RZ, RZ, R40 ;  /* 0x000000ffff187224 */ /* 0x002fe400078e0028 */
[----:B------:R-:W-:Y:S02]  /*19e70*/  IMAD.MOV.U32 R25, RZ, RZ, R41 ;  /* 0x000000ffff197224 */ /* 0x000fe400078e0029 */
[----:B------:R-:W2:Y:S01]  /*19e80*/  LDL.LU.64 R40, [R1+0xd88] ;  /* 0x000d880001287983 */ /* 0x000ea20000300a00 */
[----:B------:R-:W-:-:S04]  /*19e90*/  IMAD.WIDE R26, R251, 0x4, R26 ;  /* 0x00000004fb1a7825 */ /* 0x000fc800078e021a */
[C---:B------:R-:W-:Y:S01]  /*19ea0*/  IMAD.WIDE R28, R251.reuse, 0x4, R28 ;  /* 0x00000004fb1c7825 */ /* 0x040fe200078e021c */
[----:B------:R1:W-:Y:S04]  /*19eb0*/  STL.64 [R1+0x7c8], R26 ;  /* 0x0007c81a01007387 */ /* 0x0003e80000100a00 */
[----:B------:R3:W-:Y:S01]  /*19ec0*/  STL.64 [R1+0x7d0], R28 ;  /* 0x0007d01c01007387 */ /* 0x0007e20000100a00 */
[----:B-1----:R-:W-:Y:S02]  /*19ed0*/  IMAD.MOV.U32 R26, RZ, RZ, R194 ;  /* 0x000000ffff1a7224 */ /* 0x002fe400078e00c2 */
[----:B------:R-:W-:Y:S02]  /*19ee0*/  IMAD.MOV.U32 R27, RZ, RZ, R195 ;  /* 0x000000ffff1b7224 */ /* 0x000fe400078e00c3 */
[----:B------:R-:W-:-:S04]  /*19ef0*/  IMAD.WIDE R194, R251, 0x4, R30 ;  /* 0x00000004fbc27825 */ /* 0x000fc800078e021e */
[C---:B---3--:R-:W-:Y:S01]  /*19f00*/  IMAD.WIDE R28, R251.reuse, 0x4, R32 ;  /* 0x00000004fb1c7825 */ /* 0x048fe200078e0220 */
[----:B------:R-:W-:Y:S03]  /*19f10*/  STL.64 [R1+0x7d8], R194 ;  /* 0x0007d8c201007387 */ /* 0x000fe60000100a00 */
[C---:B------:R-:W-:Y:S01]  /*19f20*/  IMAD.WIDE R30, R251.reuse, 0x4, R34 ;  /* 0x00000004fb1e7825 */ /* 0x040fe200078e0222 */
[----:B------:R1:W-:Y:S03]  /*19f30*/  STL.64 [R1+0x7e0], R28 ;  /* 0x0007e01c01007387 */ /* 0x0003e60000100a00 */
[C---:B------:R-:W-:Y:S01]  /*19f40*/  IMAD.WIDE R32, R251.reuse, 0x4, R36 ;  /* 0x00000004fb207825 */ /* 0x040fe200078e0224 */
[----:B------:R-:W-:Y:S04]  /*19f50*/  STL.64 [R1+0x7e8], R30 ;  /* 0x0007e81e01007387 */ /* 0x000fe80000100a00 */
[----:B------:R3:W-:Y:S01]  /*19f60*/  STL.64 [R1+0x7f0], R32 ;  /* 0x0007f02001007387 */ /* 0x0007e20000100a00 */
[----:B-1----:R-:W-:-:S05]  /*19f70*/  IMAD.WIDE R28, R251, 0x4, R38 ;  /* 0x00000004fb1c7825 */ /* 0x002fca00078e0226 */
[----:B------:R1:W-:Y:S01]  /*19f80*/  STL.64 [R1+0x7f8], R28 ;  /* 0x0007f81c01007387 */ /* 0x0003e20000100a00 */
[----:B---3--:R-:W-:-:S04]  /*19f90*/  IMAD.WIDE R32, R251, 0x4, R42 ;  /* 0x00000004fb207825 */ /* 0x008fc800078e022a */
[----:B-1----:R-:W-:-:S04]  /*19fa0*/  IMAD.WIDE R28, R251, 0x4, R44 ;  /* 0x00000004fb1c7825 */ /* 0x002fc800078e022c */
        /* <DEDUP_REMOVED lines=16> */
[----:B------:R-:W-:Y:S02]  /*1a0b0*/  IMAD.MOV.U32 R38, RZ, RZ, R10 ;  /* 0x000000ffff267224 */ /* 0x000fe400078e000a */
[----:B------:R-:W-:Y:S02]  /*1a0c0*/  IMAD.MOV.U32 R39, RZ, RZ, R11 ;  /* 0x000000ffff277224 */ /* 0x000fe400078e000b */
        /* <DEDUP_REMOVED lines=9> */
[----:B--2---:R-:W-:-:S05]  /*1a160*/  IMAD.WIDE R30, R251, 0x4, R40 ;  /* 0x00000004fb1e7825 */ /* 0x004fca00078e0228 */
[----:B------:R1:W-:Y:S04]  /*1a170*/  STL.64 [R1+0x800], R30 ;  /* 0x0008001e01007387 */ /* 0x0003e80000100a00 */
[----:B------:R2:W-:Y:S04]  /*1a180*/  STL.64 [R1+0x950], R32 ;  /* 0x0009502001007387 */ /* 0x0005e80000100a00 */
[----:B------:R3:W-:Y:S01]  /*1a190*/  STL.64 [R1+0x958], R28 ;  /* 0x0009581c01007387 */ /* 0x0007e20000100a00 */
[----:B-1----:R-:W-:-:S04]  /*1a1a0*/  IMAD.WIDE R30, R251, 0x4, R46 ;  /* 0x00000004fb1e7825 */ /* 0x002fc800078e022e */
[C---:B--2---:R-:W-:Y:S01]  /*1a1b0*/  IMAD.WIDE R32, R251.reuse, 0x4, R48 ;  /* 0x00000004fb207825 */ /* 0x044fe200078e0230 */
[----:B------:R1:W-:Y:S03]  /*1a1c0*/  STL.64 [R1+0x960], R30 ;  /* 0x0009601e01007387 */ /* 0x0003e60000100a00 */
[C---:B---3--:R-:W-:Y:S01]  /*1a1d0*/  IMAD.WIDE R28, R251.reuse, 0x4, R50 ;  /* 0x00000004fb1c7825 */ /* 0x048fe200078e0232 */
[----:B------:R-:W-:Y:S04]  /*1a1e0*/  STL.64 [R1+0x968], R32 ;  /* 0x0009682001007387 */ /* 0x000fe80000100a00 */
[----:B------:R2:W-:Y:S01]  /*1a1f0*/  STL.64 [R1+0x970], R28 ;  /* 0x0009701c01007387 */ /* 0x0005e20000100a00 */
[----:B-1----:R-:W-:-:S05]  /*1a200*/  IMAD.WIDE R30, R251, 0x4, R52 ;  /* 0x00000004fb1e7825 */ /* 0x002fca00078e0234 */
[----:B------:R1:W-:Y:S01]  /*1a210*/  STL.64 [R1+0x978], R30 ;  /* 0x0009781e01007387 */ /* 0x0003e20000100a00 */
[----:B--2---:R-:W-:-:S05]  /*1a220*/  IMAD.WIDE R28, R251, 0x4, R56 ;  /* 0x00000004fb1c7825 */ /* 0x004fca00078e0238 */
[----:B------:R2:W-:Y:S01]  /*1a230*/  STL.64 [R1+0x988], R28 ;  /* 0x0009881c01007387 */ /* 0x0005e20000100a00 */
[----:B-1----:R-:W-:-:S03]  /*1a240*/  IMAD.WIDE R30, R251, 0x4, R60 ;  /* 0x00000004fb1e7825 */ /* 0x002fc600078e023c */
[----:B------:R-:W-:Y:S04]  /*1a250*/  STL.64 [R1+0xd50], R58 ;  /* 0x000d503a01007387 */ /* 0x000fe80000100a00 */
[----:B------:R-:W-:Y:S04]  /*1a260*/  STL.64 [R1+0x980], R194 ;  /* 0x000980c201007387 */ /* 0x000fe80000100a00 */
[----:B------:R-:W-:Y:S01]  /*1a270*/  STL.64 [R1+0xcc8], R194 ;  /* 0x000cc8c201007387 */ /* 0x000fe20000100a00 */
[----:B--2---:R-:W-:-:S03]  /*1a280*/  IMAD.MOV.U32 R28, RZ, RZ, R22 ;  /* 0x000000ffff1c7224 */ /* 0x004fc600078e0016 */
[----:B------:R1:W-:Y:S01]  /*1a290*/  STL.64 [R1+0x990], R30 ;  /* 0x0009901e01007387 */ /* 0x0003e20000100a00 */
[----:B------:R-:W-:Y:S02]  /*1a2a0*/  IMAD.MOV.U32 R29, RZ, RZ, R23 ;  /* 0x000000ffff1d7224 */ /* 0x000fe400078e0017 */
[----:B------:R-:W-:Y:S02]  /*1a2b0*/  IMAD.MOV.U32 R22, RZ, RZ, R20 ;  /* 0x000000ffff167224 */ /* 0x000fe400078e0014 */
[----:B------:R-:W-:Y:S02]  /*1a2c0*/  IMAD.MOV.U32 R23, RZ, RZ, R21 ;  /* 0x000000ffff177224 */ /* 0x000fe400078e0015 */
[----:B------:R-:W-:Y:S02]  /*1a2d0*/  IMAD.MOV.U32 R20, RZ, RZ, R18 ;  /* 0x000000ffff147224 */ /* 0x000fe400078e0012 */
[----:B------:R-:W-:Y:S02]  /*1a2e0*/  IMAD.MOV.U32 R21, RZ, RZ, R19 ;  /* 0x000000ffff157224 */ /* 0x000fe400078e0013 */
[----:B-1----:R-:W-:-:S04]  /*1a2f0*/  IMAD.WIDE R30, R251, 0x4, R62 ;  /* 0x00000004fb1e7825 */ /* 0x002fc800078e023e */
[----:B------:R-:W-:Y:S01]  /*1a300*/  IMAD.MOV.U32 R18, RZ, RZ, R16 ;  /* 0x000000ffff127224 */ /* 0x000fe200078e0010 */
[----:B------:R1:W-:Y:S01]  /*1a310*/  STL.64 [R1+0x998], R30 ;  /* 0x0009981e01007387 */ /* 0x0003e20000100a00 */
[----:B------:R-:W-:Y:S02]  /*1a320*/  IMAD.MOV.U32 R19, RZ, RZ, R17 ;  /* 0x000000ffff137224 */ /* 0x000fe400078e0011 */
[----:B------:R-:W-:Y:S02]  /*1a330*/  IMAD.MOV.U32 R16, RZ, RZ, R14 ;  /* 0x000000ffff107224 */ /* 0x000fe400078e000e */
[----:B------:R-:W-:Y:S02]  /*1a340*/  IMAD.MOV.U32 R17, RZ, RZ, R15 ;  /* 0x000000ffff117224 */ /* 0x000fe400078e000f */
[----:B------:R-:W-:Y:S01]  /*1a350*/  IMAD.WIDE R32, R251, 0x4, R66 ;  /* 0x00000004fb207825 */ /* 0x000fe200078e0242 */
[----:B------:R-:W-:Y:S03]  /*1a360*/  STL.64 [R1+0x9a0], R34 ;  /* 0x0009a02201007387 */ /* 0x000fe60000100a00 */
[----:B------:R-:W-:-:S02]  /*1a370*/  IMAD.MOV.U32 R14, RZ, RZ, R12 ;  /* 0x000000ffff0e7224 */ /* 0x000fc400078e000c */
[----:B------:R-:W-:Y:S02]  /*1a380*/  IMAD.MOV.U32 R15, RZ, RZ, R13 ;  /* 0x000000ffff0f7224 */ /* 0x000fe400078e000d */
[----:B-1----:R-:W-:Y:S01]  /*1a390*/  IMAD.WIDE R30, R251, 0x4, R68 ;  /* 0x00000004fb1e7825 */ /* 0x002fe200078e0244 */
[----:B------:R-:W-:Y:S03]  /*1a3a0*/  STL.64 [R1+0x9a8], R32 ;  /* 0x0009a82001007387 */ /* 0x000fe60000100a00 */
[----:B------:R-:W-:Y:S02]  /*1a3b0*/  IMAD.MOV.U32 R12, RZ, RZ, R6 ;  /* 0x000000ffff0c7224 */ /* 0x000fe400078e0006 */
[----:B------:R-:W-:Y:S02]  /*1a3c0*/  IMAD.MOV.U32 R13, RZ, RZ, R7 ;  /* 0x000000ffff0d7224 */ /* 0x000fe400078e0007 */
[----:B------:R-:W-:-:S02]  /*1a3d0*/  IMAD.MOV.U32 R6, RZ, RZ, R4 ;  /* 0x000000ffff067224 */ /* 0x000fc400078e0004 */
[----:B------:R-:W-:Y:S02]  /*1a3e0*/  IMAD.MOV.U32 R7, RZ, RZ, R5 ;  /* 0x000000ffff077224 */ /* 0x000fe400078e0005 */
[----:B------:R-:W-:Y:S02]  /*1a3f0*/  IMAD.MOV.U32 R4, RZ, RZ, R196 ;  /* 0x000000ffff047224 */ /* 0x000fe400078e00c4 */
[----:B------:R-:W-:Y:S01]  /*1a400*/  IMAD.MOV.U32 R5, RZ, RZ, R197 ;  /* 0x000000ffff057224 */ /* 0x000fe200078e00c5 */
[----:B------:R1:W-:Y:S01]  /*1a410*/  STL.64 [R1+0x9b0], R30 ;  /* 0x0009b01e01007387 */ /* 0x0003e20000100a00 */
[----:B------:R-:W-:-:S03]  /*1a420*/  IMAD.WIDE R196, R251, 0x4, R70 ;  /* 0x00000004fbc47825 */ /* 0x000fc600078e0246 */
[----:B------:R-:W-:Y:S04]  /*1a430*/  STL.64 [R1+0xd78], R72 ;  /* 0x000d784801007387 */ /* 0x000fe80000100a00 */
[----:B------:R-:W-:Y:S01]  /*1a440*/  STL.64 [R1+0xd58], R74 ;  /* 0x000d584a01007387 */ /* 0x000fe20000100a00 */
[----:B-1----:R-:W-:-:S03]  /*1a450*/  IMAD.WIDE R30, R251, 0x4, R76 ;  /* 0x00000004fb1e7825 */ /* 0x002fc600078e024c */
[----:B------:R-:W-:Y:S04]  /*1a460*/  STL.64 [R1+0x9b8], R196 ;  /* 0x0009b8c401007387 */ /* 0x000fe80000100a00 */
[----:B------:R-:W-:Y:S01]  /*1a470*/  STL.64 [R1+0xcd0], R196 ;  /* 0x000cd0c401007387 */ /* 0x000fe20000100a00 */
[----:B------:R-:W-:-:S03]  /*1a480*/  IMAD.WIDE R34, R251, 0x4, R80 ;  /* 0x00000004fb227825 */ /* 0x000fc600078e0250 */
[----:B------:R1:W-:Y:S01]  /*1a490*/  STL.64 [R1+0x9c0], R30 ;  /* 0x0009c01e01007387 */ /* 0x0003e20000100a00 */
[----:B------:R-:W-:-:S04]  /*1a4a0*/  IMAD.WIDE R32, R251, 0x4, R82 ;  /* 0x00000004fb207825 */ /* 0x000fc800078e0252 */
[----:B-1----:R-:W-:-:S05]  /*1a4b0*/  IMAD.WIDE R30, R251, 0x4, R78 ;  /* 0x00000004fb1e7825 */ /* 0x002fca00078e024e */
[----:B------:R1:W-:Y:S04]  /*1a4c0*/  STL.64 [R1+0x9c8], R30 ;  /* 0x0009c81e01007387 */ /* 0x0003e80000100a00 */
[----:B------:R2:W-:Y:S04]  /*1a4d0*/  STL.64 [R1+0x9d0], R34 ;  /* 0x0009d02201007387 */ /* 0x0005e80000100a00 */
[----:B------:R4:W-:Y:S01]  /*1a4e0*/  STL.64 [R1+0x9d8], R32 ;  /* 0x0009d82001007387 */ /* 0x0009e20000100a00 */
[----:B-1----:R-:W-:-:S04]  /*1a4f0*/  IMAD.WIDE R30, R251, 0x4, R84 ;  /* 0x00000004fb1e7825 */ /* 0x002fc800078e0254 */
[C---:B--2---:R-:W-:Y:S01]  /*1a500*/  IMAD.WIDE R34, R251.reuse, 0x4, R88 ;  /* 0x00000004fb227825 */ /* 0x044fe200078e0258 */
[----:B------:R1:W-:Y:S03]  /*1a510*/  STL.64 [R1+0x9e0], R30 ;  /* 0x0009e01e01007387 */ /* 0x0003e60000100a00 */
[C---:B----4-:R-:W-:Y:S01]  /*1a520*/  IMAD.WIDE R32, R251.reuse, 0x4, R90 ;  /* 0x00000004fb207825 */ /* 0x050fe200078e025a */
[----:B------:R-:W-:Y:S04]  /*1a530*/  STL.64 [R1+0x9f0], R34 ;  /* 0x0009f02201007387 */ /* 0x000fe80000100a00 */
[----:B------:R-:W-:Y:S01]  /*1a540*/  STL.64 [R1+0x9e8], R86 ;  /* 0x0009e85601007387 */ /* 0x000fe20000100a00 */
[----:B-1----:R-:W-:-:S03]  /*1a550*/  IMAD.WIDE R30, R251, 0x4, R92 ;  /* 0x00000004fb1e7825 */ /* 0x002fc600078e025c */
[----:B------:R1:W-:Y:S04]  /*1a560*/  STL.64 [R1+0x9f8], R32 ;  /* 0x0009f82001007387 */ /* 0x0003e80000100a00 */
[----:B------:R-:W-:Y:S04]  /*1a570*/  STL.64 [R1+0xcd8], R86 ;  /* 0x000cd85601007387 */ /* 0x000fe80000100a00 */
[----:B------:R2:W-:Y:S01]  /*1a580*/  STL.64 [R1+0xa00], R30 ;  /* 0x000a001e01007387 */ /* 0x0005e20000100a00 */
[----:B------:R-:W-:-:S03]  /*1a590*/  IMAD.WIDE R196, R251, 0x4, R100 ;  /* 0x00000004fbc47825 */ /* 0x000fc600078e0264 */
[----:B------:R-:W-:Y:S01]  /*1a5a0*/  STL.64 [R1+0xcf8], R96 ;  /* 0x000cf86001007387 */ /* 0x000fe20000100a00 */
[----:B-1----:R-:W-:-:S04]  /*1a5b0*/  IMAD.WIDE R32, R251, 0x4, R104 ;  /* 0x00000004fb207825 */ /* 0x002fc800078e0268 */
[----:B--2---:R-:W-:-:S05]  /*1a5c0*/  IMAD.WIDE R30, R251, 0x4, R94 ;  /* 0x00000004fb1e7825 */ /* 0x004fca00078e025e */
[----:B------:R1:W-:Y:S04]  /*1a5d0*/  STL.64 [R1+0xa08], R30 ;  /* 0x000a081e01007387 */ /* 0x0003e80000100a00 */
[----:B------:R-:W-:Y:S04]  /*1a5e0*/  STL.64 [R1+0xce8], R98 ;  /* 0x000ce86201007387 */ /* 0x000fe80000100a00 */
[----:B------:R-:W-:Y:S01]  /*1a5f0*/  STL.64 [R1+0xa20], R32 ;  /* 0x000a202001007387 */ /* 0x000fe20000100a00 */
[----:B-1----:R-:W-:-:S05]  /*1a600*/  IMAD.WIDE R30, R251, 0x4, R106 ;  /* 0x00000004fb1e7825 */ /* 0x002fca00078e026a */
[----:B------:R1:W-:Y:S04]  /*1a610*/  STL.64 [R1+0xa28], R30 ;  /* 0x000a281e01007387 */ /* 0x0003e80000100a00 */
[----:B------:R-:W-:Y:S04]  /*1a620*/  STL.64 [R1+0xa10], R196 ;  /* 0x000a10c401007387 */ /* 0x000fe80000100a00 */
[----:B------:R2:W-:Y:S01]  /*1a630*/  STL.64 [R1+0xce0], R196 ;  /* 0x000ce0c401007387 */ /* 0x0005e20000100a00 */
[----:B-1----:R-:W-:-:S03]  /*1a640*/  IMAD.WIDE R30, R251, 0x4, R112 ;  /* 0x00000004fb1e7825 */ /* 0x002fc600078e0270 */
[----:B------:R-:W-:Y:S04]  /*1a650*/  STL.64 [R1+0xd40], R108 ;  /* 0x000d406c01007387 */ /* 0x000fe80000100a00 */
[----:B------:R-:W-:Y:S01]  /*1a660*/  STL.64 [R1+0xa18], R102 ;  /* 0x000a186601007387 */ /* 0x000fe20000100a00 */
[----:B--2---:R-:W-:-:S03]  /*1a670*/  IMAD.WIDE R196, R251, 0x4, R114 ;  /* 0x00000004fbc47825 */ /* 0x004fc600078e0272 */
[----:B------:R-:W-:Y:S04]  /*1a680*/  STL.64 [R1+0xcf0], R102 ;  /* 0x000cf06601007387 */ /* 0x000fe80000100a00 */
[----:B------:R-:W-:Y:S04]  /*1a690*/  STL.64 [R1+0xd10], R110 ;  /* 0x000d106e01007387 */ /* 0x000fe80000100a00 */
[----:B------:R1:W-:Y:S04]  /*1a6a0*/  STL.64 [R1+0xa30], R30 ;  /* 0x000a301e01007387 */ /* 0x0003e80000100a00 */
[----:B------:R-:W-:Y:S04]  /*1a6b0*/  STL.64 [R1+0xd00], R116 ;  /* 0x000d007401007387 */ /* 0x000fe80000100a00 */
[----:B------:R-:W-:Y:S01]  /*1a6c0*/  STL.64 [R1+0xd08], R118 ;  /* 0x000d087601007387 */ /* 0x000fe20000100a00 */
[----:B-1----:R-:W-:-:S03]  /*1a6d0*/  IMAD.WIDE R30, R251, 0x4, R120 ;  /* 0x00000004fb1e7825 */ /* 0x002fc600078e0278 */
[----:B------:R-:W-:Y:S04]  /*1a6e0*/  STL.64 [R1+0xa38], R196 ;  /* 0x000a38c401007387 */ /* 0x000fe80000100a00 */
[----:B------:R-:W-:Y:S04]  /*1a6f0*/  STL.64 [R1+0xd18], R196 ;  /* 0x000d18c401007387 */ /* 0x000fe80000100a00 */
[----:B------:R1:W-:Y:S01]  /*1a700*/  STL.64 [R1+0xa40], R30 ;  /* 0x000a401e01007387 */ /* 0x0003e20000100a00 */
[----:B------:R-:W-:-:S04]  /*1a710*/  IMAD.WIDE R102, R251, 0x4, R128 ;  /* 0x00000004fb667825 */ /* 0x000fc800078e0280 */
[----:B------:R-:W-:-:S04]  /*1a720*/  IMAD.WIDE R86, R251, 0x4, R130 ;  /* 0x00000004fb567825 */ /* 0x000fc800078e0282 */
[----:B-1----:R-:W-:-:S05]  /*1a730*/  IMAD.WIDE R30, R251, 0x4, R122 ;  /* 0x00000004fb1e7825 */ /* 0x002fca00078e027a */
[----:B------:R1:W-:Y:S01]  /*1a740*/  STL.64 [R1+0xa48], R30 ;  /* 0x000a481e01007387 */ /* 0x0003e20000100a00 */
[----:B------:R-:W-:-:S03]  /*1a750*/  IMAD.WIDE R114, R251, 0x4, R136 ;  /* 0x00000004fb727825 */ /* 0x000fc600078e0288 */
[----:B------:R-:W-:Y:S04]  /*1a760*/  STL.64 [R1+0xd48], R124 ;  /* 0x000d487c01007387 */ /* 0x000fe80000100a00 */
[----:B------:R-:W-:Y:S01]  /*1a770*/  STL.64 [R1+0xd20], R126 ;  /* 0x000d207e01007387 */ /* 0x000fe20000100a00 */
[----:B------:R-:W-:-:S03]  /*1a780*/  IMAD.WIDE R194, R251, 0x4, R132 ;  /* 0x00000004fbc27825 */ /* 0x000fc600078e0284 */
[----:B------:R-:W-:Y:S01]  /*1a790*/  STL.64 [R1+0xa50], R102 ;  /* 0x000a506601007387 */ /* 0x000fe20000100a00 */
[----:B-1----:R-:W-:-:S03]  /*1a7a0*/  IMAD.WIDE R30, R251, 0x4, R138 ;  /* 0x00000004fb1e7825 */ /* 0x002fc600078e028a */
[----:B------:R-:W-:Y:S01]  /*1a7b0*/  STL.64 [R1+0xd28], R102 ;  /* 0x000d286601007387 */ /* 0x000fe20000100a00 */
[----:B------:R-:W-:-:S03]  /*1a7c0*/  IMAD.WIDE R76, R251, 0x4, R134 ;  /* 0x00000004fb4c7825 */ /* 0x000fc600078e0286 */
[----:B------:R-:W-:Y:S04]  /*1a7d0*/  STL.64 [R1+0xa58], R86 ;  /* 0x000a585601007387 */ /* 0x000fe80000100a00 */
[----:B------:R-:W-:Y:S04]  /*1a7e0*/  STL.64 [R1+0xd30], R86 ;  /* 0x000d305601007387 */ /* 0x000fe80000100a00 */
[----:B------:R-:W-:Y:S04]  /*1a7f0*/  STL.64 [R1+0xa70], R114 ;  /* 0x000a707201007387 */ /* 0x000fe80000100a00 */
[----:B------:R-:W-:Y:S04]  /*1a800*/  STL.64 [R1+0xd80], R114 ;  /* 0x000d807201007387 */ /* 0x000fe80000100a00 */
[----:B------:R1:W-:Y:S01]  /*1a810*/  STL.64 [R1+0xa78], R30 ;  /* 0x000a781e01007387 */ /* 0x0003e20000100a00 */
[----:B------:R-:W-:-:S03]  /*1a820*/  IMAD.WIDE R118, R251, 0x4, R142 ;  /* 0x00000004fb767825 */ /* 0x000fc600078e028e */
[----:B------:R-:W-:Y:S01]  /*1a830*/  STL.64 [R1+0xa60], R194 ;  /* 0x000a60c201007387 */ /* 0x000fe20000100a00 */
[----:B------:R-:W-:-:S03]  /*1a840*/  IMAD.WIDE R98, R251, 0x4, R144 ;  /* 0x00000004fb627825 */ /* 0x000fc600078e0290 */
[----:B------:R-:W-:Y:S01]  /*1a850*/  STL.64 [R1+0xd38], R194 ;  /* 0x000d38c201007387 */ /* 0x000fe20000100a00 */
[----:B-1----:R-:W-:-:S03]  /*1a860*/  IMAD.WIDE R30, R251, 0x4, R140 ;  /* 0x00000004fb1e7825 */ /* 0x002fc600078e028c */
[----:B------:R-:W-:Y:S04]  /*1a870*/  STL.64 [R1+0xa68], R76 ;  /* 0x000a684c01007387 */ /* 0x000fe80000100a00 */
[----:B------:R-:W-:Y:S04]  /*1a880*/  STL.64 [R1+0xd60], R76 ;  /* 0x000d604c01007387 */ /* 0x000fe80000100a00 */
[----:B------:R1:W-:Y:S04]  /*1a890*/  STL.64 [R1+0xa80], R30 ;  /* 0x000a801e01007387 */ /* 0x0003e80000100a00 */
[----:B------:R-:W-:Y:S04]  /*1a8a0*/  STL.64 [R1+0xd68], R148 ;  /* 0x000d689401007387 */ /* 0x000fe80000100a00 */
[----:B------:R-:W-:Y:S01]  /*1a8b0*/  STL.64 [R1+0xa88], R118 ;  /* 0x000a887601007387 */ /* 0x000fe20000100a00 */
[----:B-1----:R-:W-:-:S03]  /*1a8c0*/  IMAD.WIDE R30, R251, 0x4, R152 ;  /* 0x00000004fb1e7825 */ /* 0x002fc600078e0298 */
[----:B------:R-:W-:Y:S04]  /*1a8d0*/  STL.64 [R1+0xd70], R118 ;  /* 0x000d707601007387 */ /* 0x000fe80000100a00 */
[----:B------:R-:W-:Y:S01]  /*1a8e0*/  STL.64 [R1+0xa90], R98 ;  /* 0x000a906201007387 */ /* 0x000fe20000100a00 */
[----:B------:R-:W-:-:S03]  /*1a8f0*/  IMAD.WIDE R122, R251, 0x4, R146 ;  /* 0x00000004fb7a7825 */ /* 0x000fc600078e0292 */
[----:B------:R1:W-:Y:S01]  /*1a900*/  STL.64 [R1+0xaa0], R30 ;  /* 0x000aa01e01007387 */ /* 0x0003e20000100a00 */
[----:B------:R-:W-:Y:S02]  /*1a910*/  IMAD.MOV.U32 R32, RZ, RZ, R28 ;  /* 0x000000ffff207224 */ /* 0x000fe400078e001c */
[----:B------:R-:W-:Y:S01]  /*1a920*/  IMAD.MOV.U32 R33, RZ, RZ, R29 ;  /* 0x000000ffff217224 */ /* 0x000fe200078e001d */
[----:B------:R-:W2:Y:S01]  /*1a930*/  LDL.LU.64 R44, [R1+0x5f0] ;  /* 0x0005f000012c7983 */ /* 0x000ea20000300a00 */
[----:B------:R-:W-:-:S04]  /*1a940*/  IMAD.WIDE R124, R251, 0x4, R154 ;  /* 0x00000004fb7c7825 */ /* 0x000fc800078e029a */
[----:B------:R-:W-:Y:S01]  /*1a950*/  IMAD.MOV.U32 R40, RZ, RZ, R8 ;  /* 0x000000ffff287224 */ /* 0x000fe200078e0008 */
[----:B-1----:R-:W3:Y:S01]  /*1a960*/  LDL.LU.64 R30, [R1+0x608] ;  /* 0x00060800011e7983 */ /* 0x002ee20000300a00 */
[----:B------:R-:W-:-:S03]  /*1a970*/  IMAD.MOV.U32 R41, RZ, RZ, R9 ;  /* 0x000000ffff297224 */ /* 0x000fc600078e0009 */
[----:B------:R-:W3:Y:S01]  /*1a980*/  LDL.LU.64 R28, [R1+0x610] ;  /* 0x00061000011c7983 */ /* 0x000ee20000300a00 */
[----:B------:R-:W-:-:S03]  /*1a990*/  IMAD.WIDE R118, R251, 0x4, R168 ;  /* 0x00000004fb767825 */ /* 0x000fc600078e02a8 */
[----:B------:R-:W3:Y:S01]  /*1a9a0*/  LDL.LU.64 R10, [R1+0x620] ;  /* 0x00062000010a7983 */ /* 0x000ee20000300a00 */
[----:B------:R-:W-:-:S03]  /*1a9b0*/  IMAD.WIDE R138, R251, 0x4, R170 ;  /* 0x00000004fb8a7825 */ /* 0x000fc600078e02aa */
[----:B------:R-:W3:Y:S01]  /*1a9c0*/  LDL.LU.64 R8, [R1+0x628] ;  /* 0x0006280001087983 */ /* 0x000ee20000300a00 */
[----:B------:R-:W-:-:S03]  /*1a9d0*/  IMAD.WIDE R194, R251, 0x4, R172 ;  /* 0x00000004fbc27825 */ /* 0x000fc600078e02ac */
[----:B------:R-:W3:Y:S01]  /*1a9e0*/  LDL.LU.64 R42, [R1+0x618] ;  /* 0x00061800012a7983 */ /* 0x000ee20000300a00 */
[----:B------:R-:W-:-:S03]  /*1a9f0*/  IMAD.WIDE R116, R251, 0x4, R174 ;  /* 0x00000004fb747825 */ /* 0x000fc600078e02ae */
[----:B------:R-:W-:Y:S04]  /*1aa00*/  STL.64 [R1+0xa98], R122 ;  /* 0x000a987a01007387 */ /* 0x000fe80000100a00 */
[----:B------:R-:W-:Y:S01]  /*1aa10*/  STL.64 [R1+0xaa8], R124 ;  /* 0x000aa87c01007387 */ /* 0x000fe20000100a00 */
[----:B------:R-:W-:-:S03]  /*1aa20*/  IMAD.WIDE R148, R251, 0x4, R204 ;  /* 0x00000004fb947825 */ /* 0x000fc600078e02cc */
[----:B------:R-:W-:Y:S04]  /*1aa30*/  STL.64 [R1+0xab0], R164 ;  /* 0x000ab0a401007387 */ /* 0x000fe80000100a00 */
[----:B------:R1:W-:Y:S01]  /*1aa40*/  STL.64 [R1+0xac0], R118 ;  /* 0x000ac07601007387 */ /* 0x0003e20000100a00 */
[----:B------:R-:W-:-:S03]  /*1aa50*/  IMAD.WIDE R108, R251, 0x4, R206 ;  /* 0x00000004fb6c7825 */ /* 0x000fc600078e02ce */
[----:B------:R-:W-:Y:S04]  /*1aa60*/  STL.64 [R1+0xab8], R166 ;  /* 0x000ab8a601007387 */ /* 0x000fe80000100a00 */
[----:B------:R-:W-:Y:S01]  /*1aa70*/  STL.64 [R1+0xac8], R138 ;  /* 0x000ac88a01007387 */ /* 0x000fe20000100a00 */
[----:B------:R-:W-:-:S03]  /*1aa80*/  IMAD.WIDE R96, R251, 0x4, R210 ;  /* 0x00000004fb607825 */ /* 0x000fc600078e02d2 */
[----:B------:R-:W-:Y:S04]  /*1aa90*/  STL.64 [R1+0xad0], R194 ;  /* 0x000ad0c201007387 */ /* 0x000fe80000100a00 */
[----:B------:R-:W-:Y:S04]  /*1aaa0*/  STL.64 [R1+0xad8], R116 ;  /* 0x000ad87401007387 */ /* 0x000fe80000100a00 */
[----:B------:R-:W-:Y:S01]  /*1aab0*/  STL.64 [R1+0xae0], R198 ;  /* 0x000ae0c601007387 */ /* 0x000fe20000100a00 */
[----:B------:R-:W-:-:S03]  /*1aac0*/  IMAD.WIDE R136, R251, 0x4, R216 ;  /* 0x00000004fb887825 */ /* 0x000fc600078e02d8 */
[----:B------:R-:W-:Y:S01]  /*1aad0*/  STL.64 [R1+0xae8], R200 ;  /* 0x000ae8c801007387 */ /* 0x000fe20000100a00 */
[----:B------:R-:W-:-:S03]  /*1aae0*/  IMAD.WIDE R204, R251, 0x4, R220 ;  /* 0x00000004fbcc7825 */ /* 0x000fc600078e02dc */
[----:B------:R1:W-:Y:S04]  /*1aaf0*/  STL.64 [R1+0xaf8], R148 ;  /* 0x000af89401007387 */ /* 0x0003e80000100a00 */
[----:B------:R-:W-:Y:S01]  /*1ab00*/  STL.64 [R1+0xaf0], R202 ;  /* 0x000af0ca01007387 */ /* 0x000fe20000100a00 */
[----:B------:R-:W-:-:S03]  /*1ab10*/  IMAD.WIDE R222, R251, 0x4, R222 ;  /* 0x00000004fbde7825 */ /* 0x000fc600078e02de */
        /* <DEDUP_REMOVED lines=11> */
[----:B------:R-:W-:-:S03]  /*1abd0*/  IMAD.MOV.U32 R34, RZ, RZ, R26 ;  /* 0x000000ffff227224 */ /* 0x000fc600078e001a */
[----:B------:R1:W-:Y:S01]  /*1abe0*/  STL.64 [R1+0xb38], R204 ;  /* 0x000b38cc01007387 */ /* 0x0003e20000100a00 */
[----:B------:R-:W-:-:S03]  /*1abf0*/  IMAD.MOV.U32 R35, RZ, RZ, R27 ;  /* 0x000000ffff237224 */ /* 0x000fc600078e001b */
        /* <DEDUP_REMOVED lines=14> */
[----:B------:R1:W-:Y:S01]  /*1ace0*/  STL.64 [R1+0xb78], R236 ;  /* 0x000b78ec01007387 */ /* 0x0003e20000100a00 */
[----:B------:R-:W-:Y:S02]  /*1acf0*/  IMAD.MOV.U32 R36, RZ, RZ, R24 ;  /* 0x000000ffff247224 */ /* 0x000fe400078e0018 */
[----:B------:R-:W-:Y:S01]  /*1ad00*/  IMAD.MOV.U32 R37, RZ, RZ, R25 ;  /* 0x000000ffff257224 */ /* 0x000fe200078e0019 */
[----:B------:R-:W-:Y:S01]  /*1ad10*/  STL.64 [R1+0xb70], R26 ;  /* 0x000b701a01007387 */ /* 0x000fe20000100a00 */
[----:B------:R-:W-:-:S03]  /*1ad20*/  IMAD.WIDE R128, R251, 0x4, R248 ;  /* 0x00000004fb807825 */ /* 0x000fc600078e02f8 */
[----:B------:R1:W-:Y:S01]  /*1ad30*/  STL.64 [R1+0xb80], R238 ;  /* 0x000b80ee01007387 */ /* 0x0003e20000100a00 */
[----:B------:R-:W-:-:S03]  /*1ad40*/  IMAD.WIDE R24, R251, 0x4, R2 ;  /* 0x00000004fb187825 */ /* 0x000fc600078e0202 */
[----:B------:R1:W-:Y:S04]  /*1ad50*/  STL.64 [R1+0xb88], R240 ;  /* 0x000b88f001007387 */ /* 0x0003e80000100a00 */
[----:B------:R1:W-:Y:S04]  /*1ad60*/  STL.64 [R1+0xb90], R242 ;  /* 0x000b90f201007387 */ /* 0x0003e80000100a00 */
[----:B------:R1:W-:Y:S04]  /*1ad70*/  STL.64 [R1+0xb98], R244 ;  /* 0x000b98f401007387 */ /* 0x0003e80000100a00 */
[----:B------:R1:W-:Y:S04]  /*1ad80*/  STL.64 [R1+0xba0], R246 ;  /* 0x000ba0f601007387 */ /* 0x0003e80000100a00 */
[----:B------:R-:W-:Y:S04]  /*1ad90*/  STL.64 [R1+0xbb0], R128 ;  /* 0x000bb08001007387 */ /* 0x000fe80000100a00 */
[----:B------:R1:W-:Y:S04]  /*1ada0*/  STL.64 [R1+0xba8], R24 ;  /* 0x000ba81801007387 */ /* 0x0003e80000100a00 */
[----:B------:R-:W4:Y:S04]  /*1adb0*/  LDL R144, [R1+0x94c] ;  /* 0x00094c0001907983 */ /* 0x000f280000100800 */
[----:B------:R-:W4:Y:S04]  /*1adc0*/  LDL.64 R170, [R1+0xd8] ;  /* 0x0000d80001aa7983 */ /* 0x000f280000100a00 */
[----:B------:R-:W4:Y:S04]  /*1add0*/  LDL.64 R146, [R1+0x158] ;  /* 0x0001580001927983 */ /* 0x000f280000100a00 */
[----:B------:R-:W4:Y:S04]  /*1ade0*/  LDL.64 R102, [R1+0x568] ;  /* 0x0005680001667983 */ /* 0x000f280000100a00 */
[----:B------:R-:W4:Y:S04]  /*1adf0*/  LDL.64 R168, [R1+0x528] ;  /* 0x0005280001a87983 */ /* 0x000f280000100a00 */
[----:B------:R-:W4:Y:S04]  /*1ae00*/  LDL.64 R114, [R1+0x4e8] ;  /* 0x0004e80001727983 */ /* 0x000f280000100a00 */
[----:B------:R-:W4:Y:S04]  /*1ae10*/  LDL.64 R72, [R1+0x4a8] ;  /* 0x0004a80001487983 */ /* 0x000f280000100a00 */
[----:B------:R-:W1:Y:S01]  /*1ae20*/  S2R R145, SR_TID.X ;  /* 0x0000000000917919 */ /* 0x000e620000002100 */
[----:B------:R-:W-:-:S02]  /*1ae30*/  SEL R252, R252, RZ, P0 ;  /* 0x000000fffcfc7207 */ /* 0x000fc40000000000 */
[----:B------:R-:W-:Y:S01]  /*1ae40*/  SEL R250, R250, RZ, P0 ;  /* 0x000000fffafa7207 */ /* 0x000fe20000000000 */
[----:B------:R-:W-:Y:S01]  /*1ae50*/  IMAD.MOV.U32 R126, RZ, RZ, R6 ;  /* 0x000000ffff7e7224 */ /* 0x000fe200078e0006 */
[----:B------:R-:W-:Y:S01]  /*1ae60*/  ISETP.NE.U32.AND P0, PT, R252, RZ, PT ;  /* 0x000000fffc00720c */ /* 0x000fe20003f05070 */
[----:B------:R-:W-:Y:S01]  /*1ae70*/  IMAD.MOV.U32 R127, RZ, RZ, R7 ;  /* 0x000000ffff7f7224 */ /* 0x000fe200078e0007 */
[----:B------:R-:W-:Y:S01]  /*1ae80*/  ISETP.NE.U32.AND P2, PT, R250, RZ, PT ;  /* 0x000000fffa00720c */ /* 0x000fe20003f45070 */
[----:B------:R-:W4:Y:S04]  /*1ae90*/  LDL.64 R76, [R1+0x468] ;  /* 0x00046800014c7983 */ /* 0x000f280000100a00 */
[----:B------:R-:W4:Y:S04]  /*1aea0*/  LDL.64 R248, [R1+0x588] ;  /* 0x0005880001f87983 */ /* 0x000f280000100a00 */
[----:B------:R-:W4:Y:S04]  /*1aeb0*/  LDL.64 R234, [R1+0x5c8] ;  /* 0x0005c80001ea7983 */ /* 0x000f280000100a00 */
[----:B------:R-:W4:Y:S01]  /*1aec0*/  LDL.64 R232, [R1+0x6c0] ;  /* 0x0006c00001e87983 */ /* 0x000f220000100a00 */
[----:B-1----:R-:W-:-:S03]  /*1aed0*/  LOP3.LUT R250, R145, 0x7f, RZ, 0xc0, !PT ;  /* 0x0000007f91fa7812 */ /* 0x002fc600078ec0ff */
[----:B------:R-:W4:Y:S02]  /*1aee0*/  LDL.64 R206, [R1+0x700] ;  /* 0x0007000001ce7983 */ /* 0x000f240000100a00 */
[----:B------:R-:W-:Y:S02]  /*1aef0*/  IMAD.SHL.U32 R252, R250, 0x4, RZ ;  /* 0x00000004fafc7824 */ /* 0x000fe400078e00ff */
[----:B------:R-:W4:Y:S04]  /*1af00*/  LDL.64 R226, [R1+0x740] ;  /* 0x0007400001e27983 */ /* 0x000f280000100a00 */
[----:B------:R-:W4:Y:S04]  /*1af10*/  LDL.64 R216, [R1+0x780] ;  /* 0x0007800001d87983 */ /* 0x000f280000100a00 */
[----:B------:R-:W4:Y:S01]  /*1af20*/  LDL.64 R210, [R1+0x7c0] ;  /* 0x0007c00001d27983 */ /* 0x000f220000100a00 */
[----:B--2---:R-:W-:-:S04]  /*1af30*/  IMAD.WIDE R56, R0, 0x4, R44 ;  /* 0x0000000400387825 */ /* 0x004fc800078e022c */
[----:B---3--:R-:W-:-:S04]  /*1af40*/  IMAD.WIDE R30, R0, 0x4, R30 ;  /* 0x00000004001e7825 */ /* 0x008fc800078e021e */
[----:B------:R-:W-:-:S04]  /*1af50*/  IMAD.WIDE R28, R0, 0x4, R28 ;  /* 0x00000004001c7825 */ /* 0x000fc800078e021c */
[----:B------:R-:W-:-:S04]  /*1af60*/  IMAD.WIDE R10, R0, 0x4, R10 ;  /* 0x00000004000a7825 */ /* 0x000fc800078e020a */
[----:B------:R-:W-:-:S04]  /*1af70*/  IMAD.WIDE R8, R0, 0x4, R8 ;  /* 0x0000000400087825 */ /* 0x000fc800078e0208 */
[----:B------:R-:W-:Y:S01]  /*1af80*/  IMAD.WIDE R2, R0, 0x4, R42 ;  /* 0x0000000400027825 */ /* 0x000fe200078e022a */
[----:B----4-:R1:W-:Y:S04]  /*1af90*/  LDGSTS.E [R144+0x4ea00], [R56.64], P3 ;  /* 0x4ea0000038907fae */ /* 0x0103e8000992184c */
[----:B------:R1:W-:Y:S04]  /*1afa0*/  LDGSTS.E [R144+0x4ee00], [R30.64], P4 ;  /* 0x4ee000001e907fae */ /* 0x0003e8000a12184c */
[----:B------:R1:W-:Y:S04]  /*1afb0*/  LDGSTS.E [R144+0x4f200], [R28.64], P6 ;  /* 0x4f2000001c907fae */ /* 0x0003e8000b12184c */
[----:B------:R1:W-:Y:S04]  /*1afc0*/  LDGSTS.E [R144+0x4f600], [R10.64], P5 ;  /* 0x4f6000000a907fae */ /* 0x0003e8000a92184c */
[----:B------:R1:W-:Y:S04]  /*1afd0*/  LDGSTS.E [R144+0x4fa00], [R8.64], P0 ;  /* 0x4fa0000008907fae */ /* 0x0003e8000812184c */
[----:B------:R1:W-:Y:S04]  /*1afe0*/  LDGSTS.E [R144+0x4fe00], [R2.64], P2 ;  /* 0x4fe0000002907fae */ /* 0x0003e8000912184c */
[----:B------:R-:W0:Y:S04]  /*1aff0*/  LDGDEPBAR ;  /* 0x00000000000079af */ /* 0x000e280000000000 */
[----:B------:R2:W-:Y:S04]  /*1b000*/  LDGSTS.E [R252+0x20000], [R170.64], P1 ;  /* 0x20000000aafc7fae */ /* 0x0005e8000892184c */
[----:B------:R3:W-:Y:S04]  /*1b010*/  LDGSTS.E [R252+0x21000], [R146.64], P1 ;  /* 0x2100000092fc7fae */ /* 0x0007e8000892184c */
[----:B------:R4:W-:Y:S04]  /*1b020*/  LDGSTS.E [R252+0x22000], [R102.64], P1 ;  /* 0x2200000066fc7fae */ /* 0x0009e8000892184c */
[----:B--2---:R-:W2:Y:S04]  /*1b030*/  LDL.64 R170, [R1+0x428] ;  /* 0x0004280001aa7983 */ /* 0x004ea80000100a00 */
[----:B---3--:R-:W3:Y:S01]  /*1b040*/  LDL.64 R146, [R1+0x3e8] ;  /* 0x0003e80001927983 */ /* 0x008ee20000100a00 */
[----:B----4-:R-:W-:-:S03]  /*1b050*/  IMAD.MOV.U32 R102, RZ, RZ, R126 ;  /* 0x000000ffff667224 */ /* 0x010fc600078e007e */
[----:B------:R4:W-:Y:S01]  /*1b060*/  LDGSTS.E [R252+0x23000], [R168.64], P1 ;  /* 0x23000000a8fc7fae */ /* 0x0009e2000892184c */
[----:B------:R-:W-:-:S03]  /*1b070*/  IMAD.MOV.U32 R103, RZ, RZ, R127 ;  /* 0x000000ffff677224 */ /* 0x000fc600078e007f */
[----:B------:R-:W3:Y:S04]  /*1b080*/  LDL.64 R126, [R1+0x3a8] ;  /* 0x0003a800017e7983 */ /* 0x000ee80000100a00 */
[----:B------:R1:W-:Y:S04]  /*1b090*/  LDGSTS.E [R252+0x24000], [R114.64], P1 ;  /* 0x2400000072fc7fae */ /* 0x0003e8000892184c */
[----:B------:R4:W-:Y:S04]  /*1b0a0*/  LDGSTS.E [R252+0x25000], [R72.64], P1 ;  /* 0x2500000048fc7fae */ /* 0x0009e8000892184c */
[----:B------:R4:W-:Y:S04]  /*1b0b0*/  LDGSTS.E [R252+0x26000], [R76.64], P1 ;  /* 0x260000004cfc7fae */ /* 0x0009e8000892184c */
[----:B-1----:R-:W3:Y:S04]  /*1b0c0*/  LDL.64 R114, [R1+0x368] ;  /* 0x0003680001727983 */ /* 0x002ee80000100a00 */
[----:B----4-:R-:W4:Y:S04]  /*1b0d0*/  LDL.64 R72, [R1+0x328] ;  /* 0x0003280001487983 */ /* 0x010f280000100a00 */
[----:B------:R-:W4:Y:S04]  /*1b0e0*/  LDL.64 R168, [R1+0x800] ;  /* 0x0008000001a87983 */ /* 0x000f280000100a00 */
[----:B------:R-:W4:Y:S04]  /*1b0f0*/  LDL.64 R76, [R1+0x988] ;  /* 0x00098800014c7983 */ /* 0x000f280000100a00 */
[----:B--2---:R1:W-:Y:S04]  /*1b100*/  LDGSTS.E [R252+0x27000], [R170.64], P1 ;  /* 0x27000000aafc7fae */ /* 0x0043e8000892184c */
[----:B---3--:R2:W-:Y:S04]  /*1b110*/  LDGSTS.E [R252+0x28000], [R146.64], P1 ;  /* 0x2800000092fc7fae */ /* 0x0085e8000892184c */
[----:B-1----:R-:W3:Y:S04]  /*1b120*/  LDL.64 R170, [R1+0x9f0] ;  /* 0x0009f00001aa7983 */ /* 0x002ee80000100a00 */
[----:B------:R1:W-:Y:S04]  /*1b130*/  LDGSTS.E [R252+0x29000], [R126.64], P1 ;  /* 0x290000007efc7fae */ /* 0x0003e8000892184c */
[----:B--2---:R-:W2:Y:S04]  /*1b140*/  LDL.64 R146, [R1+0xa20] ;  /* 0x000a200001927983 */ /* 0x004ea80000100a00 */
[----:B-1----:R-:W2:Y:S04]  /*1b150*/  LDL.64 R126, [R1+0xa40] ;  /* 0x000a4000017e7983 */ /* 0x002ea80000100a00 */
[----:B------:R1:W-:Y:S04]  /*1b160*/  LDGSTS.E [R252+0x2a000], [R114.64], P1 ;  /* 0x2a00000072fc7fae */ /* 0x0003e8000892184c */
[----:B----4-:R4:W-:Y:S04]  /*1b170*/  LDGSTS.E [R252+0x2b000], [R72.64], P1 ;  /* 0x2b00000048fc7fae */ /* 0x0109e8000892184c */
[----:B------:R2:W-:Y:S04]  /*1b180*/  LDGSTS.E [R252+0x2c000], [R248.64], P1 ;  /* 0x2c000000f8fc7fae */ /* 0x0005e8000892184c */
[----:B-1----:R-:W2:Y:S04]  /*1b190*/  LDL.LU.64 R114, [R1+0xd80] ;  /* 0x000d800001727983 */ /* 0x002ea80000300a00 */
[----:B----4-:R-:W4:Y:S04]  /*1b1a0*/  LDL.LU.64 R72, [R1+0xd78] ;  /* 0x000d780001487983 */ /* 0x010f280000300a00 */
[----:B------:R1:W-:Y:S04]  /*1b1b0*/  LDGSTS.E [R252+0x2d000], [R234.64], P1 ;  /* 0x2d000000eafc7fae */ /* 0x0003e8000892184c */
[----:B------:R1:W-:Y:S04]  /*1b1c0*/  LDGSTS.E [R252+0x2e000], [R232.64], P1 ;  /* 0x2e000000e8fc7fae */ /* 0x0003e8000892184c */
[----:B------:R1:W-:Y:S04]  /*1b1d0*/  LDGSTS.E [R252+0x2f000], [R206.64], P1 ;  /* 0x2f000000cefc7fae */ /* 0x0003e8000892184c */
[----:B------:R2:W-:Y:S04]  /*1b1e0*/  LDGSTS.E [R252+0x30000], [R226.64], P1 ;  /* 0x30000000e2fc7fae */ /* 0x0005e8000892184c */
[----:B------:R2:W-:Y:S04]  /*1b1f0*/  LDGSTS.E [R252+0x31000], [R216.64], P1 ;  /* 0x31000000d8fc7fae */ /* 0x0005e8000892184c */
[----:B-1----:R-:W2:Y:S04]  /*1b200*/  LDL.64 R206, [R1+0xaa0] ;  /* 0x000aa00001ce7983 */ /* 0x002ea80000100a00 */
[----:B------:R1:W-:Y:S04]  /*1b210*/  LDGSTS.E [R252+0x32000], [R210.64], P1 ;  /* 0x32000000d2fc7fae */ /* 0x0003e8000892184c */
[----:B------:R1:W-:Y:S04]  /*1b220*/  LDGSTS.E [R252+0x33000], [R168.64], P1 ;  /* 0x33000000a8fc7fae */ /* 0x0003e8000892184c */
[----:B------:R1:W-:Y:S01]  /*1b230*/  LDGSTS.E [R252+0x34000], [R76.64], P1 ;  /* 0x340000004cfc7fae */ /* 0x0003e2000892184c */
[----:B------:R-:W-:-:S02]  /*1b240*/  IMAD.MOV.U32 R112, RZ, RZ, R16 ;  /* 0x000000ffff707224 */ /* 0x000fc400078e0010 */
[----:B------:R-:W-:Y:S01]  /*1b250*/  IMAD.MOV.U32 R113, RZ, RZ, R17 ;  /* 0x000000ffff717224 */ /* 0x000fe200078e0011 */
[----:B-1----:R-:W2:Y:S04]  /*1b260*/  LDL.64 R168, [R1+0xe8] ;  /* 0x0000e80001a87983 */ /* 0x002ea80000100a00 */
[----:B------:R-:W2:Y:S04]  /*1b270*/  LDL.64 R76, [R1+0x168] ;  /* 0x00016800014c7983 */ /* 0x000ea80000100a00 */
[----:B----4-:R1:W-:Y:S04]  /*1b280*/  LDGSTS.E [R252+0x35000], [R72.64], P1 ;  /* 0x3500000048fc7fae */ /* 0x0103e8000892184c */
[----:B---3--:R3:W-:Y:S04]  /*1b290*/  LDGSTS.E [R252+0x36000], [R170.64], P1 ;  /* 0x36000000aafc7fae */ /* 0x0087e8000892184c */
[----:B--2---:R2:W-:Y:S04]  /*1b2a0*/  LDGSTS.E [R252+0x37000], [R146.64], P1 ;  /* 0x3700000092fc7fae */ /* 0x0045e8000892184c */
[----:B------:R4:W-:Y:S04]  /*1b2b0*/  LDGSTS.E [R252+0x38000], [R126.64], P1 ;  /* 0x380000007efc7fae */ /* 0x0009e8000892184c */
[----:B---3--:R-:W3:Y:S04]  /*1b2c0*/  LDL.64 R170, [R1+0x560] ;  /* 0x0005600001aa7983 */ /* 0x008ee80000100a00 */
[----:B--2---:R-:W2:Y:S04]  /*1b2d0*/  LDL.64 R146, [R1+0x520] ;  /* 0x0005200001927983 */ /* 0x004ea80000100a00 */
[----:B----4-:R-:W4:Y:S04]  /*1b2e0*/  LDL.64 R126, [R1+0x4e0] ;  /* 0x0004e000017e7983 */ /* 0x010f280000100a00 */
[----:B------:R1:W-:Y:S04]  /*1b2f0*/  LDGSTS.E [R252+0x39000], [R114.64], P1 ;  /* 0x3900000072fc7fae */ /* 0x0003e8000892184c */
[----:B------:R-:W1:Y:S01]  /*1b300*/  S2R R144, SR_TID.X ;  /* 0x0000000000907919 */ /* 0x000e620000002100 */
[----:B------:R-:W-:-:S03]  /*1b310*/  IMAD.WIDE R184, R251, 0x4, R184 ;  /* 0x00000004fbb87825 */ /* 0x000fc600078e02b8 */
[----:B------:R1:W-:Y:S02]  /*1b320*/  LDGSTS.E [R252+0x3a000], [R206.64], P1 ;  /* 0x3a000000cefc7fae */ /* 0x0003e4000892184c */
[----:B-1----:R-:W-:Y:S02]  /*1b330*/  IMAD.MOV.U32 R114, RZ, RZ, R112 ;  /* 0x000000ffff727224 */ /* 0x002fe400078e0070 */
[----:B------:R1:W-:Y:S01]  /*1b340*/  LDGSTS.E [R252+0x3b000], [R118.64], P1 ;  /* 0x3b00000076fc7fae */ /* 0x0003e2000892184c */
[----:B------:R-:W-:-:S03]  /*1b350*/  IMAD.MOV.U32 R115, RZ, RZ, R113 ;  /* 0x000000ffff737224 */ /* 0x000fc600078e0071 */
[----:B------:R-:W4:Y:S04]  /*1b360*/  LDL.64 R112, [R1+0x4a0] ;  /* 0x0004a00001707983 */ /* 0x000f280000100a00 */
[----:B------:R1:W-:Y:S04]  /*1b370*/  LDGSTS.E [R252+0x3c000], [R184.64], P1 ;  /* 0x3c000000b8fc7fae */ /* 0x0003e8000892184c */
[----:B------:R1:W-:Y:S01]  /*1b380*/  LDGSTS.E [R252+0x3d000], [R148.64], P1 ;  /* 0x3d00000094fc7fae */ /* 0x0003e2000892184c */
[----:B------:R-:W-:-:S03]  /*1b390*/  LOP3.LUT R144, R144, 0x7f, RZ, 0xc0, !PT ;  /* 0x0000007f90907812 */ /* 0x000fc600078ec0ff */
[----:B------:R1:W-:Y:S02]  /*1b3a0*/  LDGSTS.E [R252+0x3e000], [R204.64], P1 ;  /* 0x3e000000ccfc7fae */ /* 0x0003e4000892184c */
[----:B------:R-:W-:Y:S02]  /*1b3b0*/  IMAD.SHL.U32 R144, R144, 0x4, RZ ;  /* 0x0000000490907824 */ /* 0x000fe400078e00ff */
[----:B------:R1:W-:Y:S03]  /*1b3c0*/  LDGSTS.E [R252+0x3f000], [R236.64], P1 ;  /* 0x3f000000ecfc7fae */ /* 0x0003e6000892184c */
[----:B------:R-:W-:Y:S01]  /*1b3d0*/  LOP3.LUT R211, R144, 0x10, RZ, 0x3c, !PT ;  /* 0x0000001090d37812 */ /* 0x000fe200078e3cff */
[----:B------:R-:W-:Y:S01]  /*1b3e0*/  IMAD.MOV.U32 R196, RZ, RZ, R12 ;  /* 0x000000ffffc47224 */ /* 0x000fe200078e000c */
[----:B-1----:R-:W4:Y:S01]  /*1b3f0*/  LDL.LU.64 R118, [R1+0xd70] ;  /* 0x000d700001767983 */ /* 0x002f220000300a00 */
[----:B------:R-:W-:-:S03]  /*1b400*/  IMAD.MOV.U32 R197, RZ, RZ, R13 ;  /* 0x000000ffffc57224 */ /* 0x000fc600078e000d */
[----:B------:R1:W-:Y:S01]  /*1b410*/  LDGSTS.E [R211+0x20200], [R168.64], P1 ;  /* 0x20200000a8d37fae */ /* 0x0003e2000892184c */
[----:B------:R-:W-:Y:S02]  /*1b420*/  IMAD.MOV.U32 R84, RZ, RZ, R22 ;  /* 0x000000ffff547224 */ /* 0x000fe400078e0016 */
[----:B------:R-:W-:Y:S01]  /*1b430*/  IMAD.MOV.U32 R85, RZ, RZ, R23 ;  /* 0x000000ffff557224 */ /* 0x000fe200078e0017 */
[----:B------:R1:W-:Y:S01]  /*1b440*/  LDGSTS.E [R211+0x21200], [R76.64], P1 ;  /* 0x212000004cd37fae */ /* 0x0003e2000892184c */
[----:B------:R-:W-:Y:S02]  /*1b450*/  IMAD.MOV.U32 R82, RZ, RZ, R32 ;  /* 0x000000ffff527224 */ /* 0x000fe400078e0020 */
[----:B------:R-:W-:Y:S01]  /*1b460*/  IMAD.MOV.U32 R83, RZ, RZ, R33 ;  /* 0x000000ffff537224 */ /* 0x000fe200078e0021 */
[----:B------:R-:W4:Y:S01]  /*1b470*/  LDL.LU.64 R148, [R1+0xd68] ;  /* 0x000d680001947983 */ /* 0x000f220000300a00 */
[----:B------:R-:W-:Y:S02]  /*1b480*/  IMAD.MOV.U32 R80, RZ, RZ, R34 ;  /* 0x000000ffff507224 */ /* 0x000fe400078e0022 */
[----:B------:R-:W-:Y:S01]  /*1b490*/  IMAD.MOV.U32 R81, RZ, RZ, R35 ;  /* 0x000000ffff517224 */ /* 0x000fe200078e0023 */
[----:B------:R-:W4:Y:S01]  /*1b4a0*/  LDL.64 R216, [R1+0x420] ;  /* 0x0004200001d87983 */ /* 0x000f220000100a00 */
[----:B------:R-:W-:-:S02]  /*1b4b0*/  IMAD.MOV.U32 R74, RZ, RZ, R38 ;  /* 0x000000ffff4a7224 */ /* 0x000fc400078e0026 */
[----:B------:R-:W-:Y:S01]  /*1b4c0*/  IMAD.MOV.U32 R75, RZ, RZ, R39 ;  /* 0x000000ffff4b7224 */ /* 0x000fe200078e0027 */
[----:B-1----:R-:W4:Y:S01]  /*1b4d0*/  LDL.64 R76, [R1+0x460] ;  /* 0x00046000014c7983 */ /* 0x002f220000100a00 */
[----:B------:R-:W-:Y:S02]  /*1b4e0*/  IMAD.MOV.U32 R78, RZ, RZ, R36 ;  /* 0x000000ffff4e7224 */ /* 0x000fe400078e0024 */
[----:B------:R-:W-:Y:S01]  /*1b4f0*/  IMAD.MOV.U32 R79, RZ, RZ, R37 ;  /* 0x000000ffff4f7224 */ /* 0x000fe200078e0025 */
[----:B------:R-:W4:Y:S01]  /*1b500*/  LDL.64 R204, [R1+0x3e0] ;  /* 0x0003e00001cc7983 */ /* 0x000f220000100a00 */
[----:B------:R-:W-:Y:S02]  /*1b510*/  IMAD.MOV.U32 R58, RZ, RZ, R40 ;  /* 0x000000ffff3a7224 */ /* 0x000fe400078e0028 */
[----:B------:R-:W-:Y:S01]  /*1b520*/  IMAD.MOV.U32 R59, RZ, RZ, R41 ;  /* 0x000000ffff3b7224 */ /* 0x000fe200078e0029 */
[----:B------:R-:W4:Y:S01]  /*1b530*/  LDL.64 R168, [R1+0x3a0] ;  /* 0x0003a00001a87983 */ /* 0x000f220000100a00 */
[----:B------:R-:W-:-:S02]  /*1b540*/  IMAD.MOV.U32 R110, RZ, RZ, R18 ;  /* 0x000000ffff6e7224 */ /* 0x000fc400078e0012 */
[----:B------:R-:W-:Y:S01]  /*1b550*/  IMAD.MOV.U32 R111, RZ, RZ, R19 ;  /* 0x000000ffff6f7224 */ /* 0x000fe200078e0013 */
[----:B------:R-:W4:Y:S04]  /*1b560*/  LDL.64 R248, [R1+0x5d0] ;  /* 0x0005d00001f87983 */ /* 0x000f280000100a00 */
[----:B------:R-:W4:Y:S04]  /*1b570*/  LDL.64 R236, [R1+0x6c8] ;  /* 0x0006c80001ec7983 */ /* 0x000f280000100a00 */
[----:B------:R-:W4:Y:S04]  /*1b580*/  LDL.64 R234, [R1+0x708] ;  /* 0x0007080001ea7983 */ /* 0x000f280000100a00 */
[----:B------:R-:W4:Y:S04]  /*1b590*/  LDL.64 R232, [R1+0x748] ;  /* 0x0007480001e87983 */ /* 0x000f280000100a00 */
[----:B------:R-:W4:Y:S04]  /*1b5a0*/  LDL.64 R226, [R1+0x788] ;  /* 0x0007880001e27983 */ /* 0x000f280000100a00 */
[----:B------:R-:W4:Y:S04]  /*1b5b0*/  LDL.64 R206, [R1+0x7c8] ;  /* 0x0007c80001ce7983 */ /* 0x000f280000100a00 */
[----:B---3--:R1:W-:Y:S04]  /*1b5c0*/  LDGSTS.E [R211+0x22200], [R170.64], P1 ;  /* 0x22200000aad37fae */ /* 0x0083e8000892184c */
[----:B--2---:R2:W-:Y:S04]  /*1b5d0*/  LDGSTS.E [R211+0x23200], [R146.64], P1 ;  /* 0x2320000092d37fae */ /* 0x0045e8000892184c */
[----:B----4-:R3:W-:Y:S04]  /*1b5e0*/  LDGSTS.E [R211+0x24200], [R126.64], P1 ;  /* 0x242000007ed37fae */ /* 0x0107e8000892184c */
[----:B-1----:R-:W4:Y:S04]  /*1b5f0*/  LDL.64 R170, [R1+0x950] ;  /* 0x0009500001aa7983 */ /* 0x002f280000100a00 */
[----:B--2---:R-:W2:Y:S01]  /*1b600*/  LDL.64 R146, [R1+0x360] ;  /* 0x0003600001927983 */ /* 0x004ea20000100a00 */
[----:B---3--:R-:W-:-:S02]  /*1b610*/  IMAD.MOV.U32 R126, RZ, RZ, R196 ;  /* 0x000000ffff7e7224 */ /* 0x008fc400078e00c4 */
[----:B------:R-:W-:Y:S02]  /*1b620*/  IMAD.MOV.U32 R127, RZ, RZ, R197 ;  /* 0x000000ffff7f7224 */ /* 0x000fe400078e00c5 */
[----:B------:R-:W-:Y:S02]  /*1b630*/  IMAD.MOV.U32 R196, RZ, RZ, R84 ;  /* 0x000000ffffc47224 */ /* 0x000fe400078e0054 */
[----:B------:R-:W-:Y:S02]  /*1b640*/  IMAD.MOV.U32 R197, RZ, RZ, R85 ;  /* 0x000000ffffc57224 */ /* 0x000fe400078e0055 */
[----:B------:R-:W-:Y:S01]  /*1b650*/  IMAD.MOV.U32 R84, RZ, RZ, R82 ;  /* 0x000000ffff547224 */ /* 0x000fe200078e0052 */
[----:B------:R1:W-:Y:S01]  /*1b660*/  LDGSTS.E [R211+0x25200], [R112.64], P1 ;  /* 0x2520000070d37fae */ /* 0x0003e2000892184c */
[----:B------:R-:W-:Y:S02]  /*1b670*/  IMAD.MOV.U32 R85, RZ, RZ, R83 ;  /* 0x000000ffff557224 */ /* 0x000fe400078e0053 */
[----:B------:R-:W-:-:S02]  /*1b680*/  IMAD.MOV.U32 R82, RZ, RZ, R80 ;  /* 0x000000ffff527224 */ /* 0x000fc400078e0050 */
[----:B------:R-:W-:Y:S02]  /*1b690*/  IMAD.MOV.U32 R83, RZ, RZ, R81 ;  /* 0x000000ffff537224 */ /* 0x000fe400078e0051 */
[----:B------:R-:W-:Y:S02]  /*1b6a0*/  IMAD.MOV.U32 R80, RZ, RZ, R78 ;  /* 0x000000ffff507224 */ /* 0x000fe400078e004e */
[----:B------:R-:W-:Y:S02]  /*1b6b0*/  IMAD.MOV.U32 R81, RZ, RZ, R79 ;  /* 0x000000ffff517224 */ /* 0x000fe400078e004f */
[----:B------:R-:W-:Y:S02]  /*1b6c0*/  IMAD.MOV.U32 R78, RZ, RZ, R74 ;  /* 0x000000ffff4e7224 */ /* 0x000fe400078e004a */
[----:B-1----:R-:W-:Y:S02]  /*1b6d0*/  IMAD.MOV.U32 R112, RZ, RZ, R110 ;  /* 0x000000ffff707224 */ /* 0x002fe400078e006e */
[----:B------:R-:W-:-:S02]  /*1b6e0*/  IMAD.MOV.U32 R113, RZ, RZ, R111 ;  /* 0x000000ffff717224 */ /* 0x000fc400078e006f */
[----:B------:R-:W-:Y:S02]  /*1b6f0*/  IMAD.MOV.U32 R79, RZ, RZ, R75 ;  /* 0x000000ffff4f7224 */ /* 0x000fe400078e004b */
[----:B------:R-:W-:Y:S01]  /*1b700*/  IMAD.MOV.U32 R110, RZ, RZ, R58 ;  /* 0x000000ffff6e7224 */ /* 0x000fe200078e003a */
[----:B------:R-:W3:Y:S01]  /*1b710*/  LDL.64 R74, [R1+0x320] ;  /* 0x00032000014a7983 */ /* 0x000ee20000100a00 */
[----:B------:R-:W-:-:S03]  /*1b720*/  IMAD.MOV.U32 R111, RZ, RZ, R59 ;  /* 0x000000ffff6f7224 */ /* 0x000fc600078e003b */
[----:B------:R-:W4:Y:S04]  /*1b730*/  LDL.64 R58, [R1+0x590] ;  /* 0x00059000013a7983 */ /* 0x000f280000100a00 */
[----:B------:R1:W-:Y:S04]  /*1b740*/  LDGSTS.E [R211+0x26200], [R76.64], P1 ;  /* 0x262000004cd37fae */ /* 0x0003e8000892184c */
[----:B------:R1:W-:Y:S04]  /*1b750*/  LDGSTS.E [R211+0x27200], [R216.64], P1 ;  /* 0x27200000d8d37fae */ /* 0x0003e8000892184c */
[----:B------:R1:W-:Y:S04]  /*1b760*/  LDGSTS.E [R211+0x28200], [R204.64], P1 ;  /* 0x28200000ccd37fae */ /* 0x0003e8000892184c */
[----:B------:R1:W-:Y:S04]  /*1b770*/  LDGSTS.E [R211+0x29200], [R168.64], P1 ;  /* 0x29200000a8d37fae */ /* 0x0003e8000892184c */
[----:B-1----:R-:W4:Y:S04]  /*1b780*/  LDL.LU.64 R76, [R1+0xd60] ;  /* 0x000d6000014c7983 */ /* 0x002f280000300a00 */
[----:B------:R-:W4:Y:S04]  /*1b790*/  LDL.64 R216, [R1+0x9f8] ;  /* 0x0009f80001d87983 */ /* 0x000f280000100a00 */
[----:B------:R-:W4:Y:S04]  /*1b7a0*/  LDL.64 R204, [R1+0xa28] ;  /* 0x000a280001cc7983 */ /* 0x000f280000100a00 */
[----:B------:R-:W4:Y:S04]  /*1b7b0*/  LDL.64 R168, [R1+0xa48] ;  /* 0x000a480001a87983 */ /* 0x000f280000100a00 */
[----:B--2---:R1:W-:Y:S04]  /*1b7c0*/  LDGSTS.E [R211+0x2a200], [R146.64], P1 ;  /* 0x2a20000092d37fae */ /* 0x0043e8000892184c */
[----:B-1----:R-:W2:Y:S04]  /*1b7d0*/  LDL.64 R146, [R1+0xa78] ;  /* 0x000a780001927983 */ /* 0x002ea80000100a00 */
[----:B---3--:R1:W-:Y:S04]  /*1b7e0*/  LDGSTS.E [R211+0x2b200], [R74.64], P1 ;  /* 0x2b2000004ad37fae */ /* 0x0083e8000892184c */
[----:B----4-:R3:W-:Y:S04]  /*1b7f0*/  LDGSTS.E [R211+0x2c200], [R58.64], P1 ;  /* 0x2c2000003ad37fae */ /* 0x0107e8000892184c */
[----:B------:R4:W-:Y:S04]  /*1b800*/  LDGSTS.E [R211+0x2d200], [R248.64], P1 ;  /* 0x2d200000f8d37fae */ /* 0x0009e8000892184c */
[----:B-1----:R-:W2:Y:S04]  /*1b810*/  LDL.LU.64 R74, [R1+0xd58] ;  /* 0x000d5800014a7983 */ /* 0x002ea80000300a00 */
[----:B---3--:R-:W3:Y:S04]  /*1b820*/  LDL.LU.64 R58, [R1+0xd50] ;  /* 0x000d5000013a7983 */ /* 0x008ee80000300a00 */
[----:B------:R1:W-:Y:S04]  /*1b830*/  LDGSTS.E [R211+0x2e200], [R236.64], P1 ;  /* 0x2e200000ecd37fae */ /* 0x0003e8000892184c */
[----:B------:R4:W-:Y:S04]  /*1b840*/  LDGSTS.E [R211+0x2f200], [R234.64], P1 ;  /* 0x2f200000ead37fae */ /* 0x0009e8000892184c */
[----:B------:R4:W-:Y:S04]  /*1b850*/  LDGSTS.E [R211+0x30200], [R232.64], P1 ;  /* 0x30200000e8d37fae */ /* 0x0009e8000892184c */
[----:B------:R4:W-:Y:S01]  /*1b860*/  LDGSTS.E [R211+0x31200], [R226.64], P1 ;  /* 0x31200000e2d37fae */ /* 0x0009e2000892184c */
[----:B------:R-:W-:-:S03]  /*1b870*/  LOP3.LUT R145, R145, 0x7f, RZ, 0xc0, !PT ;  /* 0x0000007f91917812 */ /* 0x000fc600078ec0ff */
[----:B------:R1:W-:Y:S04]  /*1b880*/  LDGSTS.E [R211+0x32200], [R206.64], P1 ;  /* 0x32200000ced37fae */ /* 0x0003e8000892184c */
[----:B------:R4:W-:Y:S04]  /*1b890*/  LDGSTS.E [R211+0x33200], [R170.64], P1 ;  /* 0x33200000aad37fae */ /* 0x0009e8000892184c */
[----:B-1----:R-:W2:Y:S04]  /*1b8a0*/  LDL.64 R206, [R1+0xf8] ;  /* 0x0000f80001ce7983 */ /* 0x002ea80000100a00 */
[----:B----4-:R-:W3:Y:S04]  /*1b8b0*/  LDL.64 R170, [R1+0x178] ;  /* 0x0001780001aa7983 */ /* 0x010ee80000100a00 */
[----:B---3--:R1:W-:Y:S04]  /*1b8c0*/  LDGSTS.E [R211+0x34200], [R58.64], P1 ;  /* 0x342000003ad37fae */ /* 0x0083e8000892184c */
[----:B--2---:R1:W-:Y:S04]  /*1b8d0*/  LDGSTS.E [R211+0x35200], [R74.64], P1 ;  /* 0x352000004ad37fae */ /* 0x0043e8000892184c */
[----:B------:R2:W-:Y:S04]  /*1b8e0*/  LDGSTS.E [R211+0x36200], [R216.64], P1 ;  /* 0x36200000d8d37fae */ /* 0x0005e8000892184c */
[----:B------:R3:W-:Y:S04]  /*1b8f0*/  LDGSTS.E [R211+0x37200], [R204.64], P1 ;  /* 0x37200000ccd37fae */ /* 0x0007e8000892184c */
[----:B------:R1:W-:Y:S04]  /*1b900*/  LDGSTS.E [R211+0x38200], [R168.64], P1 ;  /* 0x38200000a8d37fae */ /* 0x0003e8000892184c */
[----:B------:R2:W-:Y:S01]  /*1b910*/  LDGSTS.E [R211+0x39200], [R146.64], P1 ;  /* 0x3920000092d37fae */ /* 0x0005e2000892184c */
[----:B---3--:R-:W-:-:S03]  /*1b920*/  IMAD.SHL.U32 R204, R145, 0x4, RZ ;  /* 0x0000000491cc7824 */ /* 0x008fc600078e00ff */
[----:B------:R3:W-:Y:S04]  /*1b930*/  LDGSTS.E [R211+0x3a200], [R124.64], P1 ;  /* 0x3a2000007cd37fae */ /* 0x0007e8000892184c */
[----:B-1----:R-:W4:Y:S04]  /*1b940*/  LDL.64 R168, [R1+0x558] ;  /* 0x0005580001a87983 */ /* 0x002f280000100a00 */
[----:B--2---:R-:W2:Y:S04]  /*1b950*/  LDL.64 R146, [R1+0x518] ;  /* 0x0005180001927983 */ /* 0x004ea80000100a00 */
[----:B------:R-:W2:Y:S04]  /*1b960*/  LDL.64 R144, [R1+0x4d8] ;  /* 0x0004d80001907983 */ /* 0x000ea80000100a00 */
[----:B---3--:R-:W4:Y:S04]  /*1b970*/  LDL.LU.64 R124, [R1+0xd48] ;  /* 0x000d4800017c7983 */ /* 0x008f280000300a00 */
[----:B------:R1:W-:Y:S04]  /*1b980*/  LDGSTS.E [R211+0x3b200], [R138.64], P1 ;  /* 0x3b2000008ad37fae */ /* 0x0003e8000892184c */
[----:B-1----:R-:W4:Y:S01]  /*1b990*/  LDL.64 R138, [R1+0x498] ;  /* 0x00049800018a7983 */ /* 0x002f220000100a00 */
[----:B------:R-:W-:-:S05]  /*1b9a0*/  IMAD.WIDE R186, R251, 0x4, R186 ;  /* 0x00000004fbba7825 */ /* 0x000fca00078e02ba */
[----:B------:R1:W-:Y:S04]  /*1b9b0*/  LDGSTS.E [R211+0x3c200], [R186.64], P1 ;  /* 0x3c200000bad37fae */ /* 0x0003e8000892184c */
[----:B------:R1:W-:Y:S01]  /*1b9c0*/  LDGSTS.E [R211+0x3d200], [R108.64], P1 ;  /* 0x3d2000006cd37fae */ /* 0x0003e2000892184c */
[----:B------:R-:W-:-:S03]  /*1b9d0*/  LOP3.LUT R205, R204, 0x20, RZ, 0x3c, !PT ;  /* 0x00000020cccd7812 */ /* 0x000fc600078e3cff */
[----:B------:R1:W-:Y:S04]  /*1b9e0*/  LDGSTS.E [R211+0x3e200], [R222.64], P1 ;  /* 0x3e200000ded37fae */ /* 0x0003e8000892184c */
[----:B------:R1:W-:Y:S04]  /*1b9f0*/  LDGSTS.E [R211+0x3f200], [R238.64], P1 ;  /* 0x3f200000eed37fae */ /* 0x0003e8000892184c */
[----:B-1----:R-:W4:Y:S04]  /*1ba00*/  LDL.LU.64 R108, [R1+0xd40] ;  /* 0x000d4000016c7983 */ /* 0x002f280000300a00 */
[----:B------:R-:W4:Y:S04]  /*1ba10*/  LDL.64 R236, [R1+0x418] ;  /* 0x0004180001ec7983 */ /* 0x000f280000100a00 */
[----:B------:R-:W4:Y:S04]  /*1ba20*/  LDL.64 R238, [R1+0x458] ;  /* 0x0004580001ee7983 */ /* 0x000f280000100a00 */
[----:B------:R-:W4:Y:S04]  /*1ba30*/  LDL.64 R222, [R1+0x3d8] ;  /* 0x0003d80001de7983 */ /* 0x000f280000100a00 */
[----:B------:R-:W4:Y:S04]  /*1ba40*/  LDL.64 R216, [R1+0x398] ;  /* 0x0003980001d87983 */ /* 0x000f280000100a00 */
[----:B------:R-:W4:Y:S04]  /*1ba50*/  LDL.64 R210, [R1+0x358] ;  /* 0x0003580001d27983 */ /* 0x000f280000100a00 */
[----:B------:R1:W-:Y:S04]  /*1ba60*/  LDGSTS.E [R205+0x20400], [R206.64], P1 ;  /* 0x20400000cecd7fae */ /* 0x0003e8000892184c */
[----:B------:R-:W4:Y:S01]  /*1ba70*/  LDL.64 R234, [R1+0x318] ;  /* 0x0003180001ea7983 */ /* 0x000f220000100a00 */
[----:B------:R-:W-:-:S02]  /*1ba80*/  IMAD.MOV.U32 R86, RZ, RZ, R4 ;  /* 0x000000ffff567224 */ /* 0x000fc400078e0004 */
[----:B------:R-:W-:Y:S01]  /*1ba90*/  IMAD.MOV.U32 R87, RZ, RZ, R5 ;  /* 0x000000ffff577224 */ /* 0x000fe200078e0005 */
[----:B------:R1:W-:Y:S04]  /*1baa0*/  LDGSTS.E [R205+0x21400], [R170.64], P1 ;  /* 0x21400000aacd7fae */ /* 0x0003e8000892184c */
[----:B-1----:R-:W4:Y:S04]  /*1bab0*/  LDL.64 R206, [R1+0x598] ;  /* 0x0005980001ce7983 */ /* 0x002f280000100a00 */
[----:B------:R-:W4:Y:S04]  /*1bac0*/  LDL.64 R232, [R1+0x5d8] ;  /* 0x0005d80001e87983 */ /* 0x000f280000100a00 */
[----:B------:R-:W4:Y:S04]  /*1bad0*/  LDL.64 R226, [R1+0x6d0] ;  /* 0x0006d00001e27983 */ /* 0x000f280000100a00 */
[----:B------:R-:W4:Y:S04]  /*1bae0*/  LDL.64 R170, [R1+0x710] ;  /* 0x0007100001aa7983 */ /* 0x000f280000100a00 */
[----:B----4-:R1:W-:Y:S04]  /*1baf0*/  LDGSTS.E [R205+0x22400], [R168.64], P1 ;  /* 0x22400000a8cd7fae */ /* 0x0103e8000892184c */
[----:B--2---:R2:W-:Y:S04]  /*1bb00*/  LDGSTS.E [R205+0x23400], [R146.64], P1 ;  /* 0x2340000092cd7fae */ /* 0x0045e8000892184c */
[----:B------:R4:W-:Y:S04]  /*1bb10*/  LDGSTS.E [R205+0x24400], [R144.64], P1 ;  /* 0x2440000090cd7fae */ /* 0x0009e8000892184c */
[----:B-1----:R-:W3:Y:S01]  /*1bb20*/  LDL.64 R168, [R1+0x750] ;  /* 0x0007500001a87983 */ /* 0x002ee20000100a00 */
[----:B--2---:R-:W-:-:S02]  /*1bb30*/  IMAD.MOV.U32 R146, RZ, RZ, R86 ;  /* 0x000000ffff927224 */ /* 0x004fc400078e0056 */
[----:B------:R-:W-:Y:S01]  /*1bb40*/  IMAD.MOV.U32 R147, RZ, RZ, R87 ;  /* 0x000000ffff937224 */ /* 0x000fe200078e0057 */
[----:B----4-:R-:W2:Y:S04]  /*1bb50*/  LDL.64 R144, [R1+0x790] ;  /* 0x0007900001907983 */ /* 0x010ea80000100a00 */
[----:B------:R-:W4:Y:S04]  /*1bb60*/  LDL.64 R86, [R1+0x7d0] ;  /* 0x0007d00001567983 */ /* 0x000f280000100a00 */
[----:B------:R1:W-:Y:S02]  /*1bb70*/  LDGSTS.E [R205+0x25400], [R138.64], P1 ;  /* 0x254000008acd7fae */ /* 0x0003e4000892184c */
[----:B-1----:R-:W-:-:S02]  /*1bb80*/  IMAD.MOV.U32 R138, RZ, RZ, R102 ;  /* 0x000000ffff8a7224 */ /* 0x002fc400078e0066 */
[----:B------:R-:W-:Y:S02]  /*1bb90*/  IMAD.MOV.U32 R139, RZ, RZ, R103 ;  /* 0x000000ffff8b7224 */ /* 0x000fe400078e0067 */
[----:B------:R-:W4:Y:S04]  /*1bba0*/  LDL.64 R102, [R1+0x958] ;  /* 0x0009580001667983 */ /* 0x000f280000100a00 */
[----:B------:R1:W-:Y:S04]  /*1bbb0*/  LDGSTS.E [R205+0x26400], [R238.64], P1 ;  /* 0x26400000eecd7fae */ /* 0x0003e8000892184c */
[----:B------:R1:W-:Y:S04]  /*1bbc0*/  LDGSTS.E [R205+0x27400], [R236.64], P1 ;  /* 0x27400000eccd7fae */ /* 0x0003e8000892184c */
[----:B------:R1:W-:Y:S04]  /*1bbd0*/  LDGSTS.E [R205+0x28400], [R222.64], P1 ;  /* 0x28400000decd7fae */ /* 0x0003e8000892184c */
[----:B------:R1:W-:Y:S04]  /*1bbe0*/  LDGSTS.E [R205+0x29400], [R216.64], P1 ;  /* 0x29400000d8cd7fae */ /* 0x0003e8000892184c */
[----:B------:R1:W-:Y:S04]  /*1bbf0*/  LDGSTS.E [R205+0x2a400], [R210.64], P1 ;  /* 0x2a400000d2cd7fae */ /* 0x0003e8000892184c */
[----:B-1----:R-:W4:Y:S04]  /*1bc00*/  LDL.64 R222, [R1+0x990] ;  /* 0x0009900001de7983 */ /* 0x002f280000100a00 */
[----:B------:R-:W4:Y:S04]  /*1bc10*/  LDL.64 R216, [R1+0x9c0] ;  /* 0x0009c00001d87983 */ /* 0x000f280000100a00 */
[----:B------:R-:W4:Y:S04]  /*1bc20*/  LDL.64 R210, [R1+0xa00] ;  /* 0x000a000001d27983 */ /* 0x000f280000100a00 */
[----:B------:R1:W-:Y:S04]  /*1bc30*/  LDGSTS.E [R205+0x2b400], [R234.64], P1 ;  /* 0x2b400000eacd7fae */ /* 0x0003e8000892184c */
[----:B------:R1:W-:Y:S04]  /*1bc40*/  LDGSTS.E [R205+0x2c400], [R206.64], P1 ;  /* 0x2c400000cecd7fae */ /* 0x0003e8000892184c */
[----:B------:R2:W-:Y:S04]  /*1bc50*/  LDGSTS.E [R205+0x2d400], [R232.64], P1 ;  /* 0x2d400000e8cd7fae */ /* 0x0005e8000892184c */
[----:B------:R2:W-:Y:S04]  /*1bc60*/  LDGSTS.E [R205+0x2e400], [R226.64], P1 ;  /* 0x2e400000e2cd7fae */ /* 0x0005e8000892184c */
[----:B-1----:R-:W4:Y:S04]  /*1bc70*/  LDL.64 R206, [R1+0xa80] ;  /* 0x000a800001ce7983 */ /* 0x002f280000100a00 */
[----:B------:R1:W-:Y:S04]  /*1bc80*/  LDGSTS.E [R205+0x2f400], [R170.64], P1 ;  /* 0x2f400000aacd7fae */ /* 0x0003e8000892184c */
[----:B-1----:R-:W4:Y:S04]  /*1bc90*/  LDL.64 R170, [R1+0x108] ;  /* 0x0001080001aa7983 */ /* 0x002f280000100a00 */
[----:B---3--:R1:W-:Y:S04]  /*1bca0*/  LDGSTS.E [R205+0x30400], [R168.64], P1 ;  /* 0x30400000a8cd7fae */ /* 0x0083e8000892184c */
[----:B--2---:R2:W-:Y:S04]  /*1bcb0*/  LDGSTS.E [R205+0x31400], [R144.64], P1 ;  /* 0x3140000090cd7fae */ /* 0x0045e8000892184c */
[----:B-1----:R-:W3:Y:S04]  /*1bcc0*/  LDL.64 R168, [R1+0x188] ;  /* 0x0001880001a87983 */ /* 0x002ee80000100a00 */
[----:B----4-:R1:W-:Y:S01]  /*1bcd0*/  LDGSTS.E [R205+0x32400], [R86.64], P1 ;  /* 0x3240000056cd7fae */ /* 0x0103e2000892184c */
[----:B--2---:R-:W-:-:S02]  /*1bce0*/  IMAD.MOV.U32 R144, RZ, RZ, R138 ;  /* 0x000000ffff907224 */ /* 0x004fc400078e008a */
[----:B------:R-:W-:Y:S02]  /*1bcf0*/  IMAD.MOV.U32 R145, RZ, RZ, R139 ;  /* 0x000000ffff917224 */ /* 0x000fe400078e008b */
[----:B------:R-:W2:Y:S01]  /*1bd00*/  LDL.64 R138, [R1+0x550] ;  /* 0x00055000018a7983 */ /* 0x000ea20000100a00 */
[----:B-1----:R-:W-:Y:S02]  /*1bd10*/  IMAD.MOV.U32 R86, RZ, RZ, R126 ;  /* 0x000000ffff567224 */ /* 0x002fe400078e007e */
[----:B------:R-:W-:Y:S01]  /*1bd20*/  IMAD.MOV.U32 R87, RZ, RZ, R127 ;  /* 0x000000ffff577224 */ /* 0x000fe200078e007f */
[----:B------:R1:W-:Y:S04]  /*1bd30*/  LDGSTS.E [R205+0x33400], [R102.64], P1 ;  /* 0x3340000066cd7fae */ /* 0x0003e8000892184c */
[----:B------:R-:W4:Y:S04]  /*1bd40*/  LDL.64 R126, [R1+0x4d0] ;  /* 0x0004d000017e7983 */ /* 0x000f280000100a00 */
[----:B-1----:R-:W4:Y:S01]  /*1bd50*/  LDL.64 R102, [R1+0x510] ;  /* 0x0005100001667983 */ /* 0x002f220000100a00 */
[----:B------:R-:W-:-:S04]  /*1bd60*/  IMAD.WIDE R156, R251, 0x4, R156 ;  /* 0x00000004fb9c7825 */ /* 0x000fc800078e029c */
[----:B------:R-:W-:Y:S01]  /*1bd70*/  IMAD.WIDE R188, R251, 0x4, R188 ;  /* 0x00000004fbbc7825 */ /* 0x000fe200078e02bc */
[----:B------:R1:W-:Y:S04]  /*1bd80*/  LDGSTS.E [R205+0x34400], [R222.64], P1 ;  /* 0x34400000decd7fae */ /* 0x0003e8000892184c */
[----:B------:R1:W-:Y:S04]  /*1bd90*/  LDGSTS.E [R205+0x35400], [R216.64], P1 ;  /* 0x35400000d8cd7fae */ /* 0x0003e8000892184c */
[----:B------:R1:W-:Y:S04]  /*1bda0*/  LDGSTS.E [R205+0x36400], [R210.64], P1 ;  /* 0x36400000d2cd7fae */ /* 0x0003e8000892184c */
[----:B------:R1:W-:Y:S04]  /*1bdb0*/  LDGSTS.E [R205+0x37400], [R108.64], P1 ;  /* 0x374000006ccd7fae */ /* 0x0003e8000892184c */
[----:B------:R1:W-:Y:S02]  /*1bdc0*/  LDGSTS.E [R205+0x38400], [R124.64], P1 ;  /* 0x384000007ccd7fae */ /* 0x0003e4000892184c */
[----:B-1----:R-:W-:-:S02]  /*1bdd0*/  LOP3.LUT R210, R204, 0x30, RZ, 0x3c, !PT ;  /* 0x00000030ccd27812 */ /* 0x002fc400078e3cff */
        /* <DEDUP_REMOVED lines=8> */
[----:B-1----:R-:W4:Y:S04]  /*1be60*/  LDL.LU.64 R194, [R1+0xd38] ;  /* 0x000d380001c27983 */ /* 0x002f280000300a00 */
[----:B------:R-:W4:Y:S01]  /*1be70*/  LDL.64 R248, [R1+0x350] ;  /* 0x0003500001f87983 */ /* 0x000f220000100a00 */
[----:B------:R-:W-:-:S03]  /*1be80*/  IMAD.MOV.U32 R170, RZ, RZ, R196 ;  /* 0x000000ffffaa7224 */ /* 0x000fc600078e00c4 */
[----:B------:R-:W4:Y:S01]  /*1be90*/  LDL.64 R240, [R1+0x310] ;  /* 0x0003100001f07983 */ /* 0x000f220000100a00 */
[----:B------:R-:W-:-:S03]  /*1bea0*/  IMAD.MOV.U32 R171, RZ, RZ, R197 ;  /* 0x000000ffffab7224 */ /* 0x000fc600078e00c5 */
        /* <DEDUP_REMOVED lines=12> */
[----:B---3--:R1:W-:Y:S04]  /*1bf70*/  LDGSTS.E [R210+0x21600], [R168.64], P1 ;  /* 0x21600000a8d27fae */ /* 0x0083e8000892184c */
[----:B--2---:R2:W-:Y:S01]  /*1bf80*/  LDGSTS.E [R210+0x22600], [R138.64], P1 ;  /* 0x226000008ad27fae */ /* 0x0045e2000892184c */
[----:B-1----:R-:W-:-:S02]  /*1bf90*/  IMAD.MOV.U32 R168, RZ, RZ, R110 ;  /* 0x000000ffffa87224 */ /* 0x002fc400078e006e */
[----:B------:R-:W-:Y:S02]  /*1bfa0*/  IMAD.MOV.U32 R169, RZ, RZ, R111 ;  /* 0x000000ffffa97224 */ /* 0x000fe400078e006f */
[----:B------:R-:W3:Y:S01]  /*1bfb0*/  LDL.64 R110, [R1+0x390] ;  /* 0x00039000016e7983 */ /* 0x000ee20000100a00 */
[----:B--2---:R-:W-:Y:S02]  /*1bfc0*/  IMAD.MOV.U32 R138, RZ, RZ, R86 ;  /* 0x000000ffff8a7224 */ /* 0x004fe400078e0056 */
[----:B------:R-:W-:Y:S02]  /*1bfd0*/  IMAD.MOV.U32 R139, RZ, RZ, R87 ;  /* 0x000000ffff8b7224 */ /* 0x000fe400078e0057 */
[----:B------:R-:W2:Y:S04]  /*1bfe0*/  LDL.64 R86, [R1+0x490] ;  /* 0x0004900001567983 */ /* 0x000ea80000100a00 */
[----:B----4-:R1:W-:Y:S04]  /*1bff0*/  LDGSTS.E [R210+0x23600], [R102.64], P1 ;  /* 0x2360000066d27fae */ /* 0x0103e8000892184c */
[----:B------:R4:W-:Y:S04]  /*1c000*/  LDGSTS.E [R210+0x24600], [R126.64], P1 ;  /* 0x246000007ed27fae */ /* 0x0009e8000892184c */
[----:B-1----:R-:W3:Y:S04]  /*1c010*/  LDL.64 R102, [R1+0x450] ;  /* 0x0004500001667983 */ /* 0x002ee80000100a00 */
[----:B----4-:R-:W4:Y:S04]  /*1c020*/  LDL.64 R126, [R1+0x410] ;  /* 0x00041000017e7983 */ /* 0x010f280000100a00 */
[----:B--2---:R1:W-:Y:S04]  /*1c030*/  LDGSTS.E [R210+0x25600], [R86.64], P1 ;  /* 0x2560000056d27fae */ /* 0x0043e8000892184c */
[----:B-1----:R-:W2:Y:S04]  /*1c040*/  LDL.LU.64 R86, [R1+0xd30] ;  /* 0x000d300001567983 */ /* 0x002ea80000300a00 */
[----:B---3--:R1:W-:Y:S04]  /*1c050*/  LDGSTS.E [R210+0x26600], [R102.64], P1 ;  /* 0x2660000066d27fae */ /* 0x0083e8000892184c */
[----:B----4-:R3:W-:Y:S04]  /*1c060*/  LDGSTS.E [R210+0x27600], [R126.64], P1 ;  /* 0x276000007ed27fae */ /* 0x0107e8000892184c */
[----:B------:R4:W-:Y:S04]  /*1c070*/  LDGSTS.E [R210+0x28600], [R196.64], P1 ;  /* 0x28600000c4d27fae */ /* 0x0009e8000892184c */
[----:B-1----:R-:W2:Y:S04]  /*1c080*/  LDL.LU.64 R102, [R1+0xd28] ;  /* 0x000d280001667983 */ /* 0x002ea80000300a00 */
[----:B---3--:R-:W3:Y:S04]  /*1c090*/  LDL.LU.64 R126, [R1+0xd20] ;  /* 0x000d2000017e7983 */ /* 0x008ee80000300a00 */
[----:B----4-:R-:W4:Y:S04]  /*1c0a0*/  LDL.LU.64 R196, [R1+0xd18] ;  /* 0x000d180001c47983 */ /* 0x010f280000300a00 */
[----:B------:R1:W-:Y:S04]  /*1c0b0*/  LDGSTS.E [R210+0x29600], [R110.64], P1 ;  /* 0x296000006ed27fae */ /* 0x0003e8000892184c */
[----:B------:R2:W-:Y:S04]  /*1c0c0*/  LDGSTS.E [R210+0x2a600], [R248.64], P1 ;  /* 0x2a600000f8d27fae */ /* 0x0005e8000892184c */
[----:B------:R2:W-:Y:S04]  /*1c0d0*/  LDGSTS.E [R210+0x2b600], [R240.64], P1 ;  /* 0x2b600000f0d27fae */ /* 0x0005e8000892184c */
[----:B-1----:R-:W2:Y:S04]  /*1c0e0*/  LDL.LU.64 R110, [R1+0xd10] ;  /* 0x000d1000016e7983 */ /* 0x002ea80000300a00 */
        /* <DEDUP_REMOVED lines=8> */
[----:B-1----:R-:W4:Y:S04]  /*1c170*/  LDL.64 R226, [R1+0x118] ;  /* 0x0001180001e27983 */ /* 0x002f280000100a00 */
[----:B------:R1:W-:Y:S04]  /*1c180*/  LDGSTS.E [R210+0x34600], [R208.64], P1 ;  /* 0x34600000d0d27fae */ /* 0x0003e8000892184c */
[----:B------:R-:W4:Y:S04]  /*1c190*/  LDL.64 R216, [R1+0x198] ;  /* 0x0001980001d87983 */ /* 0x000f280000100a00 */
[----:B------:R1:W-:Y:S04]  /*1c1a0*/  LDGSTS.E [R210+0x35600], [R206.64], P1 ;  /* 0x35600000ced27fae */ /* 0x0003e8000892184c */
[----:B-1----:R-:W4:Y:S04]  /*1c1b0*/  LDL.64 R208, [R1+0x548] ;  /* 0x0005480001d07983 */ /* 0x002f280000100a00 */
[----:B------:R1:W-:Y:S04]  /*1c1c0*/  LDGSTS.E [R210+0x36600], [R204.64], P1 ;  /* 0x36600000ccd27fae */ /* 0x0003e8000892184c */
[----:B------:R-:W4:Y:S04]  /*1c1d0*/  LDL.64 R206, [R1+0x508] ;  /* 0x0005080001ce7983 */ /* 0x000f280000100a00 */
[----:B-1----:R-:W4:Y:S01]  /*1c1e0*/  LDL.64 R204, [R1+0x4c8] ;  /* 0x0004c80001cc7983 */ /* 0x002f220000100a00 */
[----:B------:R-:W-:-:S04]  /*1c1f0*/  IMAD.WIDE R158, R251, 0x4, R158 ;  /* 0x00000004fb9e7825 */ /* 0x000fc800078e029e */
[----:B------:R-:W-:-:S04]  /*1c200*/  IMAD.WIDE R190, R251, 0x4, R190 ;  /* 0x00000004fbbe7825 */ /* 0x000fc800078e02be */
[----:B------:R-:W-:-:S05]  /*1c210*/  IMAD.SHL.U32 R250, R250, 0x4, RZ ;  /* 0x00000004fafa7824 */ /* 0x000fca00078e00ff */
[----:B------:R-:W-:Y:S01]  /*1c220*/  LOP3.LUT R211, R250, 0x40, RZ, 0x3c, !PT ;  /* 0x00000040fad37812 */ /* 0x000fe200078e3cff */
[----:B--2---:R1:W-:Y:S04]  /*1c230*/  LDGSTS.E [R210+0x37600], [R110.64], P1 ;  /* 0x376000006ed27fae */ /* 0x0043e8000892184c */
[----:B---3--:R1:W-:Y:S04]  /*1c240*/  LDGSTS.E [R210+0x38600], [R126.64], P1 ;  /* 0x386000007ed27fae */ /* 0x0083e8000892184c */
[----:B------:R2:W-:Y:S04]  /*1c250*/  LDGSTS.E [R210+0x39600], [R118.64], P1 ;  /* 0x3960000076d27fae */ /* 0x0005e8000892184c */
[----:B------:R1:W-:Y:S04]  /*1c260*/  LDGSTS.E [R210+0x3a600], [R158.64], P1 ;  /* 0x3a6000009ed27fae */ /* 0x0003e8000892184c */
[----:B------:R3:W-:Y:S04]  /*1c270*/  LDGSTS.E [R210+0x3b600], [R116.64], P1 ;  /* 0x3b60000074d27fae */ /* 0x0007e8000892184c */
[----:B--2---:R-:W2:Y:S04]  /*1c280*/  LDL.LU.64 R118, [R1+0xd08] ;  /* 0x000d080001767983 */ /* 0x004ea80000300a00 */
[----:B------:R1:W-:Y:S04]  /*1c290*/  LDGSTS.E [R210+0x3c600], [R190.64], P1 ;  /* 0x3c600000bed27fae */ /* 0x0003e8000892184c */
[----:B---3--:R-:W3:Y:S04]  /*1c2a0*/  LDL.LU.64 R116, [R1+0xd00] ;  /* 0x000d000001747983 */ /* 0x008ee80000300a00 */
[----:B------:R1:W-:Y:S04]  /*1c2b0*/  LDGSTS.E [R210+0x3d600], [R96.64], P1 ;  /* 0x3d60000060d27fae */ /* 0x0003e8000892184c */
[----:B------:R1:W-:Y:S04]  /*1c2c0*/  LDGSTS.E [R210+0x3e600], [R220.64], P1 ;  /* 0x3e600000dcd27fae */ /* 0x0003e8000892184c */
[----:B------:R4:W-:Y:S04]  /*1c2d0*/  LDGSTS.E [R210+0x3f600], [R242.64], P1 ;  /* 0x3f600000f2d27fae */ /* 0x0009e8000892184c */
[----:B-1----:R-:W2:Y:S04]  /*1c2e0*/  LDL.LU.64 R96, [R1+0xcf8] ;  /* 0x000cf80001607983 */ /* 0x002ea80000300a00 */
[----:B------:R-:W2:Y:S04]  /*1c2f0*/  LDL.64 R224, [R1+0x488] ;  /* 0x0004880001e07983 */ /* 0x000ea80000100a00 */
[----:B------:R-:W3:Y:S04]  /*1c300*/  LDL.64 R222, [R1+0x448] ;  /* 0x0004480001de7983 */ /* 0x000ee80000100a00 */
[----:B------:R-:W3:Y:S04]  /*1c310*/  LDL.64 R220, [R1+0x408] ;  /* 0x0004080001dc7983 */ /* 0x000ee80000100a00 */
[----:B----4-:R1:W-:Y:S04]  /*1c320*/  LDGSTS.E [R211+0x20800], [R226.64], P1 ;  /* 0x20800000e2d37fae */ /* 0x0103e8000892184c */
[----:B------:R4:W-:Y:S04]  /*1c330*/  LDGSTS.E [R211+0x21800], [R216.64], P1 ;  /* 0x21800000d8d37fae */ /* 0x0009e8000892184c */
[----:B------:R-:W3:Y:S04]  /*1c340*/  LDL.64 R242, [R1+0x388] ;  /* 0x0003880001f27983 */ /* 0x000ee80000100a00 */
[----:B------:R-:W3:Y:S04]  /*1c350*/  LDL.64 R240, [R1+0x348] ;  /* 0x0003480001f07983 */ /* 0x000ee80000100a00 */
[----:B----4-:R-:W3:Y:S04]  /*1c360*/  LDL.64 R216, [R1+0x3c8] ;  /* 0x0003c80001d87983 */ /* 0x010ee80000100a00 */
[----:B------:R-:W3:Y:S04]  /*1c370*/  LDL.64 R238, [R1+0x308] ;  /* 0x0003080001ee7983 */ /* 0x000ee80000100a00 */
[----:B------:R-:W3:Y:S04]  /*1c380*/  LDL.64 R236, [R1+0x5a8] ;  /* 0x0005a80001ec7983 */ /* 0x000ee80000100a00 */
[----:B------:R-:W3:Y:S04]  /*1c390*/  LDL.64 R234, [R1+0x5e8] ;  /* 0x0005e80001ea7983 */ /* 0x000ee80000100a00 */
[----:B------:R1:W-:Y:S04]  /*1c3a0*/  LDGSTS.E [R211+0x22800], [R208.64], P1 ;  /* 0x22800000d0d37fae */ /* 0x0003e8000892184c */
[----:B------:R-:W3:Y:S04]  /*1c3b0*/  LDL.64 R232, [R1+0x6e0] ;  /* 0x0006e00001e87983 */ /* 0x000ee80000100a00 */
[----:B------:R1:W-:Y:S04]  /*1c3c0*/  LDGSTS.E [R211+0x23800], [R206.64], P1 ;  /* 0x23800000ced37fae */ /* 0x0003e8000892184c */
[----:B-1----:R-:W3:Y:S04]  /*1c3d0*/  LDL.64 R208, [R1+0x720] ;  /* 0x0007200001d07983 */ /* 0x002ee80000100a00 */
[----:B------:R1:W-:Y:S04]  /*1c3e0*/  LDGSTS.E [R211+0x24800], [R204.64], P1 ;  /* 0x24800000ccd37fae */ /* 0x0003e8000892184c */
[----:B------:R-:W3:Y:S04]  /*1c3f0*/  LDL.64 R206, [R1+0x760] ;  /* 0x0007600001ce7983 */ /* 0x000ee80000100a00 */
[----:B------:R-:W3:Y:S04]  /*1c400*/  LDL.64 R226, [R1+0x7e0] ;  /* 0x0007e00001e27983 */ /* 0x000ee80000100a00 */
[----:B-1----:R-:W3:Y:S04]  /*1c410*/  LDL.64 R204, [R1+0x7a0] ;  /* 0x0007a00001cc7983 */ /* 0x002ee80000100a00 */
[----:B--2---:R1:W-:Y:S04]  /*1c420*/  LDGSTS.E [R211+0x25800], [R224.64], P1 ;  /* 0x25800000e0d37fae */ /* 0x0043e8000892184c */
[----:B---3--:R2:W-:Y:S04]  /*1c430*/  LDGSTS.E [R211+0x26800], [R222.64], P1 ;  /* 0x26800000ded37fae */ /* 0x0085e8000892184c */
[----:B------:R3:W-:Y:S04]  /*1c440*/  LDGSTS.E [R211+0x27800], [R220.64], P1 ;  /* 0x27800000dcd37fae */ /* 0x0007e8000892184c */
[----:B-1----:R-:W4:Y:S04]  /*1c450*/  LDL.64 R224, [R1+0x968] ;  /* 0x0009680001e07983 */ /* 0x002f280000100a00 */
[----:B--2---:R-:W2:Y:S04]  /*1c460*/  LDL.64 R222, [R1+0x9a0] ;  /* 0x0009a00001de7983 */ /* 0x004ea80000100a00 */
[----:B---3--:R-:W3:Y:S04]  /*1c470*/  LDL.64 R220, [R1+0x9d0] ;  /* 0x0009d00001dc7983 */ /* 0x008ee80000100a00 */
[----:B------:R1:W-:Y:S04]  /*1c480*/  LDGSTS.E [R211+0x28800], [R216.64], P1 ;  /* 0x28800000d8d37fae */ /* 0x0003e8000892184c */
[----:B------:R1:W-:Y:S04]  /*1c490*/  LDGSTS.E [R211+0x29800], [R242.64], P1 ;  /* 0x29800000f2d37fae */ /* 0x0003e8000892184c */
[----:B------:R2:W-:Y:S04]  /*1c4a0*/  LDGSTS.E [R211+0x2a800], [R240.64], P1 ;  /* 0x2a800000f0d37fae */ /* 0x0005e8000892184c */
[----:B-1----:R-:W3:Y:S04]  /*1c4b0*/  LDL.64 R216, [R1+0xa30] ;  /* 0x000a300001d87983 */ /* 0x002ee80000100a00 */
[----:B------:R1:W-:Y:S04]  /*1c4c0*/  LDGSTS.E [R211+0x2b800], [R238.64], P1 ;  /* 0x2b800000eed37fae */ /* 0x0003e8000892184c */
[----:B------:R1:W-:Y:S04]  /*1c4d0*/  LDGSTS.E [R211+0x2c800], [R236.64], P1 ;  /* 0x2c800000ecd37fae */ /* 0x0003e8000892184c */
[----:B------:R1:W-:Y:S04]  /*1c4e0*/  LDGSTS.E [R211+0x2d800], [R234.64], P1 ;  /* 0x2d800000ead37fae */ /* 0x0003e8000892184c */
[----:B------:R1:W-:Y:S04]  /*1c4f0*/  LDGSTS.E [R211+0x2e800], [R232.64], P1 ;  /* 0x2e800000e8d37fae */ /* 0x0003e8000892184c */
[----:B------:R1:W-:Y:S04]  /*1c500*/  LDGSTS.E [R211+0x2f800], [R208.64], P1 ;  /* 0x2f800000d0d37fae */ /* 0x0003e8000892184c */
[----:B------:R1:W-:Y:S04]  /*1c510*/  LDGSTS.E [R211+0x30800], [R206.64], P1 ;  /* 0x30800000ced37fae */ /* 0x0003e8000892184c */
[----:B-1----:R-:W3:Y:S04]  /*1c520*/  LDL.64 R208, [R1+0x128] ;  /* 0x0001280001d07983 */ /* 0x002ee80000100a00 */
[----:B------:R1:W-:Y:S04]  /*1c530*/  LDGSTS.E [R211+0x31800], [R204.64], P1 ;  /* 0x31800000ccd37fae */ /* 0x0003e8000892184c */
[----:B------:R-:W3:Y:S01]  /*1c540*/  LDL.64 R206, [R1+0x1a8] ;  /* 0x0001a80001ce7983 */ /* 0x000ee20000100a00 */
[----:B------:R-:W-:-:S03]  /*1c550*/  IMAD.WIDE R160, R251, 0x4, R160 ;  /* 0x00000004fba07825 */ /* 0x000fc600078e02a0 */
[----:B------:R2:W-:Y:S01]  /*1c560*/  LDGSTS.E [R211+0x32800], [R226.64], P1 ;  /* 0x32800000e2d37fae */ /* 0x0005e2000892184c */
[----:B-1----:R-:W-:Y:S02]  /*1c570*/  IMAD.MOV.U32 R204, RZ, RZ, R170 ;  /* 0x000000ffffcc7224 */ /* 0x002fe400078e00aa */
[----:B------:R-:W-:Y:S02]  /*1c580*/  IMAD.MOV.U32 R205, RZ, RZ, R171 ;  /* 0x000000ffffcd7224 */ /* 0x000fe400078e00ab */
[----:B------:R-:W3:Y:S01]  /*1c590*/  LDL.64 R170, [R1+0x540] ;  /* 0x0005400001aa7983 */ /* 0x000ee20000100a00 */
[----:B------:R-:W-:-:S04]  /*1c5a0*/  IMAD.WIDE R176, R251, 0x4, R176 ;  /* 0x00000004fbb07825 */ /* 0x000fc800078e02b0 */
[----:B------:R-:W-:Y:S01]  /*1c5b0*/  IMAD.WIDE R192, R251, 0x4, R192 ;  /* 0x00000004fbc07825 */ /* 0x000fe200078e02c0 */
[----:B------:R-:W-:-:S03]  /*1c5c0*/  LOP3.LUT R250, R250, 0x50, RZ, 0x3c, !PT ;  /* 0x00000050fafa7812 */ /* 0x000fc600078e3cff */
[----:B------:R-:W-:Y:S02]  /*1c5d0*/  IMAD.MOV.U32 R234, RZ, RZ, R204 ;  /* 0x000000ffffea7224 */ /* 0x000fe400078e00cc */
[----:B------:R-:W-:Y:S02]  /*1c5e0*/  IMAD.MOV.U32 R235, RZ, RZ, R205 ;  /* 0x000000ffffeb7224 */ /* 0x000fe400078e00cd */
[----:B------:R-:W-:Y:S02]  /*1c5f0*/  IMAD.MOV.U32 R242, RZ, RZ, R168 ;  /* 0x000000fffff27224 */ /* 0x000fe400078e00a8 */
[----:B------:R-:W-:Y:S01]  /*1c600*/  IMAD.MOV.U32 R243, RZ, RZ, R169 ;  /* 0x000000fffff37224 */ /* 0x000fe200078e00a9 */
[----:B----4-:R1:W-:Y:S04]  /*1c610*/  LDGSTS.E [R211+0x33800], [R224.64], P1 ;  /* 0x33800000e0d37fae */ /* 0x0103e8000892184c */
[----:B--2---:R2:W-:Y:S04]  /*1c620*/  LDGSTS.E [R211+0x34800], [R222.64], P1 ;  /* 0x34800000ded37fae */ /* 0x0045e8000892184c */
        /* <DEDUP_REMOVED lines=9> */
[----:B------:R1:W-:Y:S04]  /*1c6c0*/  LDGSTS.E [R211+0x3d800], [R212.64], P1 ;  /* 0x3d800000d4d37fae */ /* 0x0003e8000892184c */
[----:B------:R-:W4:Y:S04]  /*1c6d0*/  LDL.LU.64 R98, [R1+0xce8] ;  /* 0x000ce80001627983 */ /* 0x000f280000300a00 */
[----:B------:R1:W-:Y:S04]  /*1c6e0*/  LDGSTS.E [R211+0x3e800], [R228.64], P1 ;  /* 0x3e800000e4d37fae */ /* 0x0003e8000892184c */
[----:B------:R1:W-:Y:S04]  /*1c6f0*/  LDGSTS.E [R211+0x3f800], [R244.64], P1 ;  /* 0x3f800000f4d37fae */ /* 0x0003e8000892184c */
[----:B------:R-:W4:Y:S04]  /*1c700*/  LDL.64 R248, [R1+0x500] ;  /* 0x0005000001f87983 */ /* 0x000f280000100a00 */
[----:B------:R-:W4:Y:S04]  /*1c710*/  LDL.64 R240, [R1+0x480] ;  /* 0x0004800001f07983 */ /* 0x000f280000100a00 */
[----:B-1----:R-:W4:Y:S04]  /*1c720*/  LDL.64 R244, [R1+0x4c0] ;  /* 0x0004c00001f47983 */ /* 0x002f280000100a00 */
[----:B------:R-:W4:Y:S04]  /*1c730*/  LDL.64 R238, [R1+0x440] ;  /* 0x0004400001ee7983 */ /* 0x000f280000100a00 */
[----:B------:R-:W4:Y:S04]  /*1c740*/  LDL.64 R236, [R1+0x400] ;  /* 0x0004000001ec7983 */ /* 0x000f280000100a00 */
[----:B------:R-:W4:Y:S04]  /*1c750*/  LDL.64 R232, [R1+0x3c0] ;  /* 0x0003c00001e87983 */ /* 0x000f280000100a00 */
[----:B------:R-:W4:Y:S04]  /*1c760*/  LDL.64 R228, [R1+0x380] ;  /* 0x0003800001e47983 */ /* 0x000f280000100a00 */
[----:B------:R-:W4:Y:S04]  /*1c770*/  LDL.64 R226, [R1+0x340] ;  /* 0x0003400001e27983 */ /* 0x000f280000100a00 */
[----:B------:R-:W4:Y:S04]  /*1c780*/  LDL.64 R224, [R1+0x300] ;  /* 0x0003000001e07983 */ /* 0x000f280000100a00 */
[----:B--2---:R-:W2:Y:S04]  /*1c790*/  LDL.64 R222, [R1+0x5b0] ;  /* 0x0005b00001de7983 */ /* 0x004ea80000100a00 */
[----:B---3--:R-:W3:Y:S04]  /*1c7a0*/  LDL.64 R220, [R1+0x5f8] ;  /* 0x0005f80001dc7983 */ /* 0x008ee80000100a00 */
        /* <DEDUP_REMOVED lines=10> */
[----:B------:R-:W3:Y:S04]  /*1c850*/  LDL.64 R168, [R1+0x9d8] ;  /* 0x0009d80001a87983 */ /* 0x000ee80000100a00 */
        /* <DEDUP_REMOVED lines=22> */
[----:B------:R-:W-:-:S03]  /*1c9c0*/  IMAD.WIDE R162, R251, 0x4, R162 ;  /* 0x00000004fba27825 */ /* 0x000fc600078e02a2 */
[----:B------:R3:W-:Y:S04]  /*1c9d0*/  LDGSTS.E [R250+0x39a00], [R122.64], P1 ;  /* 0x39a000007afa7fae */ /* 0x0007e8000892184c */
[----:B-1----:R-:W4:Y:S04]  /*1c9e0*/  LDL.LU.64 R196, [R1+0xce0] ;  /* 0x000ce00001c47983 */ /* 0x002f280000300a00 */
[----:B--2---:R-:W2:Y:S04]  /*1c9f0*/  LDL.LU.64 R86, [R1+0xcd8] ;  /* 0x000cd80001567983 */ /* 0x004ea80000300a00 */
[----:B------:R-:W2:Y:S04]  /*1ca00*/  LDL.64 R238, [R1+0x538] ;  /* 0x0005380001ee7983 */ /* 0x000ea80000100a00 */
[----:B------:R-:W4:Y:S01]  /*1ca10*/  LDL.64 R236, [R1+0x4f8] ;  /* 0x0004f80001ec7983 */ /* 0x000f220000100a00 */
[----:B------:R-:W-:-:S03]  /*1ca20*/  IMAD.WIDE R178, R251, 0x4, R178 ;  /* 0x00000004fbb27825 */ /* 0x000fc600078e02b2 */
[----:B------:R1:W-:Y:S04]  /*1ca30*/  LDGSTS.E [R250+0x3aa00], [R162.64], P1 ;  /* 0x3aa00000a2fa7fae */ /* 0x0003e8000892184c */
[----:B------:R1:W-:Y:S04]  /*1ca40*/  LDGSTS.E [R250+0x3ba00], [R178.64], P1 ;  /* 0x3ba00000b2fa7fae */ /* 0x0003e8000892184c */
[----:B------:R1:W-:Y:S04]  /*1ca50*/  LDGSTS.E [R250+0x3ca00], [R198.64], P1 ;  /* 0x3ca00000c6fa7fae */ /* 0x0003e8000892184c */
[----:B------:R1:W-:Y:S04]  /*1ca60*/  LDGSTS.E [R250+0x3da00], [R214.64], P1 ;  /* 0x3da00000d6fa7fae */ /* 0x0003e8000892184c */
[----:B------:R1:W-:Y:S01]  /*1ca70*/  LDGSTS.E [R250+0x3ea00], [R230.64], P1 ;  /* 0x3ea00000e6fa7fae */ /* 0x0003e2000892184c */
[----:B------:R-:W-:-:S03]  /*1ca80*/  IMAD.MOV.U32 R120, RZ, RZ, R14 ;  /* 0x000000ffff787224 */ /* 0x000fc600078e000e */
[----:B------:R-:W4:Y:S01]  /*1ca90*/  LDL.64 R228, [R1+0x478] ;  /* 0x0004780001e47983 */ /* 0x000f220000100a00 */
[----:B------:R-:W-:-:S03]  /*1caa0*/  IMAD.MOV.U32 R121, RZ, RZ, R15 ;  /* 0x000000ffff797224 */ /* 0x000fc600078e000f */
[----:B------:R-:W4:Y:S04]  /*1cab0*/  LDL.64 R226, [R1+0x438] ;  /* 0x0004380001e27983 */ /* 0x000f280000100a00 */
[----:B-1----:R-:W4:Y:S01]  /*1cac0*/  LDL.64 R230, [R1+0x4b8] ;  /* 0x0004b80001e67983 */ /* 0x002f220000100a00 */
[----:B------:R-:W-:-:S03]  /*1cad0*/  IMAD.MOV.U32 R100, RZ, RZ, R20 ;  /* 0x000000ffff647224 */ /* 0x000fc600078e0014 */
[----:B------:R-:W4:Y:S01]  /*1cae0*/  LDL.64 R224, [R1+0x3f8] ;  /* 0x0003f80001e07983 */ /* 0x000f220000100a00 */
[----:B------:R-:W-:Y:S01]  /*1caf0*/  IMAD.MOV.U32 R101, RZ, RZ, R21 ;  /* 0x000000ffff657224 */ /* 0x000fe200078e0015 */
[----:B---3--:R-:W-:Y:S02]  /*1cb00*/  LOP3.LUT R123, R252, 0x60, RZ, 0x3c, !PT ;  /* 0x00000060fc7b7812 */ /* 0x008fe400078e3cff */
[----:B------:R-:W3:Y:S01]  /*1cb10*/  LDL.64 R220, [R1+0x3b8] ;  /* 0x0003b80001dc7983 */ /* 0x000ee20000100a00 */
[----:B------:R-:W-:-:S03]  /*1cb20*/  IMAD.MOV.U32 R232, RZ, RZ, R144 ;  /* 0x000000ffffe87224 */ /* 0x000fc600078e0090 */
[----:B------:R-:W3:Y:S01]  /*1cb30*/  LDL.64 R212, [R1+0x378] ;  /* 0x0003780001d47983 */ /* 0x000ee20000100a00 */
[----:B------:R-:W-:Y:S02]  /*1cb40*/  IMAD.MOV.U32 R233, RZ, RZ, R145 ;  /* 0x000000ffffe97224 */ /* 0x000fe400078e0091 */
[----:B------:R-:W-:Y:S01]  /*1cb50*/  IMAD.MOV.U32 R214, RZ, RZ, R138 ;  /* 0x000000ffffd67224 */ /* 0x000fe200078e008a */
[----:B------:R-:W3:Y:S01]  /*1cb60*/  LDL.64 R198, [R1+0x338] ;  /* 0x0003380001c67983 */ /* 0x000ee20000100a00 */
[----:B------:R-:W-:Y:S02]  /*1cb70*/  IMAD.MOV.U32 R215, RZ, RZ, R139 ;  /* 0x000000ffffd77224 */ /* 0x000fe400078e008b */
[----:B------:R-:W-:Y:S01]  /*1cb80*/  IMAD.MOV.U32 R138, RZ, RZ, R120 ;  /* 0x000000ffff8a7224 */ /* 0x000fe200078e0078 */
[----:B------:R-:W3:Y:S01]  /*1cb90*/  LDL.64 R168, [R1+0x578] ;  /* 0x0005780001a87983 */ /* 0x000ee20000100a00 */
[----:B------:R-:W-:Y:S02]  /*1cba0*/  IMAD.MOV.U32 R139, RZ, RZ, R121 ;  /* 0x000000ffff8b7224 */ /* 0x000fe400078e0079 */
[----:B------:R-:W-:Y:S01]  /*1cbb0*/  IMAD.MOV.U32 R170, RZ, RZ, R114 ;  /* 0x000000ffffaa7224 */ /* 0x000fe200078e0072 */
[----:B------:R-:W3:Y:S01]  /*1cbc0*/  LDL.64 R144, [R1+0x5b8] ;  /* 0x0005b80001907983 */ /* 0x000ee20000100a00 */
[----:B------:R-:W-:-:S02]  /*1cbd0*/  IMAD.MOV.U32 R171, RZ, RZ, R115 ;  /* 0x000000ffffab7224 */ /* 0x000fc400078e0073 */
[----:B------:R-:W-:Y:S01]  /*1cbe0*/  IMAD.MOV.U32 R222, RZ, RZ, R112 ;  /* 0x000000ffffde7224 */ /* 0x000fe200078e0070 */
[----:B------:R-:W3:Y:S01]  /*1cbf0*/  LDL.64 R120, [R1+0x600] ;  /* 0x0006000001787983 */ /* 0x000ee20000100a00 */
[----:B------:R-:W-:Y:S02]  /*1cc00*/  IMAD.MOV.U32 R223, RZ, RZ, R113 ;  /* 0x000000ffffdf7224 */ /* 0x000fe400078e0071 */
[----:B------:R-:W-:Y:S01]  /*1cc10*/  IMAD.MOV.U32 R216, RZ, RZ, R100 ;  /* 0x000000ffffd87224 */ /* 0x000fe200078e0064 */
[----:B------:R1:W-:Y:S01]  /*1cc20*/  LDGSTS.E [R250+0x3fa00], [R246.64], P1 ;  /* 0x3fa00000f6fa7fae */ /* 0x0003e2000892184c */
[----:B------:R-:W-:-:S03]  /*1cc30*/  IMAD.MOV.U32 R217, RZ, RZ, R101 ;  /* 0x000000ffffd97224 */ /* 0x000fc600078e0065 */
[----:B------:R-:W3:Y:S01]  /*1cc40*/  LDL.64 R114, [R1+0x6f0] ;  /* 0x0006f00001727983 */ /* 0x000ee20000100a00 */
[----:B------:R-:W-:Y:S02]  /*1cc50*/  IMAD.MOV.U32 R210, RZ, RZ, R84 ;  /* 0x000000ffffd27224 */ /* 0x000fe400078e0054 */
[----:B------:R-:W-:Y:S01]  /*1cc60*/  IMAD.MOV.U32 R211, RZ, RZ, R85 ;  /* 0x000000ffffd37224 */ /* 0x000fe200078e0055 */
[----:B------:R-:W3:Y:S01]  /*1cc70*/  LDL.64 R112, [R1+0x730] ;  /* 0x0007300001707983 */ /* 0x000ee20000100a00 */
[----:B------:R-:W-:-:S03]  /*1cc80*/  IMAD.MOV.U32 R208, RZ, RZ, R82 ;  /* 0x000000ffffd07224 */ /* 0x000fc600078e0052 */
[----:B------:R1:W-:Y:S01]  /*1cc90*/  LDGSTS.E [R123+0x20c00], [R234.64], P1 ;  /* 0x20c00000ea7b7fae */ /* 0x0003e2000892184c */
[----:B------:R-:W-:-:S03]  /*1cca0*/  IMAD.MOV.U32 R209, RZ, RZ, R83 ;  /* 0x000000ffffd17224 */ /* 0x000fc600078e0053 */
[----:B------:R-:W3:Y:S01]  /*1ccb0*/  LDL.64 R100, [R1+0x770] ;  /* 0x0007700001647983 */ /* 0x000ee20000100a00 */
[----:B------:R-:W-:-:S03]  /*1ccc0*/  IMAD.MOV.U32 R206, RZ, RZ, R80 ;  /* 0x000000ffffce7224 */ /* 0x000fc600078e0050 */
[----:B------:R1:W-:Y:S01]  /*1ccd0*/  LDGSTS.E [R123+0x21c00], [R242.64], P1 ;  /* 0x21c00000f27b7fae */ /* 0x0003e2000892184c */
[----:B------:R-:W-:-:S03]  /*1cce0*/  IMAD.MOV.U32 R207, RZ, RZ, R81 ;  /* 0x000000ffffcf7224 */ /* 0x000fc600078e0051 */
[----:B------:R-:W3:Y:S01]  /*1ccf0*/  LDL.64 R84, [R1+0x7b0] ;  /* 0x0007b00001547983 */ /* 0x000ee20000100a00 */
[----:B------:R-:W-:Y:S02]  /*1cd00*/  IMAD.MOV.U32 R204, RZ, RZ, R78 ;  /* 0x000000ffffcc7224 */ /* 0x000fe400078e004e */
[----:B------:R-:W-:Y:S01]  /*1cd10*/  IMAD.MOV.U32 R205, RZ, RZ, R79 ;  /* 0x000000ffffcd7224 */ /* 0x000fe200078e004f */
[----:B------:R-:W3:Y:S04]  /*1cd20*/  LDL.64 R82, [R1+0x7f0] ;  /* 0x0007f00001527983 */ /* 0x000ee80000100a00 */
[----:B------:R-:W3:Y:S04]  /*1cd30*/  LDL.64 R80, [R1+0x978] ;  /* 0x0009780001507983 */ /* 0x000ee80000100a00 */
[----:B------:R-:W3:Y:S04]  /*1cd40*/  LDL.64 R78, [R1+0x9b0] ;  /* 0x0009b000014e7983 */ /* 0x000ee80000100a00 */
[----:B--2---:R2:W-:Y:S04]  /*1cd50*/  LDGSTS.E [R123+0x22c00], [R238.64], P1 ;  /* 0x22c00000ee7b7fae */ /* 0x0045e8000892184c */
[----:B----4-:R4:W-:Y:S02]  /*1cd60*/  LDGSTS.E [R123+0x23c00], [R236.64], P1 ;  /* 0x23c00000ec7b7fae */ /* 0x0109e4000892184c */
[----:B----4-:R-:W-:-:S02]  /*1cd70*/  IMAD.MOV.U32 R236, RZ, RZ, R214 ;  /* 0x000000ffffec7224 */ /* 0x010fc400078e00d6 */
[----:B------:R-:W-:Y:S02]  /*1cd80*/  IMAD.MOV.U32 R237, RZ, RZ, R215 ;  /* 0x000000ffffed7224 */ /* 0x000fe400078e00d7 */
[----:B------:R-:W-:Y:S02]  /*1cd90*/  IMAD.MOV.U32 R214, RZ, RZ, R138 ;  /* 0x000000ffffd67224 */ /* 0x000fe400078e008a */
[----:B------:R-:W-:Y:S02]  /*1cda0*/  IMAD.MOV.U32 R215, RZ, RZ, R139 ;  /* 0x000000ffffd77224 */ /* 0x000fe400078e008b */
[----:B------:R-:W4:Y:S04]  /*1cdb0*/  LDL.64 R138, [R1+0x9e0] ;  /* 0x0009e000018a7983 */ /* 0x000f280000100a00 */
[----:B------:R1:W-:Y:S04]  /*1cdc0*/  LDGSTS.E [R123+0x24c00], [R230.64], P1 ;  /* 0x24c00000e67b7fae */ /* 0x0003e8000892184c */
        /* <DEDUP_REMOVED lines=14> */
[----:B------:R1:W-:Y:S04]  /*1ceb0*/  LDGSTS.E [R123+0x32c00], [R82.64], P1 ;  /* 0x32c00000527b7fae */ /* 0x0003e8000892184c */
[----:B------:R-:W3:Y:S04]  /*1cec0*/  LDL.64 R114, [R1+0x5c0] ;  /* 0x0005c00001727983 */ /* 0x000ee80000100a00 */
[----:B------:R1:W-:Y:S04]  /*1ced0*/  LDGSTS.E [R123+0x33c00], [R80.64], P1 ;  /* 0x33c00000507b7fae */ /* 0x0003e8000892184c */
[----:B--2---:R-:W2:Y:S04]  /*1cee0*/  LDL.64 R112, [R1+0x6b8] ;  /* 0x0006b80001707983 */ /* 0x004ea80000100a00 */
[----:B------:R1:W-:Y:S04]  /*1cef0*/  LDGSTS.E [R123+0x34c00], [R78.64], P1 ;  /* 0x34c000004e7b7fae */ /* 0x0003e8000892184c */
[----:B------:R-:W2:Y:S04]  /*1cf00*/  LDL.64 R100, [R1+0x6f8] ;  /* 0x0006f80001647983 */ /* 0x000ea80000100a00 */
[----:B-1----:R-:W2:Y:S04]  /*1cf10*/  LDL.64 R84, [R1+0x738] ;  /* 0x0007380001547983 */ /* 0x002ea80000100a00 */
[----:B------:R-:W2:Y:S04]  /*1cf20*/  LDL.64 R82, [R1+0x778] ;  /* 0x0007780001527983 */ /* 0x000ea80000100a00 */
[----:B------:R-:W2:Y:S04]  /*1cf30*/  LDL.64 R80, [R1+0x7b8] ;  /* 0x0007b80001507983 */ /* 0x000ea80000100a00 */
[----:B------:R-:W2:Y:S04]  /*1cf40*/  LDL.64 R78, [R1+0x7f8] ;  /* 0x0007f800014e7983 */ /* 0x000ea80000100a00 */
[----:B----4-:R1:W-:Y:S04]  /*1cf50*/  LDGSTS.E [R123+0x35c00], [R138.64], P1 ;  /* 0x35c000008a7b7fae */ /* 0x0103e8000892184c */
[----:B------:R4:W-:Y:S04]  /*1cf60*/  LDGSTS.E [R123+0x36c00], [R196.64], P1 ;  /* 0x36c00000c47b7fae */ /* 0x0009e8000892184c */
[----:B------:R1:W-:Y:S04]  /*1cf70*/  LDGSTS.E [R123+0x37c00], [R116.64], P1 ;  /* 0x37c00000747b7fae */ /* 0x0003e8000892184c */
[----:B------:R1:W-:Y:S04]  /*1cf80*/  LDGSTS.E [R123+0x38c00], [R194.64], P1 ;  /* 0x38c00000c27b7fae */ /* 0x0003e8000892184c */
[----:B----4-:R-:W4:Y:S01]  /*1cf90*/  LDL.LU.64 R196, [R1+0xcd0] ;  /* 0x000cd00001c47983 */ /* 0x010f220000300a00 */
[----:B------:R-:W-:Y:S01]  /*1cfa0*/  IMAD.WIDE R180, R251, 0x4, R180 ;  /* 0x00000004fbb47825 */ /* 0x000fe200078e02b4 */
[----:B------:R-:W-:-:S02]  /*1cfb0*/  LOP3.LUT R252, R252, 0x70, RZ, 0x3c, !PT ;  /* 0x00000070fcfc7812 */ /* 0x000fc400078e3cff */
[----:B------:R2:W-:Y:S04]  /*1cfc0*/  LDGSTS.E [R123+0x39c00], [R148.64], P1 ;  /* 0x39c00000947b7fae */ /* 0x0005e8000892184c */
[----:B-1----:R-:W4:Y:S01]  /*1cfd0*/  LDL.LU.64 R194, [R1+0xcc8] ;  /* 0x000cc80001c27983 */ /* 0x002f220000300a00 */
[----:B------:R-:W-:-:S03]  /*1cfe0*/  IMAD.MOV.U32 R246, RZ, RZ, R232 ;  /* 0x000000fffff67224 */ /* 0x000fc600078e00e8 */
[----:B------:R1:W-:Y:S01]  /*1cff0*/  LDGSTS.E [R123+0x3ac00], [R164.64], P1 ;  /* 0x3ac00000a47b7fae */ /* 0x0003e2000892184c */
[----:B------:R-:W-:-:S03]  /*1d000*/  IMAD.MOV.U32 R247, RZ, RZ, R233 ;  /* 0x000000fffff77224 */ /* 0x000fc600078e00e9 */
[----:B------:R1:W-:Y:S01]  /*1d010*/  LDGSTS.E [R123+0x3bc00], [R180.64], P1 ;  /* 0x3bc00000b47b7fae */ /* 0x0003e2000892184c */
[----:B------:R-:W-:-:S03]  /*1d020*/  IMAD.MOV.U32 R248, RZ, RZ, R222 ;  /* 0x000000fffff87224 */ /* 0x000fc600078e00de */
[----:B------:R1:W-:Y:S01]  /*1d030*/  LDGSTS.E [R123+0x3cc00], [R200.64], P1 ;  /* 0x3cc00000c87b7fae */ /* 0x0003e2000892184c */
[----:B------:R-:W-:-:S03]  /*1d040*/  IMAD.MOV.U32 R249, RZ, RZ, R223 ;  /* 0x000000fffff97224 */ /* 0x000fc600078e00df */
[----:B------:R1:W-:Y:S01]  /*1d050*/  LDGSTS.E [R123+0x3dc00], [R136.64], P1 ;  /* 0x3dc00000887b7fae */ /* 0x0003e2000892184c */
[----:B------:R-:W-:Y:S02]  /*1d060*/  IMAD.MOV.U32 R232, RZ, RZ, R216 ;  /* 0x000000ffffe87224 */ /* 0x000fe400078e00d8 */
[----:B------:R-:W-:Y:S01]  /*1d070*/  IMAD.MOV.U32 R233, RZ, RZ, R217 ;  /* 0x000000ffffe97224 */ /* 0x000fe200078e00d9 */
[----:B------:R1:W-:Y:S01]  /*1d080*/  LDGSTS.E [R123+0x3ec00], [R130.64], P1 ;  /* 0x3ec00000827b7fae */ /* 0x0003e2000892184c */
[----:B------:R-:W-:Y:S02]  /*1d090*/  IMAD.MOV.U32 R216, RZ, RZ, R206 ;  /* 0x000000ffffd87224 */ /* 0x000fe400078e00ce */
[----:B------:R-:W-:Y:S01]  /*1d0a0*/  IMAD.MOV.U32 R217, RZ, RZ, R207 ;  /* 0x000000ffffd97224 */ /* 0x000fe200078e00cf */
[----:B------:R1:W-:Y:S01]  /*1d0b0*/  LDGSTS.E [R123+0x3fc00], [R128.64], P1 ;  /* 0x3fc00000807b7fae */ /* 0x0003e2000892184c */
[----:B------:R-:W-:Y:S02]  /*1d0c0*/  IMAD.MOV.U32 R240, RZ, RZ, R208 ;  /* 0x000000fffff07224 */ /* 0x000fe400078e00d0 */
[----:B------:R-:W-:Y:S01]  /*1d0d0*/  IMAD.MOV.U32 R241, RZ, RZ, R209 ;  /* 0x000000fffff17224 */ /* 0x000fe200078e00d1 */
[----:B------:R1:W-:Y:S01]  /*1d0e0*/  LDGSTS.E [R252+0x20e00], [R214.64], P1 ;  /* 0x20e00000d6fc7fae */ /* 0x0003e2000892184c */
[----:B------:R-:W-:-:S03]  /*1d0f0*/  IMAD.WIDE R150, R251, 0x4, R150 ;  /* 0x00000004fb967825 */ /* 0x000fc600078e0296 */
[----:B------:R1:W-:Y:S01]  /*1d100*/  LDGSTS.E [R252+0x21e00], [R246.64], P1 ;  /* 0x21e00000f6fc7fae */ /* 0x0003e2000892184c */
[----:B------:R-:W-:-:S03]  /*1d110*/  IMAD.WIDE R182, R251, 0x4, R182 ;  /* 0x00000004fbb67825 */ /* 0x000fc600078e02b6 */
        /* <DEDUP_REMOVED lines=10> */
[----:B------:R-:W-:-:S02]  /*1d1c0*/  IMAD.MOV.U32 R198, RZ, RZ, R146 ;  /* 0x000000ffffc67224 */ /* 0x000fc400078e0092 */
[----:B------:R-:W-:Y:S01]  /*1d1d0*/  IMAD.MOV.U32 R199, RZ, RZ, R147 ;  /* 0x000000ffffc77224 */ /* 0x000fe200078e0093 */
[----:B------:R1:W-:Y:S04]  /*1d1e0*/  LDGSTS.E [R252+0x26e00], [R240.64], P1 ;  /* 0x26e00000f0fc7fae */ /* 0x0003e8000892184c */
[----:B------:R1:W-:Y:S04]  /*1d1f0*/  LDGSTS.E [R252+0x27e00], [R244.64], P1 ;  /* 0x27e00000f4fc7fae */ /* 0x0003e8000892184c */
[----:B------:R1:W-:Y:S04]  /*1d200*/  LDGSTS.E [R252+0x28e00], [R250.64], P1 ;  /* 0x28e00000fafc7fae */ /* 0x0003e8000892184c */
[----:B------:R1:W-:Y:S04]  /*1d210*/  LDGSTS.E [R252+0x29e00], [R238.64], P1 ;  /* 0x29e00000eefc7fae */ /* 0x0003e8000892184c */
[----:B------:R1:W-:Y:S04]  /*1d220*/  LDGSTS.E [R252+0x2ae00], [R198.64], P1 ;  /* 0x2ae00000c6fc7fae */ /* 0x0003e8000892184c */
[----:B---3--:R3:W-:Y:S04]  /*1d230*/  LDGSTS.E [R252+0x2be00], [R120.64], P1 ;  /* 0x2be0000078fc7fae */ /* 0x0087e8000892184c */
[----:B------:R1:W-:Y:S04]  /*1d240*/  LDGSTS.E [R252+0x2ce00], [R114.64], P1 ;  /* 0x2ce0000072fc7fae */ /* 0x0003e8000892184c */
[----:B--2---:R2:W-:Y:S04]  /*1d250*/  LDGSTS.E [R252+0x2de00], [R112.64], P1 ;  /* 0x2de0000070fc7fae */ /* 0x0045e8000892184c */
[----:B------:R1:W-:Y:S04]  /*1d260*/  LDGSTS.E [R252+0x2ee00], [R100.64], P1 ;  /* 0x2ee0000064fc7fae */ /* 0x0003e8000892184c */
[----:B------:R1:W-:Y:S04]  /*1d270*/  LDGSTS.E [R252+0x2fe00], [R84.64], P1 ;  /* 0x2fe0000054fc7fae */ /* 0x0003e8000892184c */
[----:B------:R1:W-:Y:S04]  /*1d280*/  LDGSTS.E [R252+0x30e00], [R82.64], P1 ;  /* 0x30e0000052fc7fae */ /* 0x0003e8000892184c */
[----:B------:R1:W-:Y:S04]  /*1d290*/  LDGSTS.E [R252+0x31e00], [R80.64], P1 ;  /* 0x31e0000050fc7fae */ /* 0x0003e8000892184c */
[----:B------:R1:W-:Y:S04]  /*1d2a0*/  LDGSTS.E [R252+0x32e00], [R78.64], P1 ;  /* 0x32e000004efc7fae */ /* 0x0003e8000892184c */
[----:B----4-:R4:W-:Y:S04]  /*1d2b0*/  LDGSTS.E [R252+0x33e00], [R194.64], P1 ;  /* 0x33e00000c2fc7fae */ /* 0x0109e8000892184c */
[----:B------:R1:W-:Y:S01]  /*1d2c0*/  LDGSTS.E [R252+0x34e00], [R196.64], P1 ;  /* 0x34e00000c4fc7fae */ /* 0x0003e2000892184c */
[----:B------:R-:W-:-:S03]  /*1d2d0*/  IMAD.MOV.U32 R0, RZ, RZ, 0x7f ;  /* 0x0000007fff007424 */ /* 0x000fc600078e00ff */
[----:B------:R2:W-:Y:S04]  /*1d2e0*/  LDGSTS.E [R252+0x35e00], [R86.64], P1 ;  /* 0x35e0000056fc7fae */ /* 0x0005e8000892184c */
[----:B----4-:R4:W5:Y:S04]  /*1d2f0*/  LDL.LU R195, [R1+0xcc0] ;  /* 0x000cc00001c37983 */ /* 0x0109680000300800 */
[----:B-1----:R4:W5:Y:S01]  /*1d300*/  LDL.LU.64 R196, [R1+0xcb8] ;  /* 0x000cb80001c47983 */ /* 0x0029620000300a00 */
[----:B------:R-:W-:-:S03]  /*1d310*/  IADD3 R0, R0, c[0x0][0x180], RZ ;  /* 0x0000600000007a10 */ /* 0x000fc60007ffe0ff */
[----:B------:R1:W-:Y:S01]  /*1d320*/  LDGSTS.E [R252+0x36e00], [R102.64], P1 ;  /* 0x36e0000066fc7fae */ /* 0x0003e2000892184c */
[----:B------:R-:W-:-:S03]  /*1d330*/  ISETP.GE.AND P3, PT, R0, 0x80, PT ;  /* 0x000000800000780c */ /* 0x000fc60003f66270 */
        /* <DEDUP_REMOVED lines=9> */
[----:B------:R-:W-:-:S03]  /*1d3d0*/  CS2R R92, SRZ ;  /* 0x00000000005c7805 */ /* 0x000fc6000001ff00 */
[----:B------:R-:W0:Y:S01]  /*1d3e0*/  LDGDEPBAR ;  /* 0x00000000000079af */ /* 0x000e220000000000 */
[----:B------:R-:W-:Y:S01]  /*1d3f0*/  CS2R R94, SRZ ;  /* 0x00000000005e7805 */ /* 0x000fe2000001ff00 */
        /* <DEDUP_REMOVED lines=38> */
[----:B-1----:R-:W-:Y:S01]  /*1d660*/  CS2R R24, SRZ ;  /* 0x0000000000187805 */ /* 0x002fe2000001ff00 */
[----:B------:R-:W-:Y:S01]  /*1d670*/  CS2R R26, SRZ ;  /* 0x00000000001a7805 */ /* 0x000fe2000001ff00 */
[----:B------:R-:W-:Y:S01]  /*1d680*/  CS2R R80, SRZ ;  /* 0x0000000000507805 */ /* 0x000fe2000001ff00 */
[----:B------:R-:W-:Y:S01]  /*1d690*/  CS2R R82, SRZ ;  /* 0x0000000000527805 */ /* 0x000fe2000001ff00 */
[----:B------:R-:W-:Y:S01]  /*1d6a0*/  CS2R R84, SRZ ;  /* 0x0000000000547805 */ /* 0x000fe2000001ff00 */
[----:B--2---:R-:W-:Y:S01]  /*1d6b0*/  CS2R R86, SRZ ;  /* 0x0000000000567805 */ /* 0x004fe2000001ff00 */
        /* <DEDUP_REMOVED lines=12> */
[----:B---3--:R-:W-:Y:S01]  /*1d780*/  CS2R R120, SRZ ;  /* 0x0000000000787805 */ /* 0x008fe2000001ff00 */
[----:B------:R-:W-:Y:S01]  /*1d790*/  CS2R R122, SRZ ;  /* 0x00000000007a7805 */ /* 0x000fe2000001ff00 */
[----:B------:R-:W-:Y:S01]  /*1d7a0*/  CS2R R112, SRZ ;  /* 0x0000000000707805 */ /* 0x000fe2000001ff00 */
[----:B------:R-:W-:Y:S01]  /*1d7b0*/  CS2R R114, SRZ ;  /* 0x0000000000727805 */ /* 0x000fe2000001ff00 */
[----:B------:R-:W-:Y:S01]  /*1d7c0*/  CS2R R100, SRZ ;  /* 0x0000000000647805 */ /* 0x000fe2000001ff00 */
[----:B------:R-:W-:Y:S01]  /*1d7d0*/  CS2R R102, SRZ ;  /* 0x0000000000667805 */ /* 0x000fe2000001ff00 */
[----:B------:R-:W-:Y:S05]  /*1d7e0*/  @!P3 BRA `(.L_x_0) ;  /* 0x000150800000b947 */ /* 0x000fea0003800000 */
[----:B----4-:R-:W2:Y:S04]  /*1d7f0*/  LDL.LU.64 R200, [R1+0x1c0] ;  /* 0x0001c00001c87983 */ /* 0x010ea80000300a00 */
[----:B------:R-:W3:Y:S04]  /*1d800*/  LDL.LU.64 R202, [R1+0x8] ;  /* 0x0000080001ca7983 */ /* 0x000ee80000300a00 */
[----:B------:R-:W4:Y:S04]  /*1d810*/  LDL.LU.64 R204, [R1+0x1b0] ;  /* 0x0001b00001cc7983 */ /* 0x000f280000300a00 */
[----:B------:R-:W4:Y:S01]  /*1d820*/  LDL.LU.64 R206, [R1+0x10] ;  /* 0x0000100001ce7983 */ /* 0x000f220000300a00 */
[----:B------:R-:W-:-:S03]  /*1d830*/  IMAD.MOV.U32 R102, RZ, RZ, R216 ;  /* 0x000000ffff667224 */ /* 0x000fc600078e00d8 */
[----:B------:R-:W4:Y:S01]  /*1d840*/  LDL.LU.64 R208, [R1+0x1a0] ;  /* 0x0001a00001d07983 */ /* 0x000f220000300a00 */
[----:B------:R-:W-:-:S03]  /*1d850*/  IMAD.MOV.U32 R103, RZ, RZ, R217 ;  /* 0x000000ffff677224 */ /* 0x000fc600078e00d9 */
[----:B------:R-:W4:Y:S04]  /*1d860*/  LDL.LU.64 R210, [R1+0x18] ;  /* 0x0000180001d27983 */ /* 0x000f280000300a00 */
[----:B------:R-:W4:Y:S04]  /*1d870*/  LDL.LU.64 R212, [R1+0x190] ;  /* 0x0001900001d47983 */ /* 0x000f280000300a00 */
[----:B------:R-:W4:Y:S01]  /*1d880*/  LDL.LU.64 R114, [R1+0x20] ;  /* 0x0000200001727983 */ /* 0x000f220000300a00 */
[----:B------:R-:W-:Y:S02]  /*1d890*/  IMAD.MOV.U32 R100, RZ, RZ, R198 ;  /* 0x000000ffff647224 */ /* 0x000fe400078e00c6 */
[----:B------:R-:W-:Y:S01]  /*1d8a0*/  IMAD.MOV.U32 R101, RZ, RZ, R199 ;  /* 0x000000ffff657224 */ /* 0x000fe200078e00c7 */
[----:B------:R-:W4:Y:S04]  /*1d8b0*/  LDL.LU.64 R216, [R1+0x180] ;  /* 0x0001800001d87983 */ /* 0x000f280000300a00 */
[----:B------:R-:W4:Y:S04]  /*1d8c0*/  LDL.LU.64 R218, [R1+0x28] ;  /* 0x0000280001da7983 */ /* 0x000f280000300a00 */
[----:B------:R-:W4:Y:S04]  /*1d8d0*/  LDL.LU.64 R220, [R1+0x170] ;  /* 0x0001700001dc7983 */ /* 0x000f280000300a00 */
[----:B------:R-:W4:Y:S04]  /*1d8e0*/  LDL.LU.64 R222, [R1+0x30] ;  /* 0x0000300001de7983 */ /* 0x000f280000300a00 */
[----:B------:R-:W4:Y:S04]  /*1d8f0*/  LDL.LU.64 R224, [R1+0x160] ;  /* 0x0001600001e07983 */ /* 0x000f280000300a00 */
[----:B------:R-:W4:Y:S04]  /*1d900*/  LDL.LU.64 R226, [R1+0x38] ;  /* 0x0000380001e27983 */ /* 0x000f280000300a00 */
[----:B------:R-:W4:Y:S04]  /*1d910*/  LDL.LU.64 R228, [R1+0x150] ;  /* 0x0001500001e47983 */ /* 0x000f280000300a00 */
[----:B------:R-:W4:Y:S04]  /*1d920*/  LDL.LU.64 R230, [R1+0x40] ;  /* 0x0000400001e67983 */ /* 0x000f280000300a00 */
[----:B------:R-:W4:Y:S01]  /*1d930*/  LDL.LU.64 R136, [R1+0x140] ;  /* 0x0001400001887983 */ /* 0x000f220000300a00 */
[----:B------:R-:W-:-:S02]  /*1d940*/  IMAD.MOV.U32 R128, RZ, RZ, R234 ;  /* 0x000000ffff807224 */ /* 0x000fc400078e00ea */
[----:B------:R-:W-:Y:S02]  /*1d950*/  IMAD.MOV.U32 R129, RZ, RZ, R235 ;  /* 0x000000ffff817224 */ /* 0x000fe400078e00eb */
[----:B------:R-:W4:Y:S01]  /*1d960*/  LDL.LU.64 R234, [R1+0x50] ;  /* 0x0000500001ea7983 */ /* 0x000f220000300a00 */
[----:B------:R-:W-:-:S03]  /*1d970*/  IMAD.MOV.U32 R112, RZ, RZ, R240 ;  /* 0x000000ffff707224 */ /* 0x000fc600078e00f0 */
[----:B------:R-:W4:Y:S01]  /*1d980*/  LDL.LU.64 R120, [R1+0x130] ;  /* 0x0001300001787983 */ /* 0x000f220000300a00 */
[----:B------:R-:W-:-:S03]  /*1d990*/  IMAD.MOV.U32 R113, RZ, RZ, R241 ;  /* 0x000000ffff717224 */ /* 0x000fc600078e00f1 */
[----:B------:R-:W4:Y:S01]  /*1d9a0*/  LDL.LU.64 R122, [R1+0x60] ;  /* 0x00006000017a7983 */ /* 0x000f220000300a00 */
[----:B------:R-:W-:Y:S02]  /*1d9b0*/  IMAD.MOV.U32 R138, RZ, RZ, R242 ;  /* 0x000000ffff8a7224 */ /* 0x000fe400078e00f2 */
[----:B------:R-:W-:Y:S01]  /*1d9c0*/  IMAD.MOV.U32 R139, RZ, RZ, R243 ;  /* 0x000000ffff8b7224 */ /* 0x000fe200078e00f3 */
[----:B------:R-:W4:Y:S01]  /*1d9d0*/  LDL.LU.64 R240, [R1+0x120] ;  /* 0x0001200001f07983 */ /* 0x000f220000300a00 */
[----:B------:R-:W-:Y:S02]  /*1d9e0*/  IMAD.MOV.U32 R130, RZ, RZ, R214 ;  /* 0x000000ffff827224 */ /* 0x000fe400078e00d6 */
[----:B------:R-:W-:Y:S01]  /*1d9f0*/  IMAD.MOV.U32 R131, RZ, RZ, R215 ;  /* 0x000000ffff837224 */ /* 0x000fe200078e00d7 */
[----:B------:R-:W4:Y:S01]  /*1da00*/  LDL.LU.64 R242, [R1+0x70] ;  /* 0x0000700001f27983 */ /* 0x000f220000300a00 */
[----:B--2---:R-:W-:Y:S02]  /*1da10*/  IMAD.MOV.U32 R199, RZ, RZ, R200 ;  /* 0x000000ffffc77224 */ /* 0x004fe400078e00c8 */
[----:B------:R-:W-:-:S02]  /*1da20*/  IMAD.MOV.U32 R198, RZ, RZ, R201 ;  /* 0x000000ffffc67224 */ /* 0x000fc400078e00c9 */
[----:B---3--:R-:W-:Y:S02]  /*1da30*/  IMAD.MOV.U32 R201, RZ, RZ, R202 ;  /* 0x000000ffffc97224 */ /* 0x008fe400078e00ca */
[----:B------:R-:W-:Y:S02]  /*1da40*/  IMAD.MOV.U32 R200, RZ, RZ, R203 ;  /* 0x000000ffffc87224 */ /* 0x000fe400078e00cb */
[----:B----4-:R-:W-:Y:S02]  /*1da50*/  IMAD.MOV.U32 R203, RZ, RZ, R204 ;  /* 0x000000ffffcb7224 */ /* 0x010fe400078e00cc */
[----:B------:R-:W-:Y:S02]  /*1da60*/  IMAD.MOV.U32 R202, RZ, RZ, R205 ;  /* 0x000000ffffca7224 */ /* 0x000fe400078e00cd */
[----:B------:R-:W-:Y:S02]  /*1da70*/  IMAD.MOV.U32 R205, RZ, RZ, R206 ;  /* 0x000000ffffcd7224 */ /* 0x000fe400078e00ce */
[----:B------:R-:W-:-:S02]  /*1da80*/  IMAD.MOV.U32 R204, RZ, RZ, R207 ;  /* 0x000000ffffcc7224 */ /* 0x000fc400078e00cf */
[----:B------:R-:W-:Y:S02]  /*1da90*/  IMAD.MOV.U32 R207, RZ, RZ, R208 ;  /* 0x000000ffffcf7224 */ /* 0x000fe400078e00d0 */
[----:B------:R-:W-:Y:S02]  /*1daa0*/  IMAD.MOV.U32 R206, RZ, RZ, R209 ;  /* 0x000000ffffce7224 */ /* 0x000fe400078e00d1 */
[----:B------:R-:W-:Y:S02]  /*1dab0*/  IMAD.MOV.U32 R209, RZ, RZ, R210 ;  /* 0x000000ffffd17224 */ /* 0x000fe400078e00d2 */
[----:B------:R-:W-:Y:S02]  /*1dac0*/  IMAD.MOV.U32 R208, RZ, RZ, R211 ;  /* 0x000000ffffd07224 */ /* 0x000fe400078e00d3 */
[----:B------:R-:W-:Y:S02]  /*1dad0*/  IMAD.MOV.U32 R211, RZ, RZ, R212 ;  /* 0x000000ffffd37224 */ /* 0x000fe400078e00d4 */
[----:B------:R-:W-:-:S02]  /*1dae0*/  IMAD.MOV.U32 R210, RZ, RZ, R213 ;  /* 0x000000ffffd27224 */ /* 0x000fc400078e00d5 */
[----:B------:R-:W-:Y:S02]  /*1daf0*/  IMAD.MOV.U32 R213, RZ, RZ, R114 ;  /* 0x000000ffffd57224 */ /* 0x000fe400078e0072 */
[----:B------:R-:W-:Y:S02]  /*1db00*/  IMAD.MOV.U32 R212, RZ, RZ, R115 ;  /* 0x000000ffffd47224 */ /* 0x000fe400078e0073 */
[----:B------:R-:W-:Y:S01]  /*1db10*/  IMAD.MOV.U32 R215, RZ, RZ, R216 ;  /* 0x000000ffffd77224 */ /* 0x000fe200078e00d8 */
[----:B------:R-:W2:Y:S01]  /*1db20*/  LDL.LU.64 R114, [R1+0x110] ;  /* 0x0001100001727983 */ /* 0x000ea20000300a00 */
[----:B------:R-:W-:Y:S02]  /*1db30*/  IMAD.MOV.U32 R214, RZ, RZ, R217 ;  /* 0x000000ffffd67224 */ /* 0x000fe400078e00d9 */
[----:B------:R-:W-:Y:S01]  /*1db40*/  IMAD.MOV.U32 R217, RZ, RZ, R218 ;  /* 0x000000ffffd97224 */ /* 0x000fe200078e00da */
[----:B------:R-:W3:Y:S01]  /*1db50*/  LDL.LU.64 R170, [R1+0x80] ;  /* 0x0000800001aa7983 */ /* 0x000ee20000300a00 */
[----:B------:R-:W-:-:S02]  /*1db60*/  IMAD.MOV.U32 R216, RZ, RZ, R219 ;  /* 0x000000ffffd87224 */ /* 0x000fc400078e00db */
[----:B------:R-:W-:Y:S01]  /*1db70*/  IMAD.MOV.U32 R219, RZ, RZ, R220 ;  /* 0x000000ffffdb7224 */ /* 0x000fe200078e00dc */
[----:B------:R-:W4:Y:S01]  /*1db80*/  LDL.LU.64 R166, [R1+0x100] ;  /* 0x0001000001a67983 */ /* 0x000f220000300a00 */
[----:B------:R-:W-:Y:S02]  /*1db90*/  IMAD.MOV.U32 R218, RZ, RZ, R221 ;  /* 0x000000ffffda7224 */ /* 0x000fe400078e00dd */
[----:B------:R-:W-:Y:S02]  /*1dba0*/  IMAD.MOV.U32 R221, RZ, RZ, R222 ;  /* 0x000000ffffdd7224 */ /* 0x000fe400078e00de */
        /* <DEDUP_REMOVED lines=13> */
[----:B------:R-:W4:Y:S04]  /*1dc80*/  LDL.LU.64 R248, [R1+0x90] ;  /* 0x0000900001f87983 */ /* 0x000f280000300a00 */
[----:B------:R-:W4:Y:S04]  /*1dc90*/  LDL.LU.64 R76, [R1+0xf0] ;  /* 0x0000f000014c7983 */ /* 0x000f280000300a00 */
[----:B------:R-:W4:Y:S04]  /*1dca0*/  LDL.LU.64 R78, [R1+0xa0] ;  /* 0x0000a000014e7983 */ /* 0x000f280000300a00 */
[----:B------:R-:W4:Y:S04]  /*1dcb0*/  LDL.LU.64 R146, [R1+0x630] ;  /* 0x0006300001927983 */ /* 0x000f280000300a00 */
[----:B------:R-:W4:Y:S04]  /*1dcc0*/  LDL.LU.64 R86, [R1+0xe0] ;  /* 0x0000e00001567983 */ /* 0x000f280000300a00 */
[----:B------:R-:W4:Y:S01]  /*1dcd0*/  LDL.LU.64 R168, [R1+0xb0] ;  /* 0x0000b00001a87983 */ /* 0x000f220000300a00 */
        /* <DEDUP_REMOVED lines=23> */
[----:B--2---:R-:W-:Y:S02]  /*1de50*/  IMAD.MOV.U32 R243, RZ, RZ, R114 ;  /* 0x000000fffff37224 */ /* 0x004fe400078e0072 */
[----:B------:R-:W-:Y:S02]  /*1de60*/  IMAD.MOV.U32 R242, RZ, RZ, R115 ;  /* 0x000000fffff27224 */ /* 0x000fe400078e0073 */
[----:B------:R-:W-:-:S02]  /*1de70*/  IMAD.MOV.U32 R114, RZ, RZ, R244 ;  /* 0x000000ffff727224 */ /* 0x000fc400078e00f4 */
[----:B------:R-:W-:Y:S02]  /*1de80*/  IMAD.MOV.U32 R115, RZ, RZ, R245 ;  /* 0x000000ffff737224 */ /* 0x000fe400078e00f5 */
[----:B---3--:R-:W-:Y:S02]  /*1de90*/  IMAD.MOV.U32 R245, RZ, RZ, R170 ;  /* 0x000000fffff57224 */ /* 0x008fe400078e00aa */
        /* <DEDUP_REMOVED lines=13> */
[----:B----4-:R-:W-:Y:S02]  /*1df70*/  IMAD.MOV.U32 R247, RZ, RZ, R166 ;  /* 0x000000fffff77224 */ /* 0x010fe400078e00a6 */
[----:B------:R-:W-:Y:S01]  /*1df80*/  IMAD.MOV.U32 R246, RZ, RZ, R167 ;  /* 0x000000fffff67224 */ /* 0x000fe200078e00a7 */
[----:B------:R-:W-:Y:S04]  /*1df90*/  STL [R1+0x844], R248 ;  /* 0x000844f801007387 */ /* 0x000fe80000100800 */
[----:B------:R-:W2:Y:S01]  /*1dfa0*/  LDL.LU.64 R166, [R1+0x638] ;  /* 0x0006380001a67983 */ /* 0x000ea20000300a00 */
[----:B------:R-:W-:-:S03]  /*1dfb0*/  IMAD.MOV.U32 R4, RZ, RZ, R77 ;  /* 0x000000ffff047224 */ /* 0x000fc600078e004d */
[----:B------:R1:W-:Y:S04]  /*1dfc0*/  STL [R1+0x84c], R76 ;  /* 0x00084c4c01007387 */ /* 0x0003e80000100800 */
[----:B-1----:R-:W3:Y:S04]  /*1dfd0*/  LDL.LU.64 R76, [R1+0xb8] ;  /* 0x0000b800014c7983 */ /* 0x002ee80000300a00 */
[----:B------:R1:W-:Y:S04]  /*1dfe0*/  STL [R1+0x848], R4 ;  /* 0x0008480401007387 */ /* 0x0003e80000100800 */
[----:B------:R4:W-:Y:S01]  /*1dff0*/  STL [R1+0x854], R78 ;  /* 0x0008544e01007387 */ /* 0x0009e20000100800 */
[----:B-1----:R-:W-:-:S03]  /*1e000*/  IMAD.MOV.U32 R4, RZ, RZ, R79 ;  /* 0x000000ffff047224 */ /* 0x002fc600078e004f */
[----:B----4-:R-:W4:Y:S04]  /*1e010*/  LDL.LU.64 R78, [R1+0x640] ;  /* 0x00064000014e7983 */ /* 0x010f280000300a00 */
[----:B------:R1:W-:Y:S04]  /*1e020*/  STL [R1+0x850], R4 ;  /* 0x0008500401007387 */ /* 0x0003e80000100800 */
[----:B------:R-:W-:Y:S04]  /*1e030*/  STL [R1+0x85c], R86 ;  /* 0x00085c5601007387 */ /* 0x000fe80000100800 */
[----:B------:R-:W4:Y:S01]  /*1e040*/  LDL.LU.64 R84, [R1+0xa8] ;  /* 0x0000a80001547983 */ /* 0x000f220000300a00 */
[----:B-1----:R-:W-:-:S05]  /*1e050*/  IMAD.MOV.U32 R4, RZ, RZ, R87 ;  /* 0x000000ffff047224 */ /* 0x002fca00078e0057 */
[----:B------:R1:W-:Y:S04]  /*1e060*/  STL [R1+0x858], R4 ;  /* 0x0008580401007387 */ /* 0x0003e80000100800 */
[----:B------:R1:W-:Y:S02]  /*1e070*/  STL [R1+0x864], R168 ;  /* 0x000864a801007387 */ /* 0x0003e40000100800 */
[----:B-1----:R-:W-:Y:S02]  /*1e080*/  IMAD.MOV.U32 R4, RZ, RZ, R169 ;  /* 0x000000ffff047224 */ /* 0x002fe400078e00a9 */
[----:B------:R-:W4:Y:S04]  /*1e090*/  LDL.LU.64 R168, [R1+0x648] ;  /* 0x0006480001a87983 */ /* 0x000f280000300a00 */
[----:B------:R1:W-:Y:S04]  /*1e0a0*/  STL [R1+0x860], R4 ;  /* 0x0008600401007387 */ /* 0x0003e80000100800 */
[----:B------:R1:W-:Y:S04]  /*1e0b0*/  STL [R1+0x86c], R146 ;  /* 0x00086c9201007387 */ /* 0x0003e80000100800 */
[----:B------:R-:W4:Y:S01]  /*1e0c0*/  LDL.LU.64 R86, [R1+0x98] ;  /* 0x0000980001567983 */ /* 0x000f220000300a00 */
[----:B-1----:R-:W-:-:S05]  /*1e0d0*/  IMAD.MOV.U32 R4, RZ, RZ, R147 ;  /* 0x000000ffff047224 */ /* 0x002fca00078e0093 */
[----:B------:R1:W-:Y:S01]  /*1e0e0*/  STL [R1+0x868], R4 ;  /* 0x0008680401007387 */ /* 0x0003e20000100800 */
[----:B------:R-:W-:Y:S02]  /*1e0f0*/  IMAD.MOV.U32 R146, RZ, RZ, R136 ;  /* 0x000000ffff927224 */ /* 0x000fe400078e0088 */
[----:B------:R-:W-:Y:S01]  /*1e100*/  IMAD.MOV.U32 R147, RZ, RZ, R137 ;  /* 0x000000ffff937224 */ /* 0x000fe200078e0089 */
[----:B------:R2:W-:Y:S01]  /*1e110*/  STL [R1+0x874], R164 ;  /* 0x000874a401007387 */ /* 0x0005e20000100800 */
[----:B------:R-:W-:Y:S02]  /*1e120*/  IMAD.MOV.U32 R136, RZ, RZ, R120 ;  /* 0x000000ffff887224 */ /* 0x000fe400078e0078 */
[----:B------:R-:W-:Y:S02]  /*1e130*/  IMAD.MOV.U32 R137, RZ, RZ, R121 ;  /* 0x000000ffff897224 */ /* 0x000fe400078e0079 */
[----:B------:R-:W4:Y:S01]  /*1e140*/  LDL.LU.64 R120, [R1+0x650] ;  /* 0x0006500001787983 */ /* 0x000f220000300a00 */
[----:B-1----:R-:W-:-:S03]  /*1e150*/  IMAD.MOV.U32 R4, RZ, RZ, R165 ;  /* 0x000000ffff047224 */ /* 0x002fc600078e00a5 */
[----:B--2---:R-:W-:Y:S04]  /*1e160*/  STL [R1+0x87c], R166 ;  /* 0x00087ca601007387 */ /* 0x004fe80000100800 */
[----:B------:R1:W-:Y:S04]  /*1e170*/  STL [R1+0x870], R4 ;  /* 0x0008700401007387 */ /* 0x0003e80000100800 */
[----:B------:R-:W2:Y:S01]  /*1e180*/  LDL.LU.64 R164, [R1+0x88] ;  /* 0x0000880001a47983 */ /* 0x000ea20000300a00 */
[----:B-1----:R-:W-:-:S03]  /*1e190*/  IMAD.MOV.U32 R4, RZ, RZ, R167 ;  /* 0x000000ffff047224 */ /* 0x002fc600078e00a7 */
[----:B---3--:R-:W-:Y:S04]  /*1e1a0*/  STL [R1+0x884], R76 ;  /* 0x0008844c01007387 */ /* 0x008fe80000100800 */
[----:B------:R1:W-:Y:S04]  /*1e1b0*/  STL [R1+0x878], R4 ;  /* 0x0008780401007387 */ /* 0x0003e80000100800 */
[----:B------:R-:W3:Y:S01]  /*1e1c0*/  LDL.LU.64 R166, [R1+0x658] ;  /* 0x0006580001a67983 */ /* 0x000ee20000300a00 */
[----:B-1----:R-:W-:-:S05]  /*1e1d0*/  IMAD.MOV.U32 R4, RZ, RZ, R77 ;  /* 0x000000ffff047224 */ /* 0x002fca00078e004d */
[----:B------:R1:W-:Y:S04]  /*1e1e0*/  STL [R1+0x880], R4 ;  /* 0x0008800401007387 */ /* 0x0003e80000100800 */
[----:B----4-:R4:W-:Y:S01]  /*1e1f0*/  STL [R1+0x88c], R78 ;  /* 0x00088c4e01007387 */ /* 0x0109e20000100800 */
        /* <DEDUP_REMOVED lines=8> */
[----:B-1----:R-:W-:-:S05]  /*1e280*/  IMAD.MOV.U32 R4, RZ, RZ, R169 ;  /* 0x000000ffff047224 */ /* 0x002fca00078e00a9 */
[----:B------:R1:W-:Y:S04]  /*1e290*/  STL [R1+0x898], R4 ;  /* 0x0008980401007387 */ /* 0x0003e80000100800 */
[----:B------:R-:W4:Y:S01]  /*1e2a0*/  LDL.LU.64 R168, [R1+0x68] ;  /* 0x0000680001a87983 */ /* 0x000f220000300a00 */
[----:B-1----:R-:W-:-:S03]  /*1e2b0*/  IMAD.MOV.U32 R4, RZ, RZ, R87 ;  /* 0x000000ffff047224 */ /* 0x002fc600078e0057 */
[----:B------:R-:W-:Y:S04]  /*1e2c0*/  STL [R1+0x8a4], R86 ;  /* 0x0008a45601007387 */ /* 0x000fe80000100800 */
[----:B------:R1:W-:Y:S04]  /*1e2d0*/  STL [R1+0x8a0], R4 ;  /* 0x0008a00401007387 */ /* 0x0003e80000100800 */
[----:B------:R2:W-:Y:S04]  /*1e2e0*/  STL [R1+0x8ac], R120 ;  /* 0x0008ac7801007387 */ /* 0x0005e80000100800 */
[----:B------:R-:W4:Y:S01]  /*1e2f0*/  LDL.LU.64 R82, [R1+0x668] ;  /* 0x0006680001527983 */ /* 0x000f220000300a00 */
[----:B-1----:R-:W-:-:S05]  /*1e300*/  IMAD.MOV.U32 R4, RZ, RZ, R121 ;  /* 0x000000ffff047224 */ /* 0x002fca00078e0079 */
[----:B------:R1:W-:Y:S04]  /*1e310*/  STL [R1+0x8a8], R4 ;  /* 0x0008a80401007387 */ /* 0x0003e80000100800 */
[----:B--2---:R-:W-:Y:S04]  /*1e320*/  STL [R1+0x8b4], R164 ;  /* 0x0008b4a401007387 */ /* 0x004fe80000100800 */
[----:B------:R-:W2:Y:S04]  /*1e330*/  LDL.LU.64 R120, [R1+0x58] ;  /* 0x0000580001787983 */ /* 0x000ea80000300a00 */
[----:B------:R-:W2:Y:S01]  /*1e340*/  LDL.LU.64 R84, [R1+0x670] ;  /* 0x0006700001547983 */ /* 0x000ea20000300a00 */
[----:B-1----:R-:W-:-:S05]  /*1e350*/  IMAD.MOV.U32 R4, RZ, RZ, R165 ;  /* 0x000000ffff047224 */ /* 0x002fca00078e00a5 */
[----:B------:R1:W-:Y:S04]  /*1e360*/  STL [R1+0x8b0], R4 ;  /* 0x0008b00401007387 */ /* 0x0003e80000100800 */
[----:B---3--:R3:W-:Y:S01]  /*1e370*/  STL [R1+0x8bc], R166 ;  /* 0x0008bca601007387 */ /* 0x0087e20000100800 */
[----:B-1----:R-:W-:-:S03]  /*1e380*/  IMAD.MOV.U32 R4, RZ, RZ, R167 ;  /* 0x000000ffff047224 */ /* 0x002fc600078e00a7 */
[----:B---3--:R-:W3:Y:S04]  /*1e390*/  LDL.LU.64 R166, [R1+0x48] ;  /* 0x0000480001a67983 */ /* 0x008ee80000300a00 */
[----:B------:R1:W-:Y:S04]  /*1e3a0*/  STL [R1+0x8b8], R4 ;  /* 0x0008b80401007387 */ /* 0x0003e80000100800 */
[----:B----4-:R4:W-:Y:S04]  /*1e3b0*/  STL [R1+0x8c4], R78 ;  /* 0x0008c44e01007387 */ /* 0x0109e80000100800 */
[----:B------:R-:W3:Y:S01]  /*1e3c0*/  LDL.LU.64 R86, [R1+0x678] ;  /* 0x0006780001567983 */ /* 0x000ee20000300a00 */
[----:B-1----:R-:W-:-:S03]  /*1e3d0*/  IMAD.MOV.U32 R4, RZ, RZ, R79 ;  /* 0x000000ffff047224 */ /* 0x002fc600078e004f */
[----:B------:R-:W-:Y:S04]  /*1e3e0*/  STL [R1+0x8cc], R76 ;  /* 0x0008cc4c01007387 */ /* 0x000fe80000100800 */
[----:B------:R1:W-:Y:S04]  /*1e3f0*/  STL [R1+0x8c0], R4 ;  /* 0x0008c00401007387 */ /* 0x0003e80000100800 */
[----:B----4-:R-:W4:Y:S01]  /*1e400*/  LDL.LU.64 R78, [R1+0xc8] ;  /* 0x0000c800014e7983 */ /* 0x010f220000300a00 */
[----:B-1----:R-:W-:-:S05]  /*1e410*/  IMAD.MOV.U32 R4, RZ, RZ, R77 ;  /* 0x000000ffff047224 */ /* 0x002fca00078e004d */
[----:B------:R1:W-:Y:S04]  /*1e420*/  STL [R1+0x8c8], R4 ;  /* 0x0008c80401007387 */ /* 0x0003e80000100800 */
[----:B------:R1:W-:Y:S02]  /*1e430*/  STL [R1+0x8d4], R168 ;  /* 0x0008d4a801007387 */ /* 0x0003e40000100800 */
[----:B-1----:R-:W-:Y:S02]  /*1e440*/  IMAD.MOV.U32 R4, RZ, RZ, R169 ;  /* 0x000000ffff047224 */ /* 0x002fe400078e00a9 */
[----:B------:R-:W4:Y:S04]  /*1e450*/  LDL.LU.64 R164, [R1+0x680] ;  /* 0x0006800001a47983 */ /* 0x000f280000300a00 */
[----:B------:R1:W-:Y:S04]  /*1e460*/  STL [R1+0x8d0], R4 ;  /* 0x0008d00401007387 */ /* 0x0003e80000100800 */
[----:B------:R-:W4:Y:S04]  /*1e470*/  LDL.LU.64 R76, [R1+0xd0] ;  /* 0x0000d000014c7983 */ /* 0x000f280000300a00 */
[----:B------:R-:W4:Y:S01]  /*1e480*/  LDL.LU.64 R168, [R1+0x688] ;  /* 0x0006880001a87983 */ /* 0x000f220000300a00 */
[----:B-1----:R-:W-:-:S03]  /*1e490*/  IMAD.MOV.U32 R4, RZ, RZ, R83 ;  /* 0x000000ffff047224 */ /* 0x002fc600078e0053 */
[----:B------:R-:W-:Y:S04]  /*1e4a0*/  STL [R1+0x8dc], R82 ;  /* 0x0008dc5201007387 */ /* 0x000fe80000100800 */
[----:B--2---:R-:W-:Y:S04]  /*1e4b0*/  STL [R1+0x8e4], R120 ;  /* 0x0008e47801007387 */ /* 0x004fe80000100800 */
[----:B------:R1:W-:Y:S04]  /*1e4c0*/  STL [R1+0x8d8], R4 ;  /* 0x0008d80401007387 */ /* 0x0003e80000100800 */
[----:B------:R-:W-:Y:S01]  /*1e4d0*/  STL [R1+0x8ec], R84 ;  /* 0x0008ec5401007387 */ /* 0x000fe20000100800 */
[----:B-1----:R-:W-:-:S05]  /*1e4e0*/  IMAD.MOV.U32 R4, RZ, RZ, R121 ;  /* 0x000000ffff047224 */ /* 0x002fca00078e0079 */
[----:B------:R1:W-:Y:S04]  /*1e4f0*/  STL [R1+0x8e0], R4 ;  /* 0x0008e00401007387 */ /* 0x0003e80000100800 */
[----:B------:R-:W2:Y:S01]  /*1e500*/  LDL.LU.64 R120, [R1+0x690] ;  /* 0x0006900001787983 */ /* 0x000ea20000300a00 */
[----:B-1----:R-:W-:-:S03]  /*1e510*/  IMAD.MOV.U32 R4, RZ, RZ, R85 ;  /* 0x000000ffff047224 */ /* 0x002fc600078e0055 */
[----:B---3--:R-:W-:Y:S04]  /*1e520*/  STL [R1+0x8f4], R166 ;  /* 0x0008f4a601007387 */ /* 0x008fe80000100800 */
[----:B------:R1:W-:Y:S02]  /*1e530*/  STL [R1+0x8e8], R4 ;  /* 0x0008e80401007387 */ /* 0x0003e40000100800 */
[----:B-1----:R-:W-:Y:S02]  /*1e540*/  IMAD.MOV.U32 R4, RZ, RZ, R167 ;  /* 0x000000ffff047224 */ /* 0x002fe400078e00a7 */
[----:B------:R-:W-:Y:S04]  /*1e550*/  STL [R1+0x8fc], R86 ;  /* 0x0008fc5601007387 */ /* 0x000fe80000100800 */
[----:B------:R1:W-:Y:S04]  /*1e560*/  STL [R1+0x8f0], R4 ;  /* 0x0008f00401007387 */ /* 0x0003e80000100800 */
[----:B------:R-:W3:Y:S01]  /*1e570*/  LDL.LU.64 R166, [R1+0x698] ;  /* 0x0006980001a67983 */ /* 0x000ee20000300a00 */
[----:B-1----:R-:W-:-:S05]  /*1e580*/  IMAD.MOV.U32 R4, RZ, RZ, R87 ;  /* 0x000000ffff047224 */ /* 0x002fca00078e0057 */
[----:B------:R1:W-:Y:S04]  /*1e590*/  STL [R1+0x8f8], R4 ;  /* 0x0008f80401007387 */ /* 0x0003e80000100800 */
[----:B----4-:R4:W-:Y:S01]  /*1e5a0*/  STL [R1+0x904], R78 ;  /* 0x0009044e01007387 */ /* 0x0109e20000100800 */
[----:B-1----:R-:W-:Y:S02]  /*1e5b0*/  IMAD.MOV.U32 R4, RZ, RZ, R79 ;  /* 0x000000ffff047224 */ /* 0x002fe400078e004f */
[----:B----4-:R-:W-:Y:S02]  /*1e5c0*/  IMAD.MOV.U32 R78, RZ, RZ, R170 ;  /* 0x000000ffff4e7224 */ /* 0x010fe400078e00aa */
[----:B------:R-:W-:Y:S02]  /*1e5d0*/  IMAD.MOV.U32 R79, RZ, RZ, R171 ;  /* 0x000000ffff4f7224 */ /* 0x000fe400078e00ab */
[----:B------:R-:W-:-:S02]  /*1e5e0*/  IMAD.MOV.U32 R170, RZ, RZ, R144 ;  /* 0x000000ffffaa7224 */ /* 0x000fc400078e0090 */
[----:B------:R-:W-:Y:S01]  /*1e5f0*/  IMAD.MOV.U32 R171, RZ, RZ, R145 ;  /* 0x000000ffffab7224 */ /* 0x000fe200078e0091 */
[----:B------:R1:W-:Y:S01]  /*1e600*/  STL [R1+0x900], R4 ;  /* 0x0009000401007387 */ /* 0x0003e20000100800 */
[----:B------:R-:W-:Y:S02]  /*1e610*/  IMAD.MOV.U32 R144, RZ, RZ, R138 ;  /* 0x000000ffff907224 */ /* 0x000fe400078e008a */
[----:B------:R-:W-:Y:S02]  /*1e620*/  IMAD.MOV.U32 R145, RZ, RZ, R139 ;  /* 0x000000ffff917224 */ /* 0x000fe400078e008b */
[----:B------:R-:W-:Y:S02]  /*1e630*/  IMAD.MOV.U32 R138, RZ, RZ, R128 ;  /* 0x000000ffff8a7224 */ /* 0x000fe400078e0080 */
[----:B------:R-:W-:Y:S02]  /*1e640*/  IMAD.MOV.U32 R139, RZ, RZ, R129 ;  /* 0x000000ffff8b7224 */ /* 0x000fe400078e0081 */
[----:B------:R-:W4:Y:S01]  /*1e650*/  LDL.LU.64 R128, [R1+0x6a0] ;  /* 0x0006a00001807983 */ /* 0x000f220000300a00 */
[----:B-1----:R-:W-:-:S03]  /*1e660*/  IMAD.MOV.U32 R4, RZ, RZ, R165 ;  /* 0x000000ffff047224 */ /* 0x002fc600078e00a5 */
[----:B------:R-:W-:Y:S04]  /*1e670*/  STL [R1+0x90c], R164 ;  /* 0x00090ca401007387 */ /* 0x000fe80000100800 */
[----:B------:R1:W-:Y:S04]  /*1e680*/  STL [R1+0x908], R4 ;  /* 0x0009080401007387 */ /* 0x0003e80000100800 */
[----:B------:R-:W-:Y:S01]  /*1e690*/  STL [R1+0x914], R76 ;  /* 0x0009144c01007387 */ /* 0x000fe20000100800 */
[----:B-1----:R-:W-:-:S03]  /*1e6a0*/  IMAD.MOV.U32 R4, RZ, RZ, R77 ;  /* 0x000000ffff047224 */ /* 0x002fc600078e004d */
[----:B------:R-:W-:Y:S04]  /*1e6b0*/  STL [R1+0x91c], R168 ;  /* 0x00091ca801007387 */ /* 0x000fe80000100800 */
[----:B------:R1:W-:Y:S04]  /*1e6c0*/  STL [R1+0x910], R4 ;  /* 0x0009100401007387 */ /* 0x0003e80000100800 */
[----:B------:R-:W-:Y:S01]  /*1e6d0*/  STL [R1+0x920], R56 ;  /* 0x0009203801007387 */ /* 0x000fe20000100800 */
[----:B-1----:R-:W-:-:S05]  /*1e6e0*/  IMAD.MOV.U32 R4, RZ, RZ, R169 ;  /* 0x000000ffff047224 */ /* 0x002fca00078e00a9 */
[----:B------:R2:W-:Y:S04]  /*1e6f0*/  STL [R1+0x918], R4 ;  /* 0x0009180401007387 */ /* 0x0005e80000100800 */
[----:B------:R-:W4:Y:S01]  /*1e700*/  LDL.LU.64 R168, [R1+0x6a8] ;  /* 0x0006a80001a87983 */ /* 0x000f220000300a00 */
[----:B------:R-:W-:Y:S02]  /*1e710*/  IMAD.MOV.U32 R164, RZ, RZ, R78 ;  /* 0x000000ffffa47224 */ /* 0x000fe400078e004e */
[----:B------:R-:W-:Y:S02]  /*1e720*/  IMAD.MOV.U32 R165, RZ, RZ, R79 ;  /* 0x000000ffffa57224 */ /* 0x000fe400078e004f */
[----:B------:R-:W-:Y:S02]  /*1e730*/  IMAD.MOV.U32 R78, RZ, RZ, R144 ;  /* 0x000000ffff4e7224 */ /* 0x000fe400078e0090 */
[----:B------:R-:W-:-:S02]  /*1e740*/  IMAD.MOV.U32 R79, RZ, RZ, R145 ;  /* 0x000000ffff4f7224 */ /* 0x000fc400078e0091 */
[----:B------:R-:W-:Y:S02]  /*1e750*/  IMAD.MOV.U32 R144, RZ, RZ, R136 ;  /* 0x000000ffff907224 */ /* 0x000fe400078e0088 */
[----:B------:R-:W-:Y:S02]  /*1e760*/  IMAD.MOV.U32 R145, RZ, RZ, R137 ;  /* 0x000000ffff917224 */ /* 0x000fe400078e0089 */
[----:B--2---:R-:W-:Y:S01]  /*1e770*/  IMAD.MOV.U32 R4, RZ, RZ, R121 ;  /* 0x000000ffff047224 */ /* 0x004fe200078e0079 */
[----:B------:R-:W-:Y:S04]  /*1e780*/  STL [R1+0x83c], R120 ;  /* 0x00083c7801007387 */ /* 0x000fe80000100800 */
[----:B------:R3:W-:Y:S04]  /*1e790*/  STL [R1+0x838], R4 ;  /* 0x0008380401007387 */ /* 0x0007e80000100800 */
[----:B------:R-:W-:Y:S04]  /*1e7a0*/  STL [R1+0x840], R30 ;  /* 0x0008401e01007387 */ /* 0x000fe80000100800 */
[----:B------:R-:W2:Y:S01]  /*1e7b0*/  LDL.LU.64 R76, [R1+0x6b0] ;  /* 0x0006b000014c7983 */ /* 0x000ea20000300a00 */
[----:B---3--:R-:W-:-:S03]  /*1e7c0*/  IMAD.MOV.U32 R4, RZ, RZ, R167 ;  /* 0x000000ffff047224 */ /* 0x008fc600078e00a7 */
[----:B------:R1:W-:Y:S04]  /*1e7d0*/  STL [R1+0x830], R166 ;  /* 0x000830a601007387 */ /* 0x0003e80000100800 */
[----:B------:R-:W-:Y:S04]  /*1e7e0*/  STL [R1+0x834], R28 ;  /* 0x0008341c01007387 */ /* 0x000fe80000100800 */
[----:B------:R3:W-:Y:S01]  /*1e7f0*/  STL [R1+0x82c], R4 ;  /* 0x00082c0401007387 */ /* 0x0007e20000100800 */
[----:B-1----:R-:W-:Y:S02]  /*1e800*/  IMAD.MOV.U32 R166, RZ, RZ, R170 ;  /* 0x000000ffffa67224 */ /* 0x002fe400078e00aa */
[----:B------:R-:W-:-:S02]  /*1e810*/  IMAD.MOV.U32 R167, RZ, RZ, R171 ;  /* 0x000000ffffa77224 */ /* 0x000fc400078e00ab */
[----:B------:R-:W2:Y:S04]  /*1e820*/  LDL.LU.64 R170, [R1+0xd8] ;  /* 0x0000d80001aa7983 */ /* 0x000ea80000300a00 */
[----:B----4-:R1:W-:Y:S01]  /*1e830*/  STL [R1+0x824], R128 ;  /* 0x0008248001007387 */ /* 0x0103e20000100800 */
[----:B---3--:R-:W-:-:S03]  /*1e840*/  IMAD.MOV.U32 R4, RZ, RZ, R129 ;  /* 0x000000ffff047224 */ /* 0x008fc600078e0081 */
[----:B------:R-:W3:Y:S04]  /*1e850*/  LDL.LU.64 R136, [R1+0xe8] ;  /* 0x0000e80001887983 */ /* 0x000ee80000300a00 */
[----:B------:R4:W-:Y:S04]  /*1e860*/  STL [R1+0x820], R4 ;  /* 0x0008200401007387 */ /* 0x0009e80000100800 */
[----:B------:R-:W-:Y:S04]  /*1e870*/  STL [R1+0x828], R10 ;  /* 0x0008280a01007387 */ /* 0x000fe80000100800 */
[----:B-1----:R-:W3:Y:S04]  /*1e880*/  LDL.LU.64 R128, [R1+0xf8] ;  /* 0x0000f80001807983 */ /* 0x002ee80000300a00 */
[----:B------:R1:W-:Y:S01]  /*1e890*/  STL [R1+0x818], R168 ;  /* 0x000818a801007387 */ /* 0x0003e20000100800 */
[----:B----4-:R-:W-:-:S03]  /*1e8a0*/  IMAD.MOV.U32 R4, RZ, RZ, R169 ;  /* 0x000000ffff047224 */ /* 0x010fc600078e00a9 */
[----:B-1----:R-:W4:Y:S04]  /*1e8b0*/  LDL.LU.64 R168, [R1+0x108] ;  /* 0x0001080001a87983 */ /* 0x002f280000300a00 */
[----:B------:R1:W-:Y:S04]  /*1e8c0*/  STL [R1+0x814], R4 ;  /* 0x0008140401007387 */ /* 0x0003e80000100800 */
[----:B------:R-:W-:Y:S04]  /*1e8d0*/  STL [R1+0x81c], R8 ;  /* 0x00081c0801007387 */ /* 0x000fe80000100800 */
[----:B------:R-:W-:Y:S04]  /*1e8e0*/  STL [R1], R9 ;  /* 0x0000000901007387 */ /* 0x000fe80000100800 */
[----:B------:R-:W4:Y:S01]  /*1e8f0*/  LDL.LU.64 R84, [R1+0x118] ;  /* 0x0001180001547983 */ /* 0x000f220000300a00 */
[----:B------:R-:W-:-:S02]  /*1e900*/  IMAD.MOV.U32 R86, RZ, RZ, R166 ;  /* 0x000000ffff567224 */ /* 0x000fc400078e00a6 */
[----:B------:R-:W-:Y:S01]  /*1e910*/  IMAD.MOV.U32 R87, RZ, RZ, R167 ;  /* 0x000000ffff577224 */ /* 0x000fe200078e00a7 */
[----:B--2---:R2:W-:Y:S01]  /*1e920*/  STL [R1+0x80c], R76 ;  /* 0x00080c4c01007387 */ /* 0x0045e20000100800 */
[----:B-1----:R-:W-:-:S03]  /*1e930*/  IMAD.MOV.U32 R4, RZ, RZ, R77 ;  /* 0x000000ffff047224 */ /* 0x002fc600078e004d */
[----:B--2---:R-:W2:Y:S04]  /*1e940*/  LDL.LU.64 R76, [R1+0x128] ;  /* 0x00012800014c7983 */ /* 0x004ea80000300a00 */
[----:B------:R-:W-:Y:S04]  /*1e950*/  STL [R1+0x4], R4 ;  /* 0x0000040401007387 */ /* 0x000fe80000100800 */
[----:B------:R1:W-:Y:S04]  /*1e960*/  STL [R1+0x810], R2 ;  /* 0x0008100201007387 */ /* 0x0003e80000100800 */
[----:B------:R-:W-:Y:S01]  /*1e970*/  STL [R1+0x8], R3 ;  /* 0x0000080301007387 */ /* 0x000fe20000100800 */
[----:B-1----:R-:W-:-:S03]  /*1e980*/  IMAD.MOV.U32 R2, RZ, RZ, R171 ;  /* 0x000000ffff027224 */ /* 0x002fc600078e00ab */
[----:B------:R1:W-:Y:S04]  /*1e990*/  STL [R1+0x10], R170 ;  /* 0x000010aa01007387 */ /* 0x0003e80000100800 */
[----:B------:R3:W-:Y:S04]  /*1e9a0*/  STL [R1+0xc], R2 ;  /* 0x00000c0201007387 */ /* 0x0007e80000100800 */
[----:B-1----:R-:W2:Y:S04]  /*1e9b0*/  LDL.LU.64 R170, [R1+0x158] ;  /* 0x0001580001aa7983 */ /* 0x002ea80000300a00 */
[----:B---3--:R1:W-:Y:S01]  /*1e9c0*/  STL [R1+0x18], R136 ;  /* 0x0000188801007387 */ /* 0x0083e20000100800 */
[----:B------:R-:W-:-:S03]  /*1e9d0*/  IMAD.MOV.U32 R2, RZ, RZ, R137 ;  /* 0x000000ffff027224 */ /* 0x000fc600078e0089 */
[----:B-1----:R-:W3:Y:S04]  /*1e9e0*/  LDL.LU.64 R136, [R1+0x168] ;  /* 0x0001680001887983 */ /* 0x002ee80000300a00 */
[----:B------:R1:W-:Y:S04]  /*1e9f0*/  STL [R1+0x14], R2 ;  /* 0x0000140201007387 */ /* 0x0003e80000100800 */
[----:B------:R1:W-:Y:S02]  /*1ea00*/  STL [R1+0x20], R128 ;  /* 0x0000208001007387 */ /* 0x0003e40000100800 */
[----:B-1----:R-:W-:-:S02]  /*1ea10*/  IMAD.MOV.U32 R2, RZ, RZ, R129 ;  /* 0x000000ffff027224 */ /* 0x002fc400078e0081 */
[----:B------:R-:W3:Y:S04]  /*1ea20*/  LDL.LU.64 R128, [R1+0x178] ;  /* 0x0001780001807983 */ /* 0x000ee80000300a00 */
[----:B------:R1:W-:Y:S04]  /*1ea30*/  STL [R1+0x1c], R2 ;  /* 0x00001c0201007387 */ /* 0x0003e80000100800 */
[----:B----4-:R4:W-:Y:S01]  /*1ea40*/  STL [R1+0x28], R168 ;  /* 0x000028a801007387 */ /* 0x0109e20000100800 */
[----:B-1----:R-:W-:-:S03]  /*1ea50*/  IMAD.MOV.U32 R2, RZ, RZ, R169 ;  /* 0x000000ffff027224 */ /* 0x002fc600078e00a9 */
[----:B------:R-:W3:Y:S04]  /*1ea60*/  LDL.LU.64 R166, [R1+0x188] ;  /* 0x0001880001a67983 */ /* 0x000ee80000300a00 */
[----:B------:R1:W-:Y:S04]  /*1ea70*/  STL [R1+0x24], R2 ;  /* 0x0000240201007387 */ /* 0x0003e80000100800 */
[----:B------:R-:W-:Y:S04]  /*1ea80*/  STL [R1+0x30], R84 ;  /* 0x0000305401007387 */ /* 0x000fe80000100800 */
[----:B----4-:R-:W4:Y:S01]  /*1ea90*/  LDL.LU.64 R168, [R1+0x198] ;  /* 0x0001980001a87983 */ /* 0x010f220000300a00 */
[----:B-1----:R-:W-:-:S05]  /*1eaa0*/  IMAD.MOV.U32 R2, RZ, RZ, R85 ;  /* 0x000000ffff027224 */ /* 0x002fca00078e0055 */
[----:B------:R1:W-:Y:S01]  /*1eab0*/  STL [R1+0x2c], R2 ;  /* 0x00002c0201007387 */ /* 0x0003e20000100800 */
[----:B------:R-:W-:Y:S02]  /*1eac0*/  IMAD.MOV.U32 R120, RZ, RZ, R250 ;  /* 0x000000ffff787224 */ /* 0x000fe400078e00fa */
[----:B------:R-:W-:Y:S01]  /*1ead0*/  IMAD.MOV.U32 R121, RZ, RZ, R251 ;  /* 0x000000ffff797224 */ /* 0x000fe200078e00fb */
[----:B--2---:R2:W-:Y:S01]  /*1eae0*/  STL [R1+0x38], R76 ;  /* 0x0000384c01007387 */ /* 0x0045e20000100800 */
[----:B-1----:R-:W-:-:S03]  /*1eaf0*/  IMAD.MOV.U32 R2, RZ, RZ, R77 ;  /* 0x000000ffff027224 */ /* 0x002fc600078e004d */
[----:B--2---:R-:W2:Y:S04]  /*1eb00*/  LDL.LU.64 R76, [R1+0x1a8] ;  /* 0x0001a800014c7983 */ /* 0x004ea80000300a00 */
[----:B------:R1:W-:Y:S04]  /*1eb10*/  STL [R1+0x34], R2 ;  /* 0x0000340201007387 */ /* 0x0003e80000100800 */
[----:B------:R-:W-:Y:S01]  /*1eb20*/  STL [R1+0x40], R86 ;  /* 0x0000405601007387 */ /* 0x000fe20000100800 */
[----:B-1----:R-:W-:-:S05]  /*1eb30*/  IMAD.MOV.U32 R2, RZ, RZ, R87 ;  /* 0x000000ffff027224 */ /* 0x002fca00078e0057 */
[----:B------:R1:W-:Y:S04]  /*1eb40*/  STL [R1+0x3c], R2 ;  /* 0x00003c0201007387 */ /* 0x0003e80000100800 */
[----:B------:R1:W-:Y:S02]  /*1eb50*/  STL [R1+0x48], R78 ;  /* 0x0000484e01007387 */ /* 0x0003e40000100800 */
[----:B-1----:R-:W-:-:S05]  /*1eb60*/  IMAD.MOV.U32 R2, RZ, RZ, R79 ;  /* 0x000000ffff027224 */ /* 0x002fca00078e004f */
[----:B------:R1:W-:Y:S01]  /*1eb70*/  STL [R1+0x44], R2 ;  /* 0x0000440201007387 */ /* 0x0003e20000100800 */
[----:B------:R-:W-:Y:S02]  /*1eb80*/  IMAD.MOV.U32 R78, RZ, RZ, R144 ;  /* 0x000000ffff4e7224 */ /* 0x000fe400078e0090 */
[----:B------:R-:W-:Y:S01]  /*1eb90*/  IMAD.MOV.U32 R79, RZ, RZ, R145 ;  /* 0x000000ffff4f7224 */ /* 0x000fe200078e0091 */
[----:B------:R3:W-:Y:S04]  /*1eba0*/  STL [R1+0x50], R170 ;  /* 0x000050aa01007387 */ /* 0x0007e80000100800 */
[----:B------:R-:W2:Y:S01]  /*1ebb0*/  LDL.LU.64 R144, [R1+0x568] ;  /* 0x0005680001907983 */ /* 0x000ea20000300a00 */
[----:B-1----:R-:W-:-:S05]  /*1ebc0*/  IMAD.MOV.U32 R2, RZ, RZ, R171 ;  /* 0x000000ffff027224 */ /* 0x002fca00078e00ab */
[----:B------:R1:W-:Y:S04]  /*1ebd0*/  STL [R1+0x4c], R2 ;  /* 0x00004c0201007387 */ /* 0x0003e80000100800 */
[----:B---3--:R3:W-:Y:S04]  /*1ebe0*/  STL [R1+0x58], R136 ;  /* 0x0000588801007387 */ /* 0x0087e80000100800 */
[----:B------:R-:W2:Y:S01]  /*1ebf0*/  LDL.LU.64 R170, [R1+0x560] ;  /* 0x0005600001aa7983 */ /* 0x000ea20000300a00 */
[----:B-1----:R-:W-:-:S03]  /*1ec00*/  IMAD.MOV.U32 R2, RZ, RZ, R137 ;  /* 0x000000ffff027224 */ /* 0x002fc600078e0089 */
[----:B------:R-:W-:Y:S04]  /*1ec10*/  STL [R1+0x60], R128 ;  /* 0x0000608001007387 */ /* 0x000fe80000100800 */
[----:B------:R1:W-:Y:S04]  /*1ec20*/  STL [R1+0x54], R2 ;  /* 0x0000540201007387 */ /* 0x0003e80000100800 */
[----:B---3--:R-:W3:Y:S01]  /*1ec30*/  LDL.LU.64 R136, [R1+0x558] ;  /* 0x0005580001887983 */ /* 0x008ee20000300a00 */
[----:B-1----:R-:W-:Y:S02]  /*1ec40*/  IMAD.MOV.U32 R2, RZ, RZ, R129 ;  /* 0x000000ffff027224 */ /* 0x002fe400078e0081 */
[----:B------:R-:W-:-:S02]  /*1ec50*/  IMAD.MOV.U32 R128, RZ, RZ, R120 ;  /* 0x000000ffff807224 */ /* 0x000fc400078e0078 */
[----:B------:R-:W-:Y:S01]  /*1ec60*/  IMAD.MOV.U32 R129, RZ, RZ, R121 ;  /* 0x000000ffff817224 */ /* 0x000fe200078e0079 */
[----:B------:R1:W-:Y:S04]  /*1ec70*/  STL [R1+0x5c], R2 ;  /* 0x00005c0201007387 */ /* 0x0003e80000100800 */
[----:B------:R4:W-:Y:S04]  /*1ec80*/  STL [R1+0x68], R166 ;  /* 0x000068a601007387 */ /* 0x0009e80000100800 */
[----:B------:R-:W3:Y:S01]  /*1ec90*/  LDL.LU.64 R120, [R1+0x550] ;  /* 0x0005500001787983 */ /* 0x000ee20000300a00 */
[----:B-1----:R-:W-:-:S03]  /*1eca0*/  IMAD.MOV.U32 R2, RZ, RZ, R167 ;  /* 0x000000ffff027224 */ /* 0x002fc600078e00a7 */
[----:B----4-:R-:W-:Y:S04]  /*1ecb0*/  STL [R1+0x70], R168 ;  /* 0x000070a801007387 */ /* 0x010fe80000100800 */
[----:B------:R1:W-:Y:S04]  /*1ecc0*/  STL [R1+0x64], R2 ;  /* 0x0000640201007387 */ /* 0x0003e80000100800 */
[----:B------:R-:W3:Y:S01]  /*1ecd0*/  LDL.LU.64 R166, [R1+0x548] ;  /* 0x0005480001a67983 */ /* 0x000ee20000300a00 */
[----:B-1----:R-:W-:-:S03]  /*1ece0*/  IMAD.MOV.U32 R2, RZ, RZ, R169 ;  /* 0x000000ffff027224 */ /* 0x002fc600078e00a9 */
[----:B------:R-:W3:Y:S04]  /*1ecf0*/  LDL.LU.64 R168, [R1+0x540] ;  /* 0x0005400001a87983 */ /* 0x000ee80000300a00 */
[----:B------:R2:W-:Y:S02]  /*1ed00*/  STL [R1+0x6c], R2 ;  /* 0x00006c0201007387 */ /* 0x0005e40000100800 */
[----:B--2---:R-:W-:Y:S02]  /*1ed10*/  IMAD.MOV.U32 R2, RZ, RZ, R77 ;  /* 0x000000ffff027224 */ /* 0x004fe400078e004d */
[----:B------:R1:W-:Y:S04]  /*1ed20*/  STL [R1+0x78], R76 ;  /* 0x0000784c01007387 */ /* 0x0003e80000100800 */
[----:B------:R-:W-:Y:S04]  /*1ed30*/  STL [R1+0x80], R164 ;  /* 0x000080a401007387 */ /* 0x000fe80000100800 */
[----:B------:R2:W-:Y:S04]  /*1ed40*/  STL [R1+0x74], R2 ;  /* 0x0000740201007387 */ /* 0x0005e80000100800 */
[----:B-1----:R-:W4:Y:S01]  /*1ed50*/  LDL.LU.64 R76, [R1+0x538] ;  /* 0x00053800014c7983 */ /* 0x002f220000300a00 */
[----:B--2---:R-:W-:-:S05]  /*1ed60*/  IMAD.MOV.U32 R2, RZ, RZ, R165 ;  /* 0x000000ffff027224 */ /* 0x004fca00078e00a5 */
[----:B------:R1:W-:Y:S04]  /*1ed70*/  STL [R1+0x7c], R2 ;  /* 0x00007c0201007387 */ /* 0x0003e80000100800 */
[----:B------:R2:W-:Y:S01]  /*1ed80*/  STL [R1+0x88], R102 ;  /* 0x0000886601007387 */ /* 0x0005e20000100800 */
[----:B-1----:R-:W-:-:S03]  /*1ed90*/  IMAD.MOV.U32 R2, RZ, RZ, R103 ;  /* 0x000000ffff027224 */ /* 0x002fc600078e0067 */
[----:B--2---:R-:W2:Y:S04]  /*1eda0*/  LDL.LU.64 R102, [R1+0x528] ;  /* 0x0005280001667983 */ /* 0x004ea80000300a00 */
[----:B------:R1:W-:Y:S04]  /*1edb0*/  STL [R1+0x84], R2 ;  /* 0x0000840201007387 */ /* 0x0003e80000100800 */
[----:B------:R1:W-:Y:S02]  /*1edc0*/  STL [R1+0x90], R144 ;  /* 0x0000909001007387 */ /* 0x0003e40000100800 */
[----:B-1----:R-:W-:-:S02]  /*1edd0*/  IMAD.MOV.U32 R2, RZ, RZ, R145 ;  /* 0x000000ffff027224 */ /* 0x002fc400078e0091 */
[----:B------:R-:W-:Y:S04]  /*1ede0*/  STL [R1+0x98], R170 ;  /* 0x000098aa01007387 */ /* 0x000fe80000100800 */
[----:B------:R1:W-:Y:S04]  /*1edf0*/  STL [R1+0x8c], R2 ;  /* 0x00008c0201007387 */ /* 0x0003e80000100800 */
[----:B------:R-:W2:Y:S01]  /*1ee00*/  LDL.LU.64 R144, [R1+0x520] ;  /* 0x0005200001907983 */ /* 0x000ea20000300a00 */
[----:B-1----:R-:W-:-:S03]  /*1ee10*/  IMAD.MOV.U32 R2, RZ, RZ, R171 ;  /* 0x000000ffff027224 */ /* 0x002fc600078e00ab */
[----:B------:R-:W2:Y:S04]  /*1ee20*/  LDL.LU.64 R170, [R1+0x518] ;  /* 0x0005180001aa7983 */ /* 0x000ea80000300a00 */
[----:B------:R1:W-:Y:S04]  /*1ee30*/  STL [R1+0x94], R2 ;  /* 0x0000940201007387 */ /* 0x0003e80000100800 */
[----:B---3--:R3:W-:Y:S01]  /*1ee40*/  STL [R1+0xa0], R136 ;  /* 0x0000a08801007387 */ /* 0x0087e20000100800 */
[----:B-1----:R-:W-:-:S03]  /*1ee50*/  IMAD.MOV.U32 R2, RZ, RZ, R137 ;  /* 0x000000ffff027224 */ /* 0x002fc600078e0089 */
[----:B------:R-:W-:Y:S04]  /*1ee60*/  STL [R1+0xa8], R120 ;  /* 0x0000a87801007387 */ /* 0x000fe80000100800 */
[----:B------:R1:W-:Y:S04]  /*1ee70*/  STL [R1+0x9c], R2 ;  /* 0x00009c0201007387 */ /* 0x0003e80000100800 */
[----:B---3--:R-:W3:Y:S01]  /*1ee80*/  LDL.LU.64 R136, [R1+0x510] ;  /* 0x0005100001887983 */ /* 0x008ee20000300a00 */
[----:B-1----:R-:W-:-:S05]  /*1ee90*/  IMAD.MOV.U32 R2, RZ, RZ, R121 ;  /* 0x000000ffff027224 */ /* 0x002fca00078e0079 */
[----:B------:R1:W-:Y:S04]  /*1eea0*/  STL [R1+0xa4], R2 ;  /* 0x0000a40201007387 */ /* 0x0003e80000100800 */
[----:B------:R1:W-:Y:S04]  /*1eeb0*/  STL [R1+0xb0], R166 ;  /* 0x0000b0a601007387 */ /* 0x0003e80000100800 */
[----:B------:R-:W3:Y:S01]  /*1eec0*/  LDL.LU.64 R120, [R1+0x508] ;  /* 0x0005080001787983 */ /* 0x000ee20000300a00 */
[----:B-1----:R-:W-:-:S03]  /*1eed0*/  IMAD.MOV.U32 R2, RZ, RZ, R167 ;  /* 0x000000ffff027224 */ /* 0x002fc600078e00a7 */
[----:B------:R-:W-:Y:S04]  /*1eee0*/  STL [R1+0xb8], R168 ;  /* 0x0000b8a801007387 */ /* 0x000fe80000100800 */
[----:B------:R1:W-:Y:S04]  /*1eef0*/  STL [R1+0xac], R2 ;  /* 0x0000ac0201007387 */ /* 0x0003e80000100800 */
[----:B------:R-:W3:Y:S01]  /*1ef00*/  LDL.LU.64 R166, [R1+0x500] ;  /* 0x0005000001a67983 */ /* 0x000ee20000300a00 */
[----:B-1----:R-:W-:Y:S02]  /*1ef10*/  IMAD.MOV.U32 R2, RZ, RZ, R169 ;  /* 0x000000ffff027224 */ /* 0x002fe400078e00a9 */
[----:B------:R-:W-:-:S02]  /*1ef20*/  IMAD.MOV.U32 R168, RZ, RZ, R138 ;  /* 0x000000ffffa87224 */ /* 0x000fc400078e008a */
[----:B------:R-:W-:Y:S01]  /*1ef30*/  IMAD.MOV.U32 R169, RZ, RZ, R139 ;  /* 0x000000ffffa97224 */ /* 0x000fe200078e008b */
[----:B------:R4:W-:Y:S01]  /*1ef40*/  STL [R1+0xb4], R2 ;  /* 0x0000b40201007387 */ /* 0x0009e20000100800 */
[----:B------:R-:W-:Y:S02]  /*1ef50*/  IMAD.MOV.U32 R138, RZ, RZ, R130 ;  /* 0x000000ffff8a7224 */ /* 0x000fe400078e0082 */
[----:B------:R-:W-:Y:S02]  /*1ef60*/  IMAD.MOV.U32 R139, RZ, RZ, R131 ;  /* 0x000000ffff8b7224 */ /* 0x000fe400078e0083 */
[----:B------:R-:W3:Y:S01]  /*1ef70*/  LDL.LU.64 R130, [R1+0x4f8] ;  /* 0x0004f80001827983 */ /* 0x000ee20000300a00 */
[----:B----4-:R-:W-:-:S03]  /*1ef80*/  IMAD.MOV.U32 R2, RZ, RZ, R77 ;  /* 0x000000ffff027224 */ /* 0x010fc600078e004d */
[----:B------:R-:W-:Y:S04]  /*1ef90*/  STL [R1+0xc0], R76 ;  /* 0x0000c04c01007387 */ /* 0x000fe80000100800 */
[----:B------:R1:W-:Y:S04]  /*1efa0*/  STL [R1+0xbc], R2 ;  /* 0x0000bc0201007387 */ /* 0x0003e80000100800 */
[----:B------:R4:W-:Y:S01]  /*1efb0*/  STL [R1+0xc8], R78 ;  /* 0x0000c84e01007387 */ /* 0x0009e20000100800 */
[----:B-1----:R-:W-:-:S03]  /*1efc0*/  IMAD.MOV.U32 R2, RZ, RZ, R79 ;  /* 0x000000ffff027224 */ /* 0x002fc600078e004f */
[----:B----4-:R-:W4:Y:S04]  /*1efd0*/  LDL.LU.64 R78, [R1+0x4e8] ;  /* 0x0004e800014e7983 */ /* 0x010f280000300a00 */
[----:B------:R1:W-:Y:S04]  /*1efe0*/  STL [R1+0xc4], R2 ;  /* 0x0000c40201007387 */ /* 0x0003e80000100800 */
[----:B--2---:R2:W-:Y:S01]  /*1eff0*/  STL [R1+0xd0], R102 ;  /* 0x0000d06601007387 */ /* 0x0045e20000100800 */
[----:B-1----:R-:W-:-:S03]  /*1f000*/  IMAD.MOV.U32 R2, RZ, RZ, R103 ;  /* 0x000000ffff027224 */ /* 0x002fc600078e0067 */
[----:B--2---:R-:W2:Y:S04]  /*1f010*/  LDL.LU.64 R102, [R1+0x4e0] ;  /* 0x0004e00001667983 */ /* 0x004ea80000300a00 */
[----:B------:R1:W-:Y:S04]  /*1f020*/  STL [R1+0xcc], R2 ;  /* 0x0000cc0201007387 */ /* 0x0003e80000100800 */
[----:B------:R1:W-:Y:S02]  /*1f030*/  STL [R1+0xd8], R144 ;  /* 0x0000d89001007387 */ /* 0x0003e40000100800 */
[----:B-1----:R-:W-:-:S02]  /*1f040*/  IMAD.MOV.U32 R2, RZ, RZ, R145 ;  /* 0x000000ffff027224 */ /* 0x002fc400078e0091 */
[----:B------:R-:W2:Y:S04]  /*1f050*/  LDL.LU.64 R144, [R1+0x4d8] ;  /* 0x0004d80001907983 */ /* 0x000ea80000300a00 */
[----:B------:R1:W-:Y:S04]  /*1f060*/  STL [R1+0xd4], R2 ;  /* 0x0000d40201007387 */ /* 0x0003e80000100800 */
[----:B------:R1:W-:Y:S02]  /*1f070*/  STL [R1+0xe0], R170 ;  /* 0x0000e0aa01007387 */ /* 0x0003e40000100800 */
[----:B-1----:R-:W-:-:S02]  /*1f080*/  IMAD.MOV.U32 R2, RZ, RZ, R171 ;  /* 0x000000ffff027224 */ /* 0x002fc400078e00ab */
[----:B------:R-:W2:Y:S04]  /*1f090*/  LDL.LU.64 R170, [R1+0x4d0] ;  /* 0x0004d00001aa7983 */ /* 0x000ea80000300a00 */
[----:B------:R1:W-:Y:S04]  /*1f0a0*/  STL [R1+0xdc], R2 ;  /* 0x0000dc0201007387 */ /* 0x0003e80000100800 */
[----:B---3--:R3:W-:Y:S01]  /*1f0b0*/  STL [R1+0xe8], R136 ;  /* 0x0000e88801007387 */ /* 0x0087e20000100800 */
[----:B-1----:R-:W-:-:S03]  /*1f0c0*/  IMAD.MOV.U32 R2, RZ, RZ, R137 ;  /* 0x000000ffff027224 */ /* 0x002fc600078e0089 */
[----:B---3--:R-:W3:Y:S04]  /*1f0d0*/  LDL.LU.64 R136, [R1+0x4c8] ;  /* 0x0004c80001887983 */ /* 0x008ee80000300a00 */
[----:B------:R1:W-:Y:S04]  /*1f0e0*/  STL [R1+0xe4], R2 ;  /* 0x0000e40201007387 */ /* 0x0003e80000100800 */
[----:B------:R1:W-:Y:S04]  /*1f0f0*/  STL [R1+0xf0], R120 ;  /* 0x0000f07801007387 */ /* 0x0003e80000100800 */
[----:B------:R-:W3:Y:S01]  /*1f100*/  LDL.LU.64 R76, [R1+0x4c0] ;  /* 0x0004c000014c7983 */ /* 0x000ee20000300a00 */
[----:B-1----:R-:W-:-:S05]  /*1f110*/  IMAD.MOV.U32 R2, RZ, RZ, R121 ;  /* 0x000000ffff027224 */ /* 0x002fca00078e0079 */
[----:B------:R1:W-:Y:S01]  /*1f120*/  STL [R1+0xec], R2 ;  /* 0x0000ec0201007387 */ /* 0x0003e20000100800 */
[----:B------:R-:W-:Y:S02]  /*1f130*/  IMAD.MOV.U32 R120, RZ, RZ, R112 ;  /* 0x000000ffff787224 */ /* 0x000fe400078e0070 */
[----:B------:R-:W-:Y:S01]  /*1f140*/  IMAD.MOV.U32 R121, RZ, RZ, R113 ;  /* 0x000000ffff797224 */ /* 0x000fe200078e0071 */
[----:B------:R-:W-:Y:S04]  /*1f150*/  STL [R1+0xf8], R166 ;  /* 0x0000f8a601007387 */ /* 0x000fe80000100800 */
[----:B------:R-:W3:Y:S01]  /*1f160*/  LDL.LU.64 R112, [R1+0x4b8] ;  /* 0x0004b80001707983 */ /* 0x000ee20000300a00 */
[----:B-1----:R-:W-:-:S05]  /*1f170*/  IMAD.MOV.U32 R2, RZ, RZ, R167 ;  /* 0x000000ffff027224 */ /* 0x002fca00078e00a7 */
[----:B------:R1:W-:Y:S04]  /*1f180*/  STL [R1+0xf4], R2 ;  /* 0x0000f40201007387 */ /* 0x0003e80000100800 */
[----:B------:R1:W-:Y:S02]  /*1f190*/  STL [R1+0x100], R130 ;  /* 0x0001008201007387 */ /* 0x0003e40000100800 */
[----:B-1----:R-:W-:Y:S02]  /*1f1a0*/  IMAD.MOV.U32 R2, RZ, RZ, R131 ;  /* 0x000000ffff027224 */ /* 0x002fe400078e0083 */
[----:B------:R-:W-:Y:S04]  /*1f1b0*/  STL [R1+0x108], R146 ;  /* 0x0001089201007387 */ /* 0x000fe80000100800 */
[----:B------:R1:W-:Y:S04]  /*1f1c0*/  STL [R1+0xfc], R2 ;  /* 0x0000fc0201007387 */ /* 0x0003e80000100800 */
[----:B------:R-:W3:Y:S01]  /*1f1d0*/  LDL.LU.64 R130, [R1+0x4a8] ;  /* 0x0004a80001827983 */ /* 0x000ee20000300a00 */
[----:B-1----:R-:W-:-:S03]  /*1f1e0*/  IMAD.MOV.U32 R2, RZ, RZ, R147 ;  /* 0x000000ffff027224 */ /* 0x002fc600078e0093 */
[----:B------:R-:W3:Y:S04]  /*1f1f0*/  LDL.LU.64 R146, [R1+0x4a0] ;  /* 0x0004a00001927983 */ /* 0x000ee80000300a00 */
[----:B------:R4:W-:Y:S02]  /*1f200*/  STL [R1+0x104], R2 ;  /* 0x0001040201007387 */ /* 0x0009e40000100800 */
[----:B----4-:R-:W-:Y:S02]  /*1f210*/  IMAD.MOV.U32 R2, RZ, RZ, R79 ;  /* 0x000000ffff027224 */ /* 0x010fe400078e004f */
[----:B------:R1:W-:Y:S04]  /*1f220*/  STL [R1+0x110], R78 ;  /* 0x0001104e01007387 */ /* 0x0003e80000100800 */
[----:B--2---:R-:W-:Y:S04]  /*1f230*/  STL [R1+0x118], R102 ;  /* 0x0001186601007387 */ /* 0x004fe80000100800 */
[----:B------:R2:W-:Y:S04]  /*1f240*/  STL [R1+0x10c], R2 ;  /* 0x00010c0201007387 */ /* 0x0005e80000100800 */
[----:B-1----:R-:W4:Y:S01]  /*1f250*/  LDL.LU.64 R78, [R1+0x498] ;  /* 0x00049800014e7983 */ /* 0x002f220000300a00 */
[----:B--2---:R-:W-:-:S03]  /*1f260*/  IMAD.MOV.U32 R2, RZ, RZ, R103 ;  /* 0x000000ffff027224 */ /* 0x004fc600078e0067 */
[----:B------:R-:W2:Y:S04]  /*1f270*/  LDL.LU.64 R102, [R1+0x490] ;  /* 0x0004900001667983 */ /* 0x000ea80000300a00 */
[----:B------:R1:W-:Y:S04]  /*1f280*/  STL [R1+0x114], R2 ;  /* 0x0001140201007387 */ /* 0x0003e80000100800 */
[----:B------:R1:W-:Y:S02]  /*1f290*/  STL [R1+0x120], R144 ;  /* 0x0001209001007387 */ /* 0x0003e40000100800 */
[----:B-1----:R-:W-:-:S02]  /*1f2a0*/  IMAD.MOV.U32 R2, RZ, RZ, R145 ;  /* 0x000000ffff027224 */ /* 0x002fc400078e0091 */
[----:B------:R-:W-:Y:S04]  /*1f2b0*/  STL [R1+0x128], R170 ;  /* 0x000128aa01007387 */ /* 0x000fe80000100800 */
[----:B------:R1:W-:Y:S04]  /*1f2c0*/  STL [R1+0x11c], R2 ;  /* 0x00011c0201007387 */ /* 0x0003e80000100800 */
[----:B------:R-:W2:Y:S01]  /*1f2d0*/  LDL.LU.64 R144, [R1+0x488] ;  /* 0x0004880001907983 */ /* 0x000ea20000300a00 */
[----:B-1----:R-:W-:-:S05]  /*1f2e0*/  IMAD.MOV.U32 R2, RZ, RZ, R171 ;  /* 0x000000ffff027224 */ /* 0x002fca00078e00ab */
[----:B------:R1:W-:Y:S04]  /*1f2f0*/  STL [R1+0x124], R2 ;  /* 0x0001240201007387 */ /* 0x0003e80000100800 */
[----:B---3--:R3:W-:Y:S04]  /*1f300*/  STL [R1+0x130], R136 ;  /* 0x0001308801007387 */ /* 0x0087e80000100800 */
[----:B------:R-:W2:Y:S01]  /*1f310*/  LDL.LU.64 R170, [R1+0x480] ;  /* 0x0004800001aa7983 */ /* 0x000ea20000300a00 */
[----:B-1----:R-:W-:-:S05]  /*1f320*/  IMAD.MOV.U32 R2, RZ, RZ, R137 ;  /* 0x000000ffff027224 */ /* 0x002fca00078e0089 */
[----:B------:R1:W-:Y:S01]  /*1f330*/  STL [R1+0x12c], R2 ;  /* 0x00012c0201007387 */ /* 0x0003e20000100800 */
[----:B---3--:R-:W-:Y:S02]  /*1f340*/  IMAD.MOV.U32 R136, RZ, RZ, R120 ;  /* 0x000000ffff887224 */ /* 0x008fe400078e0078 */
[----:B------:R-:W-:Y:S01]  /*1f350*/  IMAD.MOV.U32 R137, RZ, RZ, R121 ;  /* 0x000000ffff897224 */ /* 0x000fe200078e0079 */
[----:B------:R-:W-:Y:S04]  /*1f360*/  STL [R1+0x138], R76 ;  /* 0x0001384c01007387 */ /* 0x000fe80000100800 */
[----:B------:R-:W3:Y:S01]  /*1f370*/  LDL.LU.64 R120, [R1+0x478] ;  /* 0x0004780001787983 */ /* 0x000ee20000300a00 */
[----:B-1----:R-:W-:-:S03]  /*1f380*/  IMAD.MOV.U32 R2, RZ, RZ, R77 ;  /* 0x000000ffff027224 */ /* 0x002fc600078e004d */
[----:B------:R-:W-:Y:S04]  /*1f390*/  STL [R1+0x140], R112 ;  /* 0x0001407001007387 */ /* 0x000fe80000100800 */
[----:B------:R1:W-:Y:S04]  /*1f3a0*/  STL [R1+0x134], R2 ;  /* 0x0001340201007387 */ /* 0x0003e80000100800 */
[----:B------:R-:W-:Y:S01]  /*1f3b0*/  STL [R1+0x148], R168 ;  /* 0x000148a801007387 */ /* 0x000fe20000100800 */
[----:B-1----:R-:W-:-:S05]  /*1f3c0*/  IMAD.MOV.U32 R2, RZ, RZ, R113 ;  /* 0x000000ffff027224 */ /* 0x002fca00078e0071 */
[----:B------:R1:W-:Y:S04]  /*1f3d0*/  STL [R1+0x13c], R2 ;  /* 0x00013c0201007387 */ /* 0x0003e80000100800 */
[----:B------:R-:W3:Y:S01]  /*1f3e0*/  LDL.LU.64 R112, [R1+0x468] ;  /* 0x0004680001707983 */ /* 0x000ee20000300a00 */
[----:B-1----:R-:W-:-:S03]  /*1f3f0*/  IMAD.MOV.U32 R2, RZ, RZ, R169 ;  /* 0x000000ffff027224 */ /* 0x002fc600078e00a9 */
[----:B------:R-:W-:Y:S04]  /*1f400*/  STL [R1+0x150], R130 ;  /* 0x0001508201007387 */ /* 0x000fe80000100800 */
[----:B------:R1:W-:Y:S04]  /*1f410*/  STL [R1+0x144], R2 ;  /* 0x0001440201007387 */ /* 0x0003e80000100800 */
[----:B------:R-:W3:Y:S01]  /*1f420*/  LDL.LU.64 R168, [R1+0x460] ;  /* 0x0004600001a87983 */ /* 0x000ee20000300a00 */
[----:B-1----:R-:W-:-:S03]  /*1f430*/  IMAD.MOV.U32 R2, RZ, RZ, R131 ;  /* 0x000000ffff027224 */ /* 0x002fc600078e0083 */
[----:B------:R-:W-:Y:S04]  /*1f440*/  STL [R1+0x158], R146 ;  /* 0x0001589201007387 */ /* 0x000fe80000100800 */
[----:B------:R1:W-:Y:S04]  /*1f450*/  STL [R1+0x14c], R2 ;  /* 0x00014c0201007387 */ /* 0x0003e80000100800 */
[----:B------:R-:W3:Y:S01]  /*1f460*/  LDL.LU.64 R130, [R1+0x458] ;  /* 0x0004580001827983 */ /* 0x000ee20000300a00 */
[----:B-1----:R-:W-:-:S03]  /*1f470*/  IMAD.MOV.U32 R2, RZ, RZ, R147 ;  /* 0x000000ffff027224 */ /* 0x002fc600078e0093 */
[----:B----4-:R-:W-:Y:S04]  /*1f480*/  STL [R1+0x160], R78 ;  /* 0x0001604e01007387 */ /* 0x010fe80000100800 */
[----:B------:R1:W-:Y:S04]  /*1f490*/  STL [R1+0x154], R2 ;  /* 0x0001540201007387 */ /* 0x0003e80000100800 */
[----:B------:R-:W4:Y:S01]  /*1f4a0*/  LDL.LU.64 R146, [R1+0x450] ;  /* 0x0004500001927983 */ /* 0x000f220000300a00 */
[----:B-1----:R-:W-:-:S03]  /*1f4b0*/  IMAD.MOV.U32 R2, RZ, RZ, R79 ;  /* 0x000000ffff027224 */ /* 0x002fc600078e004f */
[----:B--2---:R-:W-:Y:S04]  /*1f4c0*/  STL [R1+0x168], R102 ;  /* 0x0001686601007387 */ /* 0x004fe80000100800 */
[----:B------:R1:W-:Y:S04]  /*1f4d0*/  STL [R1+0x15c], R2 ;  /* 0x00015c0201007387 */ /* 0x0003e80000100800 */
[----:B------:R-:W2:Y:S01]  /*1f4e0*/  LDL.LU.64 R78, [R1+0x448] ;  /* 0x00044800014e7983 */ /* 0x000ea20000300a00 */
[----:B-1----:R-:W-:-:S03]  /*1f4f0*/  IMAD.MOV.U32 R2, RZ, RZ, R103 ;  /* 0x000000ffff027224 */ /* 0x002fc600078e0067 */
[----:B------:R-:W2:Y:S04]  /*1f500*/  LDL.LU.64 R102, [R1+0x440] ;  /* 0x0004400001667983 */ /* 0x000ea80000300a00 */
[----:B------:R1:W-:Y:S04]  /*1f510*/  STL [R1+0x164], R2 ;  /* 0x0001640201007387 */ /* 0x0003e80000100800 */
[----:B------:R1:W-:Y:S02]  /*1f520*/  STL [R1+0x170], R144 ;  /* 0x0001709001007387 */ /* 0x0003e40000100800 */
[----:B-1----:R-:W-:-:S02]  /*1f530*/  IMAD.MOV.U32 R2, RZ, RZ, R145 ;  /* 0x000000ffff027224 */ /* 0x002fc400078e0091 */
[----:B------:R-:W2:Y:S04]  /*1f540*/  LDL.LU.64 R144, [R1+0x438] ;  /* 0x0004380001907983 */ /* 0x000ea80000300a00 */
[----:B------:R1:W-:Y:S04]  /*1f550*/  STL [R1+0x16c], R2 ;  /* 0x00016c0201007387 */ /* 0x0003e80000100800 */
[----:B------:R3:W-:Y:S01]  /*1f560*/  STL [R1+0x178], R170 ;  /* 0x000178aa01007387 */ /* 0x0007e20000100800 */
[----:B-1----:R-:W-:-:S05]  /*1f570*/  IMAD.MOV.U32 R2, RZ, RZ, R171 ;  /* 0x000000ffff027224 */ /* 0x002fca00078e00ab */
[----:B------:R1:W-:Y:S04]  /*1f580*/  STL [R1+0x174], R2 ;  /* 0x0001740201007387 */ /* 0x0003e80000100800 */
[----:B---3--:R3:W-:Y:S04]  /*1f590*/  STL [R1+0x180], R120 ;  /* 0x0001807801007387 */ /* 0x0087e80000100800 */
[----:B------:R-:W2:Y:S01]  /*1f5a0*/  LDL.LU.64 R170, [R1+0x428] ;  /* 0x0004280001aa7983 */ /* 0x000ea20000300a00 */
[----:B-1----:R-:W-:-:S05]  /*1f5b0*/  IMAD.MOV.U32 R2, RZ, RZ, R121 ;  /* 0x000000ffff027224 */ /* 0x002fca00078e0079 */
[----:B------:R1:W-:Y:S04]  /*1f5c0*/  STL [R1+0x17c], R2 ;  /* 0x00017c0201007387 */ /* 0x0003e80000100800 */
[----:B------:R3:W-:Y:S04]  /*1f5d0*/  STL [R1+0x188], R138 ;  /* 0x0001888a01007387 */ /* 0x0007e80000100800 */
[----:B---3--:R-:W2:Y:S01]  /*1f5e0*/  LDL.LU.64 R120, [R1+0x420] ;  /* 0x0004200001787983 */ /* 0x008ea20000300a00 */
[----:B-1----:R-:W-:-:S05]  /*1f5f0*/  IMAD.MOV.U32 R2, RZ, RZ, R139 ;  /* 0x000000ffff027224 */ /* 0x002fca00078e008b */
[----:B------:R1:W-:Y:S04]  /*1f600*/  STL [R1+0x184], R2 ;  /* 0x0001840201007387 */ /* 0x0003e80000100800 */
[----:B------:R1:W-:Y:S04]  /*1f610*/  STL [R1+0x190], R112 ;  /* 0x0001907001007387 */ /* 0x0003e80000100800 */
[----:B------:R-:W2:Y:S01]  /*1f620*/  LDL.LU.64 R138, [R1+0x418] ;  /* 0x00041800018a7983 */ /* 0x000ea20000300a00 */
[----:B-1----:R-:W-:-:S05]  /*1f630*/  IMAD.MOV.U32 R2, RZ, RZ, R113 ;  /* 0x000000ffff027224 */ /* 0x002fca00078e0071 */
[----:B------:R1:W-:Y:S04]  /*1f640*/  STL [R1+0x18c], R2 ;  /* 0x00018c0201007387 */ /* 0x0003e80000100800 */
[----:B------:R1:W-:Y:S04]  /*1f650*/  STL [R1+0x198], R168 ;  /* 0x000198a801007387 */ /* 0x0003e80000100800 */
[----:B------:R-:W2:Y:S01]  /*1f660*/  LDL.LU.64 R112, [R1+0x410] ;  /* 0x0004100001707983 */ /* 0x000ea20000300a00 */
[----:B-1----:R-:W-:-:S05]  /*1f670*/  IMAD.MOV.U32 R2, RZ, RZ, R169 ;  /* 0x000000ffff027224 */ /* 0x002fca00078e00a9 */
[----:B------:R1:W-:Y:S04]  /*1f680*/  STL [R1+0x194], R2 ;  /* 0x0001940201007387 */ /* 0x0003e80000100800 */
[----:B------:R-:W-:Y:S04]  /*1f690*/  STL [R1+0x1a0], R130 ;  /* 0x0001a08201007387 */ /* 0x000fe80000100800 */
[----:B------:R-:W2:Y:S01]  /*1f6a0*/  LDL.LU.64 R168, [R1+0x408] ;  /* 0x0004080001a87983 */ /* 0x000ea20000300a00 */
[----:B-1----:R-:W-:-:S05]  /*1f6b0*/  IMAD.MOV.U32 R2, RZ, RZ, R131 ;  /* 0x000000ffff027224 */ /* 0x002fca00078e0083 */
[----:B------:R1:W-:Y:S04]  /*1f6c0*/  STL [R1+0x19c], R2 ;  /* 0x00019c0201007387 */ /* 0x0003e80000100800 */
[----:B----4-:R4:W-:Y:S01]  /*1f6d0*/  STL [R1+0x1a8], R146 ;  /* 0x0001a89201007387 */ /* 0x0109e20000100800 */
[----:B-1----:R-:W-:-:S03]  /*1f6e0*/  IMAD.MOV.U32 R2, RZ, RZ, R147 ;  /* 0x000000ffff027224 */ /* 0x002fc600078e0093 */
[----:B------:R-:W3:Y:S04]  /*1f6f0*/  LDL.LU.64 R130, [R1+0x400] ;  /* 0x0004000001827983 */ /* 0x000ee80000300a00 */
[----:B------:R1:W-:Y:S04]  /*1f700*/  STL [R1+0x1a4], R2 ;  /* 0x0001a40201007387 */ /* 0x0003e80000100800 */
[----:B--2---:R-:W-:Y:S04]  /*1f710*/  STL [R1+0x1b0], R78 ;  /* 0x0001b04e01007387 */ /* 0x004fe80000100800 */
[----:B----4-:R-:W2:Y:S01]  /*1f720*/  LDL.LU.64 R146, [R1+0x3f8] ;  /* 0x0003f80001927983 */ /* 0x010ea20000300a00 */
[----:B-1----:R-:W-:-:S03]  /*1f730*/  IMAD.MOV.U32 R2, RZ, RZ, R79 ;  /* 0x000000ffff027224 */ /* 0x002fc600078e004f */
[----:B------:R-:W-:Y:S04]  /*1f740*/  STL [R1+0x1b8], R102 ;  /* 0x0001b86601007387 */ /* 0x000fe80000100800 */
[----:B------:R1:W-:Y:S02]  /*1f750*/  STL [R1+0x1ac], R2 ;  /* 0x0001ac0201007387 */ /* 0x0003e40000100800 */
[----:B-1----:R-:W-:Y:S02]  /*1f760*/  IMAD.MOV.U32 R2, RZ, RZ, R103 ;  /* 0x000000ffff027224 */ /* 0x002fe400078e0067 */
[----:B------:R-:W-:Y:S04]  /*1f770*/  STL [R1+0x1c0], R144 ;  /* 0x0001c09001007387 */ /* 0x000fe80000100800 */
[----:B------:R1:W-:Y:S04]  /*1f780*/  STL [R1+0x1b4], R2 ;  /* 0x0001b40201007387 */ /* 0x0003e80000100800 */
[----:B------:R-:W4:Y:S01]  /*1f790*/  LDL.LU.64 R102, [R1+0x3e8] ;  /* 0x0003e80001667983 */ /* 0x000f220000300a00 */
[----:B-1----:R-:W-:-:S03]  /*1f7a0*/  IMAD.MOV.U32 R2, RZ, RZ, R145 ;  /* 0x000000ffff027224 */ /* 0x002fc600078e0091 */
        /* <DEDUP_REMOVED lines=19> */
[----:B------:R1:W-:Y:S04]  /*1f8e0*/  STL [R1+0x1e8], R112 ;  /* 0x0001e87001007387 */ /* 0x0003e80000100800 */
[----:B------:R-:W4:Y:S01]  /*1f8f0*/  LDL.LU.64 R122, [R1+0x3c0] ;  /* 0x0003c000017a7983 */ /* 0x000f220000300a00 */
[----:B-1----:R-:W-:-:S03]  /*1f900*/  IMAD.MOV.U32 R2, RZ, RZ, R113 ;  /* 0x000000ffff027224 */ /* 0x002fc600078e0071 */
[----:B------:R-:W-:Y:S04]  /*1f910*/  STL [R1+0x1f0], R168 ;  /* 0x0001f0a801007387 */ /* 0x000fe80000100800 */
[----:B------:R1:W-:Y:S04]  /*1f920*/  STL [R1+0x1e4], R2 ;  /* 0x0001e40201007387 */ /* 0x0003e80000100800 */
[----:B------:R-:W4:Y:S01]  /*1f930*/  LDL.LU.64 R112, [R1+0x3b8] ;  /* 0x0003b80001707983 */ /* 0x000f220000300a00 */
[----:B-1----:R-:W-:-:S03]  /*1f940*/  IMAD.MOV.U32 R2, RZ, RZ, R169 ;  /* 0x000000ffff027224 */ /* 0x002fc600078e00a9 */
[----:B---3--:R-:W-:Y:S04]  /*1f950*/  STL [R1+0x1f8], R130 ;  /* 0x0001f88201007387 */ /* 0x008fe80000100800 */
[----:B------:R1:W-:Y:S02]  /*1f960*/  STL [R1+0x1ec], R2 ;  /* 0x0001ec0201007387 */ /* 0x0003e40000100800 */
[----:B-1----:R-:W-:Y:S02]  /*1f970*/  IMAD.MOV.U32 R2, RZ, RZ, R131 ;  /* 0x000000ffff027224 */ /* 0x002fe400078e0083 */
[----:B--2---:R-:W-:Y:S04]  /*1f980*/  STL [R1+0x200], R146 ;  /* 0x0002009201007387 */ /* 0x004fe80000100800 */
[----:B------:R1:W-:Y:S04]  /*1f990*/  STL [R1+0x1f4], R2 ;  /* 0x0001f40201007387 */ /* 0x0003e80000100800 */
[----:B------:R-:W2:Y:S01]  /*1f9a0*/  LDL.LU.64 R130, [R1+0x3a8] ;  /* 0x0003a80001827983 */ /* 0x000ea20000300a00 */
        /* <DEDUP_REMOVED lines=17> */
[----:B------:R-:W4:Y:S04]  /*1fac0*/  LDL.LU.64 R136, [R1+0x380] ;  /* 0x0003800001887983 */ /* 0x000f280000300a00 */
[----:B------:R1:W-:Y:S04]  /*1fad0*/  STL [R1+0x21c], R2 ;  /* 0x00021c0201007387 */ /* 0x0003e80000100800 */
[----:B------:R1:W-:Y:S02]  /*1fae0*/  STL [R1+0x228], R120 ;  /* 0x0002287801007387 */ /* 0x0003e40000100800 */
[----:B-1----:R-:W-:-:S02]  /*1faf0*/  IMAD.MOV.U32 R2, RZ, RZ, R121 ;  /* 0x000000ffff027224 */ /* 0x002fc400078e0079 */
[----:B------:R-:W4:Y:S04]  /*1fb00*/  LDL.LU.64 R120, [R1+0x378] ;  /* 0x0003780001787983 */ /* 0x000f280000300a00 */
[----:B------:R1:W-:Y:S04]  /*1fb10*/  STL [R1+0x224], R2 ;  /* 0x0002240201007387 */ /* 0x0003e80000100800 */
[----:B------:R-:W-:Y:S01]  /*1fb20*/  STL [R1+0x230], R170 ;  /* 0x000230aa01007387 */ /* 0x000fe20000100800 */
[----:B-1----:R-:W-:-:S05]  /*1fb30*/  IMAD.MOV.U32 R2, RZ, RZ, R171 ;  /* 0x000000ffff027224 */ /* 0x002fca00078e00ab */
[----:B------:R1:W-:Y:S04]  /*1fb40*/  STL [R1+0x22c], R2 ;  /* 0x00022c0201007387 */ /* 0x0003e80000100800 */
[----:B------:R1:W-:Y:S02]  /*1fb50*/  STL [R1+0x238], R122 ;  /* 0x0002387a01007387 */ /* 0x0003e40000100800 */
[----:B-1----:R-:W-:Y:S02]  /*1fb60*/  IMAD.MOV.U32 R2, RZ, RZ, R123 ;  /* 0x000000ffff027224 */ /* 0x002fe400078e007b */
[----:B------:R-:W4:Y:S04]  /*1fb70*/  LDL.LU.64 R122, [R1+0x368] ;  /* 0x00036800017a7983 */ /* 0x000f280000300a00 */
[----:B------:R1:W-:Y:S04]  /*1fb80*/  STL [R1+0x234], R2 ;  /* 0x0002340201007387 */ /* 0x0003e80000100800 */
[----:B------:R1:W-:Y:S02]  /*1fb90*/  STL [R1+0x240], R112 ;  /* 0x0002407001007387 */ /* 0x0003e40000100800 */
[----:B-1----:R-:W-:-:S02]  /*1fba0*/  IMAD.MOV.U32 R2, RZ, RZ, R113 ;  /* 0x000000ffff027224 */ /* 0x002fc400078e0071 */
[----:B------:R-:W4:Y:S04]  /*1fbb0*/  LDL.LU.64 R112, [R1+0x360] ;  /* 0x0003600001707983 */ /* 0x000f280000300a00 */
[----:B------:R1:W-:Y:S04]  /*1fbc0*/  STL [R1+0x23c], R2 ;  /* 0x00023c0201007387 */ /* 0x0003e80000100800 */
[----:B------:R1:W-:Y:S02]  /*1fbd0*/  STL [R1+0x248], R128 ;  /* 0x0002488001007387 */ /* 0x0003e40000100800 */
[----:B-1----:R-:W-:-:S02]  /*1fbe0*/  IMAD.MOV.U32 R2, RZ, RZ, R129 ;  /* 0x000000ffff027224 */ /* 0x002fc400078e0081 */
[----:B------:R-:W4:Y:S04]  /*1fbf0*/  LDL.LU.64 R128, [R1+0x358] ;  /* 0x0003580001807983 */ /* 0x000f280000300a00 */
[----:B------:R1:W-:Y:S04]  /*1fc00*/  STL [R1+0x244], R2 ;  /* 0x0002440201007387 */ /* 0x0003e80000100800 */
[----:B--2---:R2:W-:Y:S01]  /*1fc10*/  STL [R1+0x250], R130 ;  /* 0x0002508201007387 */ /* 0x0045e20000100800 */
[----:B-1----:R-:W-:-:S03]  /*1fc20*/  IMAD.MOV.U32 R2, RZ, RZ, R131 ;  /* 0x000000ffff027224 */ /* 0x002fc600078e0083 */
[----:B--2---:R-:W2:Y:S04]  /*1fc30*/  LDL.LU.64 R130, [R1+0x350] ;  /* 0x0003500001827983 */ /* 0x004ea80000300a00 */
[----:B------:R1:W-:Y:S04]  /*1fc40*/  STL [R1+0x24c], R2 ;  /* 0x00024c0201007387 */ /* 0x0003e80000100800 */
[----:B---3--:R3:W-:Y:S01]  /*1fc50*/  STL [R1+0x258], R146 ;  /* 0x0002589201007387 */ /* 0x0087e20000100800 */
[----:B-1----:R-:W-:-:S03]  /*1fc60*/  IMAD.MOV.U32 R2, RZ, RZ, R147 ;  /* 0x000000ffff027224 */ /* 0x002fc600078e0093 */
[----:B---3--:R-:W3:Y:S04]  /*1fc70*/  LDL.LU.64 R146, [R1+0x348] ;  /* 0x0003480001927983 */ /* 0x008ee80000300a00 */
[----:B------:R1:W-:Y:S04]  /*1fc80*/  STL [R1+0x254], R2 ;  /* 0x0002540201007387 */ /* 0x0003e80000100800 */
[----:B----4-:R4:W-:Y:S01]  /*1fc90*/  STL [R1+0x260], R114 ;  /* 0x0002607201007387 */ /* 0x0109e20000100800 */
[----:B-1----:R-:W-:-:S03]  /*1fca0*/  IMAD.MOV.U32 R2, RZ, RZ, R115 ;  /* 0x000000ffff027224 */ /* 0x002fc600078e0073 */
[----:B----4-:R-:W4:Y:S04]  /*1fcb0*/  LDL.LU.64 R114, [R1+0x340] ;  /* 0x0003400001727983 */ /* 0x010f280000300a00 */
        /* <DEDUP_REMOVED lines=168> */
[----:B---3--:R-:W-:Y:S04]  /*20740*/  STL [R1+0x3b8], R146 ;  /* 0x0003b89201007387 */ /* 0x008fe80000100800 */
[----:B------:R-:W3:Y:S01]  /*20750*/  LDL.LU.64 R144, [R1+0x740] ;  /* 0x0007400001907983 */ /* 0x000ee20000300a00 */
[----:B-1----:R-:W-:-:S05]  /*20760*/  IMAD.MOV.U32 R2, RZ, RZ, R147 ;  /* 0x000000ffff027224 */ /* 0x002fca00078e0093 */
        /* <DEDUP_REMOVED lines=33> */
[----:B------:R2:W-:Y:S04]  /*20980*/  STL [R1+0x400], R128 ;  /* 0x0004008001007387 */ /* 0x0005e80000100800 */
        /* <DEDUP_REMOVED lines=9> */
[----:B-1----:R-:W-:-:S03]  /*20a20*/  IMAD.MOV.U32 R2, RZ, RZ, R145 ;  /* 0x000000ffff027224 */ /* 0x002fc600078e0091 */
[----:B----4-:R-:W-:Y:S04]  /*20a30*/  STL [R1+0x418], R114 ;  /* 0x0004187201007387 */ /* 0x010fe80000100800 */
        /* <DEDUP_REMOVED lines=30> */
[----:B------:R-:W-:Y:S04]  /*20c20*/  STL [R1+0x458], R146 ;  /* 0x0004589201007387 */ /* 0x000fe80000100800 */
        /* <DEDUP_REMOVED lines=9> */
[----:B------:R-:W3:Y:S04]  /*20cc0*/  LDL.LU.64 R128, [R1+0x7e8] ;  /* 0x0007e80001807983 */ /* 0x000ee80000300a00 */
        /* <DEDUP_REMOVED lines=11> */
[----:B------:R1:W-:Y:S04]  /*20d80*/  STL [R1+0x480], R100 ;  /* 0x0004806401007387 */ /* 0x0003e80000100800 */
[----:B------:R-:W4:Y:S01]  /*20d90*/  LDL.64 R130, [R1+0x950] ;  /* 0x0009500001827983 */ /* 0x000f220000100a00 */
[----:B-1----:R-:W-:-:S03]  /*20da0*/  IMAD.MOV.U32 R2, RZ, RZ, R101 ;  /* 0x000000ffff027224 */ /* 0x002fc600078e0065 */
[----:B------:R-:W-:Y:S04]  /*20db0*/  STL [R1+0x488], R136 ;  /* 0x0004888801007387 */ /* 0x000fe80000100800 */
        /* <DEDUP_REMOVED lines=9> */
[----:B------:R-:W4:Y:S01]  /*20e50*/  LDL.LU.64 R120, [R1+0x968] ;  /* 0x0009680001787983 */ /* 0x000f220000300a00 */
[----:B-1----:R-:W-:-:S03]  /*20e60*/  IMAD.MOV.U32 R2, RZ, RZ, R139 ;  /* 0x000000ffff027224 */ /* 0x002fc600078e008b */
[----:B------:R-:W-:Y:S04]  /*20e70*/  STL [R1+0x4a0], R122 ;  /* 0x0004a07a01007387 */ /* 0x000fe80000100800 */
[----:B------:R1:W-:Y:S04]  /*20e80*/  STL [R1+0x494], R2 ;  /* 0x0004940201007387 */ /* 0x0003e80000100800 */
[----:B------:R-:W4:Y:S04]  /*20e90*/  LDL.LU.64 R136, [R1+0x970] ;  /* 0x0009700001887983 */ /* 0x000f280000300a00 */
[----:B------:R-:W4:Y:S01]  /*20ea0*/  LDL.LU.64 R138, [R1+0x978] ;  /* 0x00097800018a7983 */ /* 0x000f220000300a00 */
[----:B-1----:R-:W-:-:S05]  /*20eb0*/  IMAD.MOV.U32 R2, RZ, RZ, R123 ;  /* 0x000000ffff027224 */ /* 0x002fca00078e007b */
        /* <DEDUP_REMOVED lines=10> */
[----:B------:R-:W-:Y:S01]  /*20f60*/  STL [R1+0x4c0], R144 ;  /* 0x0004c09001007387 */ /* 0x000fe20000100800 */
[----:B-1----:R-:W-:-:S05]  /*20f70*/  IMAD.MOV.U32 R2, RZ, RZ, R129 ;  /* 0x000000ffff027224 */ /* 0x002fca00078e0081 */
        /* <DEDUP_REMOVED lines=27> */
[----:B------:R-:W-:Y:S01]  /*21130*/  STL [R1+0x4f8], R136 ;  /* 0x0004f88801007387 */ /* 0x000fe20000100800 */
[----:B-1----:R-:W-:-:S03]  /*21140*/  IMAD.MOV.U32 R2, RZ, RZ, R137 ;  /* 0x000000ffff027224 */ /* 0x002fc600078e0089 */
[----:B------:R-:W-:Y:S04]  /*21150*/  STL [R1+0x500], R138 ;  /* 0x0005008a01007387 */ /* 0x000fe80000100800 */
[----:B------:R1:W-:Y:S04]  /*21160*/  STL [R1+0x4f4], R2 ;  /* 0x0004f40201007387 */ /* 0x0003e80000100800 */
[----:B------:R-:W-:Y:S01]  /*21170*/  STL [R1+0x508], R122 ;  /* 0x0005087a01007387 */ /* 0x000fe20000100800 */
[----:B-1----:R-:W-:-:S05]  /*21180*/  IMAD.MOV.U32 R2, RZ, RZ, R139 ;  /* 0x000000ffff027224 */ /* 0x002fca00078e008b */
[----:B------:R1:W-:Y:S02]  /*21190*/  STL [R1+0x4fc], R2 ;  /* 0x0004fc0201007387 */ /* 0x0003e40000100800 */
[----:B-1----:R-:W-:Y:S02]  /*211a0*/  IMAD.MOV.U32 R2, RZ, RZ, R123 ;  /* 0x000000ffff027224 */ /* 0x002fe400078e007b */
[----:B------:R-:W4:Y:S04]  /*211b0*/  LDL.LU.64 R122, [R1+0x9c0] ;  /* 0x0009c000017a7983 */ /* 0x000f280000300a00 */
[----:B------:R2:W-:Y:S02]  /*211c0*/  STL [R1+0x504], R2 ;  /* 0x0005040201007387 */ /* 0x0005e40000100800 */
[----:B--2---:R-:W-:-:S02]  /*211d0*/  IMAD.MOV.U32 R2, RZ, RZ, R113 ;  /* 0x000000ffff027224 */ /* 0x004fc400078e0071 */
[----:B------:R1:W-:Y:S04]  /*211e0*/  STL [R1+0x510], R112 ;  /* 0x0005107001007387 */ /* 0x0003e80000100800 */
[----:B-1----:R-:W2:Y:S04]  /*211f0*/  LDL.LU.64 R112, [R1+0x9c8] ;  /* 0x0009c80001707983 */ /* 0x002ea80000300a00 */
[----:B------:R1:W-:Y:S04]  /*21200*/  STL [R1+0x50c], R2 ;  /* 0x00050c0201007387 */ /* 0x0003e80000100800 */
[----:B------:R-:W-:Y:S04]  /*21210*/  STL [R1+0x518], R58 ;  /* 0x0005183a01007387 */ /* 0x000fe80000100800 */
[----:B------:R-:W-:Y:S04]  /*21220*/  STL [R1+0x514], R59 ;  /* 0x0005143b01007387 */ /* 0x000fe80000100800 */
[----:B---3--:R-:W-:Y:S01]  /*21230*/  STL [R1+0x520], R128 ;  /* 0x0005208001007387 */ /* 0x008fe20000100800 */
[----:B-1----:R-:W-:-:S03]  /*21240*/  IMAD.MOV.U32 R2, RZ, RZ, R129 ;  /* 0x000000ffff027224 */ /* 0x002fc600078e0081 */
[----:B------:R-:W3:Y:S04]  /*21250*/  LDL.LU.64 R144, [R1+0x9d0] ;  /* 0x0009d00001907983 */ /* 0x000ee80000300a00 */
[----:B------:R-:W3:Y:S04]  /*21260*/  LDL.LU.64 R146, [R1+0x9d8] ;  /* 0x0009d80001927983 */ /* 0x000ee80000300a00 */
[----:B------:R1:W-:Y:S04]  /*21270*/  STL [R1+0x51c], R2 ;  /* 0x00051c0201007387 */ /* 0x0003e80000100800 */
[----:B----4-:R4:W-:Y:S04]  /*21280*/  STL [R1+0x528], R114 ;  /* 0x0005287201007387 */ /* 0x0109e80000100800 */
[----:B------:R-:W3:Y:S01]  /*21290*/  LDL.LU.64 R136, [R1+0x9e0] ;  /* 0x0009e00001887983 */ /* 0x000ee20000300a00 */
[----:B-1----:R-:W-:-:S03]  /*212a0*/  IMAD.MOV.U32 R2, RZ, RZ, R115 ;  /* 0x000000ffff027224 */ /* 0x002fc600078e0073 */
[----:B----4-:R-:W4:Y:S04]  /*212b0*/  LDL.LU.64 R114, [R1+0x9e8] ;  /* 0x0009e80001727983 */ /* 0x010f280000300a00 */
[----:B------:R1:W-:Y:S04]  /*212c0*/  STL [R1+0x524], R2 ;  /* 0x0005240201007387 */ /* 0x0003e80000100800 */
        /* <DEDUP_REMOVED lines=12> */
[----:B------:R1:W-:Y:S02]  /*21390*/  STL [R1+0x53c], R2 ;  /* 0x00053c0201007387 */ /* 0x0003e40000100800 */
[----:B-1----:R-:W-:Y:S02]  /*213a0*/  IMAD.MOV.U32 R2, RZ, RZ, R121 ;  /* 0x000000ffff027224 */ /* 0x002fe400078e0079 */
[----:B------:R-:W-:Y:S04]  /*213b0*/  STL [R1+0x548], R120 ;  /* 0x0005487801007387 */ /* 0x000fe80000100800 */
[----:B------:R-:W-:Y:S04]  /*213c0*/  STL [R1+0x550], R72 ;  /* 0x0005504801007387 */ /* 0x000fe80000100800 */
[----:B------:R1:W-:Y:S04]  /*213d0*/  STL [R1+0x544], R2 ;  /* 0x0005440201007387 */ /* 0x0003e80000100800 */
[----:B------:R-:W-:Y:S04]  /*213e0*/  STL [R1+0x54c], R73 ;  /* 0x00054c4901007387 */ /* 0x000fe80000100800 */
[----:B------:R-:W-:Y:S04]  /*213f0*/  STL [R1+0x558], R74 ;  /* 0x0005584a01007387 */ /* 0x000fe80000100800 */
[----:B------:R-:W-:Y:S04]  /*21400*/  STL [R1+0x554], R75 ;  /* 0x0005544b01007387 */ /* 0x000fe80000100800 */
[----:B------:R-:W4:Y:S04]  /*21410*/  LDL.LU.64 R130, [R1+0xa10] ;  /* 0x000a100001827983 */ /* 0x000f280000300a00 */
[----:B------:R-:W-:Y:S01]  /*21420*/  STL [R1+0x560], R122 ;  /* 0x0005607a01007387 */ /* 0x000fe20000100800 */
[----:B-1----:R-:W-:-:S03]  /*21430*/  IMAD.MOV.U32 R2, RZ, RZ, R123 ;  /* 0x000000ffff027224 */ /* 0x002fc600078e007b */
[----:B------:R-:W4:Y:S04]  /*21440*/  LDL.LU.64 R120, [R1+0xa18] ;  /* 0x000a180001787983 */ /* 0x000f280000300a00 */
[----:B------:R1:W-:Y:S04]  /*21450*/  STL [R1+0x55c], R2 ;  /* 0x00055c0201007387 */ /* 0x0003e80000100800 */
[----:B--2---:R2:W-:Y:S01]  /*21460*/  STL [R1+0x568], R112 ;  /* 0x0005687001007387 */ /* 0x0045e20000100800 */
[----:B-1----:R-:W-:-:S03]  /*21470*/  IMAD.MOV.U32 R2, RZ, RZ, R113 ;  /* 0x000000ffff027224 */ /* 0x002fc600078e0071 */
[----:B------:R-:W4:Y:S04]  /*21480*/  LDL.LU.64 R122, [R1+0xa20] ;  /* 0x000a2000017a7983 */ /* 0x000f280000300a00 */
[----:B--2---:R-:W2:Y:S04]  /*21490*/  LDL.LU.64 R112, [R1+0xa28] ;  /* 0x000a280001707983 */ /* 0x004ea80000300a00 */
[----:B------:R1:W-:Y:S04]  /*214a0*/  STL [R1+0x564], R2 ;  /* 0x0005640201007387 */ /* 0x0003e80000100800 */
[----:B---3--:R-:W-:Y:S01]  /*214b0*/  STL [R1+0x570], R144 ;  /* 0x0005709001007387 */ /* 0x008fe20000100800 */
[----:B-1----:R-:W-:-:S03]  /*214c0*/  IMAD.MOV.U32 R2, RZ, RZ, R145 ;  /* 0x000000ffff027224 */ /* 0x002fc600078e0091 */
[----:B------:R-:W-:Y:S04]  /*214d0*/  STL [R1+0x578], R146 ;  /* 0x0005789201007387 */ /* 0x000fe80000100800 */
[----:B------:R1:W-:Y:S02]  /*214e0*/  STL [R1+0x56c], R2 ;  /* 0x00056c0201007387 */ /* 0x0003e40000100800 */
[----:B-1----:R-:W-:Y:S02]  /*214f0*/  IMAD.MOV.U32 R2, RZ, RZ, R147 ;  /* 0x000000ffff027224 */ /* 0x002fe400078e0093 */
[----:B------:R-:W-:Y:S04]  /*21500*/  STL [R1+0x580], R136 ;  /* 0x0005808801007387 */ /* 0x000fe80000100800 */
[----:B------:R1:W-:Y:S04]  /*21510*/  STL [R1+0x574], R2 ;  /* 0x0005740201007387 */ /* 0x0003e80000100800 */
[----:B----4-:R-:W-:Y:S01]  /*21520*/  STL [R1+0x588], R114 ;  /* 0x0005887201007387 */ /* 0x010fe20000100800 */
[----:B-1----:R-:W-:-:S05]  /*21530*/  IMAD.MOV.U32 R2, RZ, RZ, R137 ;  /* 0x000000ffff027224 */ /* 0x002fca00078e0089 */
[----:B------:R1:W-:Y:S04]  /*21540*/  STL [R1+0x57c], R2 ;  /* 0x00057c0201007387 */ /* 0x0003e80000100800 */
[----:B------:R-:W-:Y:S01]  /*21550*/  STL [R1+0x590], R138 ;  /* 0x0005908a01007387 */ /* 0x000fe20000100800 */
[----:B-1----:R-:W-:-:S05]  /*21560*/  IMAD.MOV.U32 R2, RZ, RZ, R115 ;  /* 0x000000ffff027224 */ /* 0x002fca00078e0073 */
[----:B------:R1:W-:Y:S04]  /*21570*/  STL [R1+0x584], R2 ;  /* 0x0005840201007387 */ /* 0x0003e80000100800 */
[----:B------:R-:W3:Y:S01]  /*21580*/  LDL.LU.64 R114, [R1+0xa30] ;  /* 0x000a300001727983 */ /* 0x000ee20000300a00 */
        /* <DEDUP_REMOVED lines=13> */
[----:B------:R-:W-:Y:S04]  /*21660*/  STL [R1+0x5ac], R97 ;  /* 0x0005ac6101007387 */ /* 0x000fe80000100800 */
[----:B------:R-:W-:Y:S04]  /*21670*/  STL [R1+0x5b8], R98 ;  /* 0x0005b86201007387 */ /* 0x000fe80000100800 */
[----:B------:R-:W4:Y:S04]  /*21680*/  LDL.LU.64 R100, [R1+0xa40] ;  /* 0x000a400001647983 */ /* 0x000f280000300a00 */
[----:B------:R-:W-:Y:S01]  /*21690*/  STL [R1+0x5b4], R99 ;  /* 0x0005b46301007387 */ /* 0x000fe20000100800 */
[----:B-1----:R-:W-:-:S03]  /*216a0*/  IMAD.MOV.U32 R2, RZ, RZ, R131 ;  /* 0x000000ffff027224 */ /* 0x002fc600078e0083 */
[----:B------:R-:W-:Y:S04]  /*216b0*/  STL [R1+0x5c0], R130 ;  /* 0x0005c08201007387 */ /* 0x000fe80000100800 */
[----:B------:R-:W4:Y:S04]  /*216c0*/  LDL.LU.64 R128, [R1+0xa48] ;  /* 0x000a480001807983 */ /* 0x000f280000300a00 */
[----:B------:R-:W-:Y:S04]  /*216d0*/  STL [R1+0x5c8], R120 ;  /* 0x0005c87801007387 */ /* 0x000fe80000100800 */
[----:B------:R1:W-:Y:S02]  /*216e0*/  STL [R1+0x5bc], R2 ;  /* 0x0005bc0201007387 */ /* 0x0003e40000100800 */
[----:B-1----:R-:W-:-:S02]  /*216f0*/  IMAD.MOV.U32 R2, RZ, RZ, R121 ;  /* 0x000000ffff027224 */ /* 0x002fc400078e0079 */
[----:B------:R-:W-:Y:S04]  /*21700*/  STL [R1+0x5d0], R122 ;  /* 0x0005d07a01007387 */ /* 0x000fe80000100800 */
[----:B------:R1:W-:Y:S04]  /*21710*/  STL [R1+0x5c4], R2 ;  /* 0x0005c40201007387 */ /* 0x0003e80000100800 */
[----:B--2---:R-:W-:Y:S01]  /*21720*/  STL [R1+0x5d8], R112 ;  /* 0x0005d87001007387 */ /* 0x004fe20000100800 */
[----:B-1----:R-:W-:-:S05]  /*21730*/  IMAD.MOV.U32 R2, RZ, RZ, R123 ;  /* 0x000000ffff027224 */ /* 0x002fca00078e007b */
[----:B------:R1:W-:Y:S04]  /*21740*/  STL [R1+0x5cc], R2 ;  /* 0x0005cc0201007387 */ /* 0x0003e80000100800 */
[----:B------:R-:W2:Y:S01]  /*21750*/  LDL.LU.64 R130, [R1+0xa50] ;  /* 0x000a500001827983 */ /* 0x000ea20000300a00 */
[----:B-1----:R-:W-:-:S03]  /*21760*/  IMAD.MOV.U32 R2, RZ, RZ, R113 ;  /* 0x000000ffff027224 */ /* 0x002fc600078e0071 */
[----:B------:R-:W-:Y:S04]  /*21770*/  STL [R1+0x5e0], R108 ;  /* 0x0005e06c01007387 */ /* 0x000fe80000100800 */
[----:B------:R1:W-:Y:S04]  /*21780*/  STL [R1+0x5d4], R2 ;  /* 0x0005d40201007387 */ /* 0x0003e80000100800 */
[----:B------:R-:W-:Y:S04]  /*21790*/  STL [R1+0x5dc], R109 ;  /* 0x0005dc6d01007387 */ /* 0x000fe80000100800 */
[----:B------:R-:W2:Y:S04]  /*217a0*/  LDL.LU.64 R146, [R1+0xa58] ;  /* 0x000a580001927983 */ /* 0x000ea80000300a00 */
[----:B------:R-:W-:Y:S04]  /*217b0*/  STL [R1+0x5e8], R110 ;  /* 0x0005e86e01007387 */ /* 0x000fe80000100800 */
[----:B------:R-:W2:Y:S04]  /*217c0*/  LDL.LU.64 R136, [R1+0xa60] ;  /* 0x000a600001887983 */ /* 0x000ea80000300a00 */
[----:B------:R-:W-:Y:S04]  /*217d0*/  STL [R1+0x5e4], R111 ;  /* 0x0005e46f01007387 */ /* 0x000fe80000100800 */
[----:B------:R-:W2:Y:S04]  /*217e0*/  LDL.LU.64 R120, [R1+0xa68] ;  /* 0x000a680001787983 */ /* 0x000ea80000300a00 */
[----:B---3--:R-:W-:Y:S04]  /*217f0*/  STL [R1+0x5f0], R114 ;  /* 0x0005f07201007387 */ /* 0x008fe80000100800 */
[----:B------:R-:W3:Y:S01]  /*21800*/  LDL.LU.64 R122, [R1+0xa70] ;  /* 0x000a7000017a7983 */ /* 0x000ee20000300a00 */
[----:B-1----:R-:W-:-:S03]  /*21810*/  IMAD.MOV.U32 R2, RZ, RZ, R115 ;  /* 0x000000ffff027224 */ /* 0x002fc600078e0073 */
[----:B------:R-:W3:Y:S04]  /*21820*/  LDL.LU.64 R112, [R1+0xa78] ;  /* 0x000a780001707983 */ /* 0x000ee80000300a00 */
[----:B------:R4:W-:Y:S02]  /*21830*/  STL [R1+0x5ec], R2 ;  /* 0x0005ec0201007387 */ /* 0x0009e40000100800 */
[----:B----4-:R-:W-:Y:S02]  /*21840*/  IMAD.MOV.U32 R2, RZ, RZ, R103 ;  /* 0x000000ffff027224 */ /* 0x010fe400078e0067 */
[----:B------:R1:W-:Y:S04]  /*21850*/  STL [R1+0x5f8], R102 ;  /* 0x0005f86601007387 */ /* 0x0003e80000100800 */
[----:B------:R-:W-:Y:S04]  /*21860*/  STL [R1+0x600], R116 ;  /* 0x0006007401007387 */ /* 0x000fe80000100800 */
[----:B------:R4:W-:Y:S04]  /*21870*/  STL [R1+0x5f4], R2 ;  /* 0x0005f40201007387 */ /* 0x0009e80000100800 */
[----:B------:R-:W3:Y:S04]  /*21880*/  LDL.LU.64 R114, [R1+0xa80] ;  /* 0x000a800001727983 */ /* 0x000ee80000300a00 */
[----:B------:R-:W-:Y:S04]  /*21890*/  STL [R1+0x5fc], R117 ;  /* 0x0005fc7501007387 */ /* 0x000fe80000100800 */
[----:B------:R-:W-:Y:S04]  /*218a0*/  STL [R1+0x608], R118 ;  /* 0x0006087601007387 */ /* 0x000fe80000100800 */
[----:B------:R-:W-:Y:S04]  /*218b0*/  STL [R1+0x604], R119 ;  /* 0x0006047701007387 */ /* 0x000fe80000100800 */
[----:B-1----:R-:W3:Y:S04]  /*218c0*/  LDL.LU.64 R102, [R1+0xa88] ;  /* 0x000a880001667983 */ /* 0x002ee80000300a00 */
[----:B------:R1:W-:Y:S01]  /*218d0*/  STL [R1+0x610], R100 ;  /* 0x0006106401007387 */ /* 0x0003e20000100800 */
[----:B----4-:R-:W-:-:S03]  /*218e0*/  IMAD.MOV.U32 R2, RZ, RZ, R101 ;  /* 0x000000ffff027224 */ /* 0x010fc600078e0065 */
[----:B-1----:R-:W4:Y:S04]  /*218f0*/  LDL.LU.64 R100, [R1+0xa90] ;  /* 0x000a900001647983 */ /* 0x002f280000300a00 */
[----:B------:R1:W-:Y:S04]  /*21900*/  STL [R1+0x60c], R2 ;  /* 0x00060c0201007387 */ /* 0x0003e80000100800 */
[----:B------:R-:W-:Y:S04]  /*21910*/  STL [R1+0x618], R128 ;  /* 0x0006188001007387 */ /* 0x000fe80000100800 */
[----:B------:R-:W4:Y:S01]  /*21920*/  LDL.LU.64 R138, [R1+0xa98] ;  /* 0x000a9800018a7983 */ /* 0x000f220000300a00 */
[----:B-1----:R-:W-:-:S05]  /*21930*/  IMAD.MOV.U32 R2, RZ, RZ, R129 ;  /* 0x000000ffff027224 */ /* 0x002fca00078e0081 */
[----:B------:R2:W-:Y:S04]  /*21940*/  STL [R1+0x614], R2 ;  /* 0x0006140201007387 */ /* 0x0005e80000100800 */
[----:B------:R-:W-:Y:S04]  /*21950*/  STL [R1+0x620], R124 ;  /* 0x0006207c01007387 */ /* 0x000fe80000100800 */
[----:B------:R-:W-:Y:S04]  /*21960*/  STL [R1+0x61c], R125 ;  /* 0x00061c7d01007387 */ /* 0x000fe80000100800 */
[----:B------:R-:W-:Y:S04]  /*21970*/  STL [R1+0x628], R126 ;  /* 0x0006287e01007387 */ /* 0x000fe80000100800 */
[----:B------:R-:W-:Y:S01]  /*21980*/  STL [R1+0x624], R127 ;  /* 0x0006247f01007387 */ /* 0x000fe20000100800 */
[----:B--2---:R-:W-:-:S03]  /*21990*/  IMAD.MOV.U32 R2, RZ, RZ, R131 ;  /* 0x000000ffff027224 */ /* 0x004fc600078e0083 */
[----:B------:R1:W-:Y:S04]  /*219a0*/  STL [R1+0x630], R130 ;  /* 0x0006308201007387 */ /* 0x0003e80000100800 */
[----:B------:R-:W2:Y:S04]  /*219b0*/  LDL.LU.64 R128, [R1+0xaa0] ;  /* 0x000aa00001807983 */ /* 0x000ea80000300a00 */
[----:B-1----:R-:W2:Y:S04]  /*219c0*/  LDL.LU.64 R130, [R1+0xaa8] ;  /* 0x000aa80001827983 */ /* 0x002ea80000300a00 */
        /* <DEDUP_REMOVED lines=9> */
[----:B---3--:R-:W-:Y:S04]  /*21a60*/  STL [R1+0x650], R122 ;  /* 0x0006507a01007387 */ /* 0x008fe80000100800 */
[----:B------:R1:W-:Y:S04]  /*21a70*/  STL [R1+0x644], R2 ;  /* 0x0006440201007387 */ /* 0x0003e80000100800 */
[----:B------:R-:W-:Y:S01]  /*21a80*/  STL [R1+0x658], R112 ;  /* 0x0006587001007387 */ /* 0x000fe20000100800 */
[----:B-1----:R-:W-:-:S05]  /*21a90*/  IMAD.MOV.U32 R2, RZ, RZ, R123 ;  /* 0x000000ffff027224 */ /* 0x002fca00078e007b */
[----:B------:R1:W-:Y:S04]  /*21aa0*/  STL [R1+0x64c], R2 ;  /* 0x00064c0201007387 */ /* 0x0003e80000100800 */
[----:B------:R-:W3:Y:S04]  /*21ab0*/  LDL.LU.64 R120, [R1+0xab0] ;  /* 0x000ab00001787983 */ /* 0x000ee80000300a00 */
[----:B------:R-:W3:Y:S01]  /*21ac0*/  LDL.LU.64 R122, [R1+0xab8] ;  /* 0x000ab800017a7983 */ /* 0x000ee20000300a00 */
[----:B-1----:R-:W-:-:S05]  /*21ad0*/  IMAD.MOV.U32 R2, RZ, RZ, R113 ;  /* 0x000000ffff027224 */ /* 0x002fca00078e0071 */
[----:B------:R1:W-:Y:S04]  /*21ae0*/  STL [R1+0x654], R2 ;  /* 0x0006540201007387 */ /* 0x0003e80000100800 */
[----:B------:R1:W-:Y:S04]  /*21af0*/  STL [R1+0x660], R114 ;  /* 0x0006607201007387 */ /* 0x0003e80000100800 */
[----:B------:R-:W3:Y:S01]  /*21b00*/  LDL.LU.64 R112, [R1+0xac0] ;  /* 0x000ac00001707983 */ /* 0x000ee20000300a00 */
[----:B-1----:R-:W-:-:S03]  /*21b10*/  IMAD.MOV.U32 R2, RZ, RZ, R115 ;  /* 0x000000ffff027224 */ /* 0x002fc600078e0073 */
[----:B------:R-:W3:Y:S04]  /*21b20*/  LDL.LU.64 R114, [R1+0xac8] ;  /* 0x000ac80001727983 */ /* 0x000ee80000300a00 */
[----:B------:R1:W-:Y:S04]  /*21b30*/  STL [R1+0x65c], R2 ;  /* 0x00065c0201007387 */ /* 0x0003e80000100800 */
[----:B------:R1:W-:Y:S02]  /*21b40*/  STL [R1+0x668], R102 ;  /* 0x0006686601007387 */ /* 0x0003e40000100800 */
[----:B-1----:R-:W-:-:S02]  /*21b50*/  IMAD.MOV.U32 R2, RZ, RZ, R103 ;  /* 0x000000ffff027224 */ /* 0x002fc400078e0067 */
[----:B------:R-:W3:Y:S04]  /*21b60*/  LDL.LU.64 R102, [R1+0xad0] ;  /* 0x000ad00001667983 */ /* 0x000ee80000300a00 */
[----:B------:R1:W-:Y:S04]  /*21b70*/  STL [R1+0x664], R2 ;  /* 0x0006640201007387 */ /* 0x0003e80000100800 */
[----:B----4-:R4:W-:Y:S01]  /*21b80*/  STL [R1+0x670], R100 ;  /* 0x0006706401007387 */ /* 0x0109e20000100800 */
[----:B-1----:R-:W-:-:S03]  /*21b90*/  IMAD.MOV.U32 R2, RZ, RZ, R101 ;  /* 0x000000ffff027224 */ /* 0x002fc600078e0065 */
[----:B----4-:R-:W4:Y:S04]  /*21ba0*/  LDL.LU.64 R100, [R1+0xad8] ;  /* 0x000ad80001647983 */ /* 0x010f280000300a00 */
[----:B------:R1:W-:Y:S04]  /*21bb0*/  STL [R1+0x66c], R2 ;  /* 0x00066c0201007387 */ /* 0x0003e80000100800 */
[----:B------:R-:W-:Y:S01]  /*21bc0*/  STL [R1+0x678], R138 ;  /* 0x0006788a01007387 */ /* 0x000fe20000100800 */
[----:B-1----:R-:W-:-:S03]  /*21bd0*/  IMAD.MOV.U32 R2, RZ, RZ, R139 ;  /* 0x000000ffff027224 */ /* 0x002fc600078e008b */
[----:B------:R-:W-:Y:S04]  /*21be0*/  STL [R1+0x680], R148 ;  /* 0x0006809401007387 */ /* 0x000fe80000100800 */
[----:B------:R2:W-:Y:S04]  /*21bf0*/  STL [R1+0x674], R2 ;  /* 0x0006740201007387 */ /* 0x0005e80000100800 */
[----:B------:R-:W-:Y:S04]  /*21c00*/  STL [R1+0x67c], R149 ;  /* 0x00067c9501007387 */ /* 0x000fe80000100800 */
[----:B------:R-:W-:Y:S04]  /*21c10*/  STL [R1+0x688], R150 ;  /* 0x0006889601007387 */ /* 0x000fe80000100800 */
[----:B------:R-:W-:Y:S01]  /*21c20*/  STL [R1+0x684], R151 ;  /* 0x0006849701007387 */ /* 0x000fe20000100800 */
[----:B--2---:R-:W-:-:S03]  /*21c30*/  IMAD.MOV.U32 R2, RZ, RZ, R129 ;  /* 0x000000ffff027224 */ /* 0x004fc600078e0081 */
[----:B------:R-:W-:Y:S04]  /*21c40*/  STL [R1+0x690], R128 ;  /* 0x0006908001007387 */ /* 0x000fe80000100800 */
[----:B------:R-:W-:Y:S04]  /*21c50*/  STL [R1+0x698], R130 ;  /* 0x0006988201007387 */ /* 0x000fe80000100800 */
[----:B------:R1:W-:Y:S04]  /*21c60*/  STL [R1+0x68c], R2 ;  /* 0x00068c0201007387 */ /* 0x0003e80000100800 */
[----:B------:R-:W-:Y:S01]  /*21c70*/  STL [R1+0x6a0], R156 ;  /* 0x0006a09c01007387 */ /* 0x000fe20000100800 */
[----:B-1----:R-:W-:-:S05]  /*21c80*/  IMAD.MOV.U32 R2, RZ, RZ, R131 ;  /* 0x000000ffff027224 */ /* 0x002fca00078e0083 */
[----:B------:R3:W-:Y:S04]  /*21c90*/  STL [R1+0x694], R2 ;  /* 0x0006940201007387 */ /* 0x0007e80000100800 */
[----:B------:R-:W-:Y:S04]  /*21ca0*/  STL [R1+0x69c], R157 ;  /* 0x00069c9d01007387 */ /* 0x000fe80000100800 */
[----:B------:R-:W-:Y:S04]  /*21cb0*/  STL [R1+0x6a8], R158 ;  /* 0x0006a89e01007387 */ /* 0x000fe80000100800 */
[----:B------:R-:W-:Y:S04]  /*21cc0*/  STL [R1+0x6a4], R159 ;  /* 0x0006a49f01007387 */ /* 0x000fe80000100800 */
[----:B------:R-:W-:Y:S04]  /*21cd0*/  STL [R1+0x6b0], R160 ;  /* 0x0006b0a001007387 */ /* 0x000fe80000100800 */
[----:B------:R-:W-:Y:S04]  /*21ce0*/  STL [R1+0x6ac], R161 ;  /* 0x0006aca101007387 */ /* 0x000fe80000100800 */
[----:B------:R-:W-:Y:S04]  /*21cf0*/  STL [R1+0x6b8], R162 ;  /* 0x0006b8a201007387 */ /* 0x000fe80000100800 */
[----:B------:R-:W-:Y:S01]  /*21d00*/  STL [R1+0x6b4], R163 ;  /* 0x0006b4a301007387 */ /* 0x000fe20000100800 */
[----:B---3--:R-:W-:-:S03]  /*21d10*/  IMAD.MOV.U32 R2, RZ, RZ, R121 ;  /* 0x000000ffff027224 */ /* 0x008fc600078e0079 */
[----:B------:R-:W-:Y:S04]  /*21d20*/  STL [R1+0x6c0], R120 ;  /* 0x0006c07801007387 */ /* 0x000fe80000100800 */
[----:B------:R-:W-:Y:S04]  /*21d30*/  STL [R1+0x6c8], R122 ;  /* 0x0006c87a01007387 */ /* 0x000fe80000100800 */
[----:B------:R1:W-:Y:S02]  /*21d40*/  STL [R1+0x6bc], R2 ;  /* 0x0006bc0201007387 */ /* 0x0003e40000100800 */
[----:B-1----:R-:W-:-:S02]  /*21d50*/  IMAD.MOV.U32 R2, RZ, RZ, R123 ;  /* 0x000000ffff027224 */ /* 0x002fc400078e007b */
[----:B------:R-:W-:Y:S04]  /*21d60*/  STL [R1+0x6d0], R112 ;  /* 0x0006d07001007387 */ /* 0x000fe80000100800 */
[----:B------:R1:W-:Y:S04]  /*21d70*/  STL [R1+0x6c4], R2 ;  /* 0x0006c40201007387 */ /* 0x0003e80000100800 */
[----:B------:R-:W-:Y:S01]  /*21d80*/  STL [R1+0x6d8], R114 ;  /* 0x0006d87201007387 */ /* 0x000fe20000100800 */
[----:B-1----:R-:W-:-:S05]  /*21d90*/  IMAD.MOV.U32 R2, RZ, RZ, R113 ;  /* 0x000000ffff027224 */ /* 0x002fca00078e0071 */
[----:B------:R1:W-:Y:S04]  /*21da0*/  STL [R1+0x6cc], R2 ;  /* 0x0006cc0201007387 */ /* 0x0003e80000100800 */
[----:B------:R-:W2:Y:S01]  /*21db0*/  LDL.LU.64 R136, [R1+0xae0] ;  /* 0x000ae00001887983 */ /* 0x000ea20000300a00 */
[----:B-1----:R-:W-:-:S05]  /*21dc0*/  IMAD.MOV.U32 R2, RZ, RZ, R115 ;  /* 0x000000ffff027224 */ /* 0x002fca00078e0073 */
[----:B------:R1:W-:Y:S04]  /*21dd0*/  STL [R1+0x6d4], R2 ;  /* 0x0006d40201007387 */ /* 0x0003e80000100800 */
[----:B------:R3:W-:Y:S01]  /*21de0*/  STL [R1+0x6e0], R102 ;  /* 0x0006e06601007387 */ /* 0x0007e20000100800 */
[----:B-1----:R-:W-:-:S03]  /*21df0*/  IMAD.MOV.U32 R2, RZ, RZ, R103 ;  /* 0x000000ffff027224 */ /* 0x002fc600078e0067 */
[----:B---3--:R-:W3:Y:S04]  /*21e00*/  LDL.LU.64 R102, [R1+0xae8] ;  /* 0x000ae80001667983 */ /* 0x008ee80000300a00 */
[----:B------:R1:W-:Y:S04]  /*21e10*/  STL [R1+0x6dc], R2 ;  /* 0x0006dc0201007387 */ /* 0x0003e80000100800 */
[----:B----4-:R4:W-:Y:S04]  /*21e20*/  STL [R1+0x6e8], R100 ;  /* 0x0006e86401007387 */ /* 0x0109e80000100800 */
[----:B------:R-:W3:Y:S01]  /*21e30*/  LDL.LU.64 R138, [R1+0xaf0] ;  /* 0x000af000018a7983 */ /* 0x000ee20000300a00 */
[----:B-1----:R-:W-:-:S05]  /*21e40*/  IMAD.MOV.U32 R2, RZ, RZ, R101 ;  /* 0x000000ffff027224 */ /* 0x002fca00078e0065 */
[----:B------:R1:W-:Y:S04]  /*21e50*/  STL [R1+0x6e4], R2 ;  /* 0x0006e40201007387 */ /* 0x0003e80000100800 */
[----:B------:R-:W-:Y:S04]  /*21e60*/  STL [R1+0x6f0], R176 ;  /* 0x0006f0b001007387 */ /* 0x000fe80000100800 */
[----:B------:R-:W-:Y:S04]  /*21e70*/  STL [R1+0x6ec], R177 ;  /* 0x0006ecb101007387 */ /* 0x000fe80000100800 */
[----:B------:R-:W3:Y:S04]  /*21e80*/  LDL.LU.64 R128, [R1+0xaf8] ;  /* 0x000af80001807983 */ /* 0x000ee80000300a00 */
[----:B------:R-:W-:Y:S04]  /*21e90*/  STL [R1+0x6f8], R178 ;  /* 0x0006f8b201007387 */ /* 0x000fe80000100800 */
[----:B------:R-:W-:Y:S04]  /*21ea0*/  STL [R1+0x6f4], R179 ;  /* 0x0006f4b301007387 */ /* 0x000fe80000100800 */
[----:B------:R-:W3:Y:S04]  /*21eb0*/  LDL.LU.64 R130, [R1+0xb00] ;  /* 0x000b000001827983 */ /* 0x000ee80000300a00 */
[----:B------:R-:W-:Y:S04]  /*21ec0*/  STL [R1+0x700], R180 ;  /* 0x000700b401007387 */ /* 0x000fe80000100800 */
        /* <DEDUP_REMOVED lines=17> */
[----:B--2---:R-:W-:Y:S04]  /*21fe0*/  STL [R1+0x738], R136 ;  /* 0x0007388801007387 */ /* 0x004fe80000100800 */
[----:B----4-:R-:W2:Y:S01]  /*21ff0*/  LDL.LU.64 R100, [R1+0xb28] ;  /* 0x000b280001647983 */ /* 0x010ea20000300a00 */
[----:B-1----:R-:W-:-:S03]  /*22000*/  IMAD.MOV.U32 R2, RZ, RZ, R137 ;  /* 0x000000ffff027224 */ /* 0x002fc600078e0089 */
[----:B---3--:R-:W-:Y:S04]  /*22010*/  STL [R1+0x740], R102 ;  /* 0x0007406601007387 */ /* 0x008fe80000100800 */
[----:B------:R1:W-:Y:S02]  /*22020*/  STL [R1+0x734], R2 ;  /* 0x0007340201007387 */ /* 0x0003e40000100800 */
[----:B-1----:R-:W-:Y:S02]  /*22030*/  IMAD.MOV.U32 R2, RZ, RZ, R103 ;  /* 0x000000ffff027224 */ /* 0x002fe400078e0067 */
[----:B------:R-:W3:Y:S04]  /*22040*/  LDL.LU.64 R102, [R1+0xb30] ;  /* 0x000b300001667983 */ /* 0x000ee80000300a00 */
[----:B------:R1:W-:Y:S04]  /*22050*/  STL [R1+0x73c], R2 ;  /* 0x00073c0201007387 */ /* 0x0003e80000100800 */
[----:B------:R-:W-:Y:S04]  /*22060*/  STL [R1+0x748], R138 ;  /* 0x0007488a01007387 */ /* 0x000fe80000100800 */
[----:B------:R-:W4:Y:S01]  /*22070*/  LDL.LU.64 R76, [R1+0xb38] ;  /* 0x000b3800014c7983 */ /* 0x000f220000300a00 */
[----:B-1----:R-:W-:-:S05]  /*22080*/  IMAD.MOV.U32 R2, RZ, RZ, R139 ;  /* 0x000000ffff027224 */ /* 0x002fca00078e008b */
[----:B------:R1:W-:Y:S04]  /*22090*/  STL [R1+0x744], R2 ;  /* 0x0007440201007387 */ /* 0x0003e80000100800 */
[----:B------:R-:W-:Y:S04]  /*220a0*/  STL [R1+0x750], R128 ;  /* 0x0007508001007387 */ /* 0x000fe80000100800 */
[----:B------:R-:W4:Y:S01]  /*220b0*/  LDL.LU.64 R78, [R1+0xb40] ;  /* 0x000b4000014e7983 */ /* 0x000f220000300a00 */
[----:B-1----:R-:W-:-:S05]  /*220c0*/  IMAD.MOV.U32 R2, RZ, RZ, R129 ;  /* 0x000000ffff027224 */ /* 0x002fca00078e0081 */
[----:B------:R1:W-:Y:S04]  /*220d0*/  STL [R1+0x74c], R2 ;  /* 0x00074c0201007387 */ /* 0x0003e80000100800 */
[----:B------:R-:W-:Y:S04]  /*220e0*/  STL [R1+0x758], R130 ;  /* 0x0007588201007387 */ /* 0x000fe80000100800 */
[----:B------:R-:W4:Y:S01]  /*220f0*/  LDL.LU.64 R168, [R1+0xb48] ;  /* 0x000b480001a87983 */ /* 0x000f220000300a00 */
[----:B-1----:R-:W-:-:S03]  /*22100*/  IMAD.MOV.U32 R2, RZ, RZ, R131 ;  /* 0x000000ffff027224 */ /* 0x002fc600078e0083 */
[----:B------:R-:W4:Y:S04]  /*22110*/  LDL.LU.64 R170, [R1+0xb50] ;  /* 0x000b500001aa7983 */ /* 0x000f280000300a00 */
        /* <DEDUP_REMOVED lines=21> */
[----:B--2---:R-:W-:Y:S04]  /*22270*/  STL [R1+0x780], R100 ;  /* 0x0007806401007387 */ /* 0x004fe80000100800 */
[----:B------:R-:W2:Y:S01]  /*22280*/  LDL.LU.64 R112, [R1+0xb98] ;  /* 0x000b980001707983 */ /* 0x000ea20000300a00 */
[----:B-1----:R-:W-:-:S03]  /*22290*/  IMAD.MOV.U32 R2, RZ, RZ, R101 ;  /* 0x000000ffff027224 */ /* 0x002fc600078e0065 */
[----:B------:R-:W2:Y:S04]  /*222a0*/  LDL.LU.64 R114, [R1+0xba0] ;  /* 0x000ba00001727983 */ /* 0x000ea80000300a00 */
[----:B------:R1:W-:Y:S04]  /*222b0*/  STL [R1+0x77c], R2 ;  /* 0x00077c0201007387 */ /* 0x0003e80000100800 */
[----:B---3--:R3:W-:Y:S01]  /*222c0*/  STL [R1+0x788], R102 ;  /* 0x0007886601007387 */ /* 0x0087e20000100800 */
[----:B-1----:R-:W-:-:S03]  /*222d0*/  IMAD.MOV.U32 R2, RZ, RZ, R103 ;  /* 0x000000ffff027224 */ /* 0x002fc600078e0067 */
[----:B------:R-:W2:Y:S04]  /*222e0*/  LDL.LU.64 R100, [R1+0xbb0] ;  /* 0x000bb00001647983 */ /* 0x000ea80000300a00 */
[----:B----4-:R-:W-:Y:S04]  /*222f0*/  STL [R1+0x790], R76 ;  /* 0x0007904c01007387 */ /* 0x010fe80000100800 */
[----:B------:R1:W-:Y:S04]  /*22300*/  STL [R1+0x784], R2 ;  /* 0x0007840201007387 */ /* 0x0003e80000100800 */
[----:B---3--:R-:W3:Y:S01]  /*22310*/  LDL.LU.64 R102, [R1+0xba8] ;  /* 0x000ba80001667983 */ /* 0x008ee20000300a00 */
[----:B-1----:R-:W-:-:S03]  /*22320*/  IMAD.MOV.U32 R2, RZ, RZ, R77 ;  /* 0x000000ffff027224 */ /* 0x002fc600078e004d */
[----:B------:R-:W-:Y:S04]  /*22330*/  STL [R1+0x798], R78 ;  /* 0x0007984e01007387 */ /* 0x000fe80000100800 */
[----:B------:R1:W-:Y:S02]  /*22340*/  STL [R1+0x78c], R2 ;  /* 0x00078c0201007387 */ /* 0x0003e40000100800 */
[----:B-1----:R-:W-:Y:S02]  /*22350*/  IMAD.MOV.U32 R2, RZ, RZ, R79 ;  /* 0x000000ffff027224 */ /* 0x002fe400078e004f */
[----:B------:R-:W-:Y:S04]  /*22360*/  STL [R1+0x7a0], R168 ;  /* 0x0007a0a801007387 */ /* 0x000fe80000100800 */
[----:B------:R1:W-:Y:S04]  /*22370*/  STL [R1+0x794], R2 ;  /* 0x0007940201007387 */ /* 0x0003e80000100800 */
[----:B------:R-:W-:Y:S01]  /*22380*/  STL [R1+0x7a8], R170 ;  /* 0x0007a8aa01007387 */ /* 0x000fe20000100800 */
[----:B-1----:R-:W-:-:S05]  /*22390*/  IMAD.MOV.U32 R2, RZ, RZ, R169 ;  /* 0x000000ffff027224 */ /* 0x002fca00078e00a9 */
        /* <DEDUP_REMOVED lines=25> */
[----:B------:R-:W4:Y:S01]  /*22530*/  S2R R194, SR_TID.X ;  /* 0x0000000000c27919 */ /* 0x000f220000002100 */
[----:B-1----:R-:W-:Y:S01]  /*22540*/  IMAD.MOV.U32 R2, RZ, RZ, R123 ;  /* 0x000000ffff027224 */ /* 0x002fe200078e007b */
[----:B------:R-:W-:-:S04]  /*22550*/  SHF.R.S32.HI R3, RZ, 0x1f, R0 ;  /* 0x0000001fff037819 */ /* 0x000fc80000011400 */
[----:B------:R-:W-:Y:S01]  /*22560*/  LEA.HI R3, R3, R0, RZ, 0x7 ;  /* 0x0000000003037211 */ /* 0x000fe200078f38ff */
[C---:B----4-:R-:W-:Y:S02]  /*22570*/  IMAD.SHL.U32 R0, R194.reuse, 0x80, RZ ;  /* 0x00000080c2007824 */ /* 0x050fe400078e00ff */
[----:B------:R-:W-:-:S03]  /*22580*/  IMAD.SHL.U32 R5, R194, 0x2, RZ ;  /* 0x00000002c2057824 */ /* 0x000fc600078e00ff */
[----:B------:R-:W-:Y:S02]  /*22590*/  LOP3.LUT R0, R0, 0x3000, RZ, 0xc0, !PT ;  /* 0x0000300000007812 */ /* 0x000fe400078ec0ff */
[C---:B------:R-:W-:Y:S02]  /*225a0*/  LOP3.LUT R7, R194.reuse, 0x3, RZ, 0xc0, !PT ;  /* 0x00000003c2077812 */ /* 0x040fe400078ec0ff */
[----:B------:R-:W-:-:S05]  /*225b0*/  LOP3.LUT R6, R194, 0x1c, RZ, 0xc0, !PT ;  /* 0x0000001cc2067812 */ /* 0x000fca00078ec0ff */
[----:B------:R-:W-:Y:S01]  /*225c0*/  IMAD R9, R7, 0x120, R6 ;  /* 0x0000012007097824 */ /* 0x000fe200078e0206 */
[----:B--2---:R-:W-:Y:S04]  /*225d0*/  STL [R1+0x7f0], R112 ;  /* 0x0007f07001007387 */ /* 0x004fe80000100800 */
[----:B------:R1:W-:Y:S04]  /*225e0*/  STL [R1+0x7e4], R2 ;  /* 0x0007e40201007387 */ /* 0x0003e80000100800 */
[----:B------:R-:W-:Y:S01]  /*225f0*/  STL [R1+0x7f8], R114 ;  /* 0x0007f87201007387 */ /* 0x000fe20000100800 */
[----:B-1----:R-:W-:-:S05]  /*22600*/  IMAD.MOV.U32 R2, RZ, RZ, R113 ;  /* 0x000000ffff027224 */ /* 0x002fca00078e0071 */
[----:B------:R1:W-:Y:S02]  /*22610*/  STL [R1+0x7ec], R2 ;  /* 0x0007ec0201007387 */ /* 0x0003e40000100800 */
[----:B-1----:R-:W-:Y:S02]  /*22620*/  IMAD.MOV.U32 R2, RZ, RZ, R115 ;  /* 0x000000ffff027224 */ /* 0x002fe400078e0073 */
[----:B------:R-:W-:Y:S04]  /*22630*/  STL [R1+0x800], R100 ;  /* 0x0008006401007387 */ /* 0x000fe80000100800 */
[----:B------:R1:W-:Y:S02]  /*22640*/  STL [R1+0x7f4], R2 ;  /* 0x0007f40201007387 */ /* 0x0003e40000100800 */
[----:B-1----:R-:W-:-:S05]  /*22650*/  IMAD.MOV.U32 R2, RZ, RZ, R101 ;  /* 0x000000ffff027224 */ /* 0x002fca00078e0065 */
[----:B------:R1:W-:Y:S04]  /*22660*/  STL [R1+0x7fc], R2 ;  /* 0x0007fc0201007387 */ /* 0x0003e80000100800 */
[----:B---3--:R-:W-:Y:S01]  /*22670*/  STL [R1+0x808], R102 ;  /* 0x0008086601007387 */ /* 0x008fe20000100800 */
[----:B-1----:R-:W-:-:S05]  /*22680*/  IMAD.MOV.U32 R2, RZ, RZ, R103 ;  /* 0x000000ffff027224 */ /* 0x002fca00078e0067 */
[----:B------:R1:W-:Y:S02]  /*22690*/  STL [R1+0x804], R2 ;  /* 0x0008040201007387 */ /* 0x0003e40000100800 */
[----:B-1----:R-:W-:-:S05]  /*226a0*/  LOP3.LUT R2, R194, 0x7, RZ, 0xc0, !PT ;  /* 0x00000007c2027812 */ /* 0x002fca00078ec0ff */
[C---:B------:R-:W-:Y:S02]  /*226b0*/  IMAD.SHL.U32 R4, R2.reuse, 0x10, RZ ;  /* 0x0000001002047824 */ /* 0x040fe400078e00ff */
[----:B------:R-:W-:-:S03]  /*226c0*/  IMAD R2, R2, 0x200, R0 ;  /* 0x0000020002027824 */ /* 0x000fc600078e0200 */
[----:B------:R-:W-:-:S05]  /*226d0*/  LOP3.LUT R0, R4, 0x30, R5, 0x78, !PT ;  /* 0x0000003004007812 */ /* 0x000fca00078e7805 */
[----:B------:R-:W-:Y:S01]  /*226e0*/  IMAD.IADD R8, R2, 0x1, R0 ;  /* 0x0000000102087824 */ /* 0x000fe200078e0200 */
[----:B------:R-:W-:-:S04]  /*226f0*/  LOP3.LUT R0, R9, 0x40, RZ, 0x3c, !PT ;  /* 0x0000004009007812 */ /* 0x000fc800078e3cff */
[----:B------:R-:W-:Y:S01]  /*22700*/  LOP3.LUT R0, R8, 0x40, RZ, 0x3c, !PT ;  /* 0x0000004008007812 */ /* 0x000fe200078e3cff */
[----:B------:R1:W-:Y:S04]  /*22710*/  STL [R1+0x948], R8 ;  /* 0x0009480801007387 */ /* 0x0003e80000100800 */
[----:B------:R1:W-:Y:S01]  /*22720*/  STL [R1+0x954], R0 ;  /* 0x0009540001007387 */ /* 0x0003e20000100800 */
[----:B------:R-:W-:Y:S01]  /*22730*/  SHF.R.S32.HI R3, RZ, 0x7, R3 ;  /* 0x00000007ff037819 */ /* 0x000fe20000011403 */
[----:B------:R-:W-:Y:S01]  /*22740*/  USHF.R.S32.HI UR9, URZ, 0x1f, UR5 ;  /* 0x0000001f3f097899 */ /* 0x000fe20008011405 */
[----:B------:R-:W-:Y:S01]  /*22750*/  IMAD.MOV.U32 R248, RZ, RZ, R249 ;  /* 0x000000fffff87224 */ /* 0x000fe200078e00f9 */
[----:B------:R-:W-:Y:S01]  /*22760*/  USHF.R.S32.HI UR10, URZ, 0x1f, UR6 ;  /* 0x0000001f3f0a7899 */ /* 0x000fe20008011406 */
[C---:B------:R-:W-:Y:S01]  /*22770*/  LOP3.LUT R2, R9.reuse, 0x20, RZ, 0x3c, !PT ;  /* 0x0000002009027812 */ /* 0x040fe200078e3cff */
[----:B------:R-:W-:Y:S01]  /*22780*/  IMAD.MOV.U32 R249, RZ, RZ, R57 ;  /* 0x000000fffff97224 */ /* 0x000fe200078e0039 */
[----:B------:R-:W-:Y:S01]  /*22790*/  CS2R R92, SRZ ;  /* 0x00000000005c7805 */ /* 0x000fe2000001ff00 */
[----:B------:R-:W-:Y:S01]  /*227a0*/  IMAD.MOV.U32 R250, RZ, RZ, R31 ;  /* 0x000000fffffa7224 */ /* 0x000fe200078e001f */
[----:B------:R-:W-:Y:S01]  /*227b0*/  CS2R R94, SRZ ;  /* 0x00000000005e7805 */ /* 0x000fe2000001ff00 */
[----:B------:R-:W-:Y:S01]  /*227c0*/  IMAD.MOV.U32 R251, RZ, RZ, R29 ;  /* 0x000000fffffb7224 */ /* 0x000fe200078e001d */
[----:B------:R-:W-:Y:S01]  /*227d0*/  CS2R R88, SRZ ;  /* 0x0000000000587805 */ /* 0x000fe2000001ff00 */
[----:B------:R-:W-:Y:S01]  /*227e0*/  IMAD.MOV.U32 R252, RZ, RZ, R11 ;  /* 0x000000fffffc7224 */ /* 0x000fe200078e000b */
        /* <DEDUP_REMOVED lines=61> */
[----:B------:R-:W-:-:S02]  /*22bc0*/  LOP3.LUT R9, R9, 0x60, RZ, 0x3c, !PT ;  /* 0x0000006009097812 */ /* 0x000fc400078e3cff */
[----:B------:R-:W-:Y:S01]  /*22bd0*/  IADD3 R2, R3, -0x2, RZ ;  /* 0xfffffffe03027810 */ /* 0x000fe20007ffe0ff */
[----:B------:R-:W-:Y:S02]  /*22be0*/  UIADD3 UR7, UR4, -0x100, URZ ;  /* 0xffffff0004077890 */ /* 0x000fe4000fffe03f */
[----:B------:R-:W-:Y:S02]  /*22bf0*/  USHF.L.U32 UR14, UR5, 0x2, URZ ;  /* 0x00000002050e7899 */ /* 0x000fe4000800063f */
[----:B------:R-:W-:Y:S02]  /*22c00*/  USHF.L.U64.HI UR9, UR5, 0x2, UR9 ;  /* 0x0000000205097899 */ /* 0x000fe40008010209 */
[----:B------:R-:W-:Y:S02]  /*22c10*/  USHF.L.U32 UR11, UR6, 0x2, URZ ;  /* 0x00000002060b7899 */ /* 0x000fe4000800063f */
[----:B------:R-:W-:Y:S02]  /*22c20*/  UMOV UR4, URZ ;  /* 0x0000003f00047c82 */ /* 0x000fe40008000000 */
[----:B------:R-:W-:-:S02]  /*22c30*/  UMOV UR8, 0x1 ;  /* 0x0000000100087882 */ /* 0x000fc40000000000 */
[----:B------:R-:W-:Y:S02]  /*22c40*/  USHF.L.U64.HI UR10, UR6, 0x2, UR10 ;  /* 0x00000002060a7899 */ /* 0x000fe4000801020a */
[----:B-1----:R-:W-:Y:S02]  /*22c50*/  UMOV UR5, 0xffffffff ;  /* 0xffffffff00057882 */ /* 0x002fe40000000000 */
.L_x_1:
[----:B------:R-:W2:Y:S01]  /*22c60*/  LDL R8, [R1+0x948] ;  /* 0x0009480001087983 */ /* 0x000ea20000100800 */
[----:B------:R-:W-:Y:S01]  /*22c70*/  UIADD3 UR5, UR5, 0x1, URZ ;  /* 0x0000000105057890 */ /* 0x000fe2000fffe03f */
[----:B------:R-:W-:-:S04]  /*22c80*/  DEPBAR.LE SB0, 0x2 ;  /* 0x000080800000791a */ /* 0x000fc80000000000 */
[----:B------:R-:W3:Y:S01]  /*22c90*/  LDL R188, [R1+0x954] ;  /* 0x0009540001bc7983 */ /* 0x000ee20000100800 */
[----:B------:R-:W-:-:S03]  /*22ca0*/  UISETP.GT.AND UP0, UPT, UR5, 0x1, UPT ;  /* 0x000000010500788c */ /* 0x000fc6000bf04270 */
[----:B------:R-:W1:Y:S01]  /*22cb0*/  S2R R10, SR_TID.X ;  /* 0x00000000000a7919 */ /* 0x000e620000002100 */
[----:B------:R-:W-:-:S03]  /*22cc0*/  USEL UR5, UR5, URZ, !UP0 ;  /* 0x0000003f05057287 */ /* 0x000fc6000c000000 */
[----:B------:R-:W4:Y:S03]  /*22cd0*/  S2R R11, SR_TID.X ;  /* 0x00000000000b7919 */ /* 0x000f260000002100 */
[----:B------:R-:W-:Y:S02]  /*22ce0*/  IMAD.U32 R0, RZ, RZ, UR5 ;  /* 0x00000005ff007e24 */ /* 0x000fe4000f8e00ff */
[----:B------:R-:W-:Y:S02]  /*22cf0*/  IMAD.U32 R2, RZ, RZ, UR5 ;  /* 0x00000005ff027e24 */ /* 0x000fe4000f8e00ff */
[----:B------:R-:W-:Y:S02]  /*22d00*/  IMAD.U32 R192, RZ, RZ, UR5 ;  /* 0x00000005ffc07e24 */ /* 0x000fe4000f8e00ff */
[----:B------:R-:W-:Y:S01]  /*22d10*/  IMAD.U32 R193, RZ, RZ, UR5 ;  /* 0x00000005ffc17e24 */ /* 0x000fe2000f8e00ff */
[----:B-1----:R-:W-:-:S02]  /*22d20*/  LOP3.LUT R9, R10, 0x1c, RZ, 0xc0, !PT ;  /* 0x0000001c0a097812 */ /* 0x002fc400078ec0ff */
[C---:B------:R-:W-:Y:S02]  /*22d30*/  LOP3.LUT R3, R10.reuse, 0x3, RZ, 0xc0, !PT ;  /* 0x000000030a037812 */ /* 0x040fe400078ec0ff */
[C---:B------:R-:W-:Y:S02]  /*22d40*/  LOP3.LUT R28, R10.reuse, 0x1c, RZ, 0xc0, !PT ;  /* 0x0000001c0a1c7812 */ /* 0x040fe400078ec0ff */
[----:B------:R-:W-:Y:S01]  /*22d50*/  LOP3.LUT R10, R10, 0x3, RZ, 0xc0, !PT ;  /* 0x000000030a0a7812 */ /* 0x000fe200078ec0ff */
[----:B------:R-:W-:Y:S01]  /*22d60*/  IMAD R3, R3, 0x120, R9 ;  /* 0x0000012003037824 */ /* 0x000fe200078e0209 */
[----:B----4-:R-:W-:-:S03]  /*22d70*/  LOP3.LUT R9, R11, 0x3, RZ, 0xc0, !PT ;  /* 0x000000030b097812 */ /* 0x010fc600078ec0ff */
[----:B------:R-:W-:Y:S01]  /*22d80*/  IMAD R10, R10, 0x120, R28 ;  /* 0x000001200a0a7824 */ /* 0x000fe200078e021c */
[----:B------:R-:W-:Y:S02]  /*22d90*/  LOP3.LUT R28, R11, 0x1c, RZ, 0xc0, !PT ;  /* 0x0000001c0b1c7812 */ /* 0x000fe400078ec0ff */
[----:B------:R-:W-:Y:S01]  /*22da0*/  LOP3.LUT R3, R3, 0x20, RZ, 0x3c, !PT ;  /* 0x0000002003037812 */ /* 0x000fe200078e3cff */
[----:B------:R-:W-:Y:S01]  /*22db0*/  IMAD R0, R0, 0x8000, R10 ;  /* 0x0000800000007824 */ /* 0x000fe200078e020a */
[----:B------:R-:W-:Y:S01]  /*22dc0*/  BAR.SYNC.DEFER_BLOCKING 0x0 ;  /* 0x0000000000007b1d */ /* 0x000fe20000010000 */
[C---:B------:R-:W-:Y:S02]  /*22dd0*/  LOP3.LUT R10, R11.reuse, 0x1c, RZ, 0xc0, !PT ;  /* 0x0000001c0b0a7812 */ /* 0x040fe400078ec0ff */
[----:B------:R-:W-:Y:S01]  /*22de0*/  LOP3.LUT R11, R11, 0x3, RZ, 0xc0, !PT ;  /* 0x000000030b0b7812 */ /* 0x000fe200078ec0ff */
[----:B------:R-:W-:Y:S02]  /*22df0*/  IMAD R2, R2, 0x8000, R3 ;  /* 0x0000800002027824 */ /* 0x000fe400078e0203 */
[----:B------:R-:W-:-:S02]  /*22e00*/  IMAD R9, R9, 0x120, R10 ;  /* 0x0000012009097824 */ /* 0x000fc400078e020a */
[----:B------:R-:W-:Y:S02]  /*22e10*/  IMAD R11, R11, 0x120, R28 ;  /* 0x000001200b0b7824 */ /* 0x000fe400078e021c */
[----:B------:R-:W-:Y:S01]  /*22e20*/  IMAD.U32 R3, RZ, RZ, UR5 ;  /* 0x00000005ff037e24 */ /* 0x000fe2000f8e00ff */
[----:B------:R-:W-:Y:S02]  /*22e30*/  LOP3.LUT R9, R9, 0x60, RZ, 0x3c, !PT ;  /* 0x0000006009097812 */ /* 0x000fe400078e3cff */
[----:B------:R-:W-:-:S03]  /*22e40*/  LOP3.LUT R11, R11, 0x40, RZ, 0x3c, !PT ;  /* 0x000000400b0b7812 */ /* 0x000fc600078e3cff */
[----:B------:R-:W-:Y:S02]  /*22e50*/  IMAD R192, R192, 0x8000, R9 ;  /* 0x00008000c0c07824 */ /* 0x000fe400078e0209 */
[----:B------:R-:W-:Y:S01]  /*22e60*/  IMAD R3, R3, 0x8000, R11 ;  /* 0x0000800003037824 */ /* 0x000fe200078e020b */
[----:B------:R-:W-:Y:S04]  /*22e70*/  LDS R156, [R0+0x40080] ;  /* 0x04008000009c7984 */ /* 0x000fe80000000800 */
        /* <DEDUP_REMOVED lines=14> */
[----:B------:R-:W-:Y:S01]  /*22f60*/  LDS R163, [R192+0x40400] ;  /* 0x04040000c0a37984 */ /* 0x000fe20000000800 */
[----:B------:R-:W-:-:S02]  /*22f70*/  IMAD.U32 R194, RZ, RZ, UR5 ;  /* 0x00000005ffc27e24 */ /* 0x000fc4000f8e00ff */
[----:B--2---:R-:W-:-:S05]  /*22f80*/  IMAD R193, R193, 0x20000, R8 ;  /* 0x00020000c1c17824 */ /* 0x004fca00078e0208 */
[----:B------:R-:W1:Y:S04]  /*22f90*/  LDSM.16.M88.4 R28, [R193] ;  /* 0x00000000c11c783b */ /* 0x000e680000000200 */
[----:B------:R-:W2:Y:S04]  /*22fa0*/  LDSM.16.M88.4 R8, [R193+0x4000] ;  /* 0x00400000c108783b */ /* 0x000ea80000000200 */
[----:B------:R-:W4:Y:S04]  /*22fb0*/  LDSM.16.M88.4 R108, [R193+0x8000] ;  /* 0x00800000c16c783b */ /* 0x000f280000000200 */
[----:B------:R-:W3:Y:S04]  /*22fc0*/  LDSM.16.M88.4 R96, [R193+0xc000] ;  /* 0x00c00000c160783b */ /* 0x000ee80000000200 */
[----:B------:R-:W3:Y:S01]  /*22fd0*/  LDSM.16.M88.4 R72, [R193+0x10000] ;  /* 0x01000000c148783b */ /* 0x000ee20000000200 */
[----:B-1----:R-:W-:Y:S03]  /*22fe0*/  HMMA.1688.F32.TF32 R176, R56, R28, R76 ;  /* 0x0000001c38b0723c */ /* 0x002fe6000008104c */
[----:B------:R-:W-:Y:S05]  /*22ff0*/  LDSM.16.M88.4 R76, [R193+0x18000] ;  /* 0x01800000c14c783b */ /* 0x000fea0000000200 */
[-C--:B--2---:R-:W-:Y:S01]  /*23000*/  HMMA.1688.F32.TF32 R116, R156, R8.reuse, R104 ;  /* 0x000000089c74723c */ /* 0x084fe20000081068 */
[----:B------:R-:W1:Y:S07]  /*23010*/  LDSM.16.M88.4 R104, [R193+0x14000] ;  /* 0x01400000c168783b */ /* 0x000e6e0000000200 */
[-C--:B------:R-:W-:Y:S01]  /*23020*/  HMMA.1688.F32.TF32 R124, R180, R8.reuse, R88 ;  /* 0x00000008b47c723c */ /* 0x080fe20000081058 */
[----:B------:R-:W2:Y:S07]  /*23030*/  LDSM.16.M88.4 R88, [R193+0x1c000] ;  /* 0x01c00000c158783b */ /* 0x000eae0000000200 */
[C---:B------:R-:W-:Y:S08]  /*23040*/  HMMA.1688.F32.TF32 R168, R56.reuse, R8, R168 ;  /* 0x0000000838a8723c */ /* 0x040ff000000810a8 */
[C---:B----4-:R-:W-:Y:S08]  /*23050*/  HMMA.1688.F32.TF32 R144, R56.reuse, R108, R144 ;  /* 0x0000006c3890723c */ /* 0x050ff00000081090 */
[C---:B---3--:R-:W-:Y:S08]  /*23060*/  HMMA.1688.F32.TF32 R136, R56.reuse, R96, R136 ;  /* 0x000000603888723c */ /* 0x048ff00000081088 */
[C---:B------:R-:W-:Y:S08]  /*23070*/  HMMA.1688.F32.TF32 R128, R56.reuse, R72, R128 ;  /* 0x000000483880723c */ /* 0x040ff00000081080 */
[C---:B-1----:R-:W-:Y:S08]  /*23080*/  HMMA.1688.F32.TF32 R120, R56.reuse, R104, R120 ;  /* 0x000000683878723c */ /* 0x042ff00000081078 */
[----:B------:R-:W-:Y:S08]  /*23090*/  HMMA.1688.F32.TF32 R112, R56, R76, R112 ;  /* 0x0000004c3870723c */ /* 0x000ff00000081070 */
[-C--:B------:R-:W-:Y:S08]  /*230a0*/  HMMA.1688.F32.TF32 R92, R180, R28.reuse, R92 ;  /* 0x0000001cb45c723c */ /* 0x080ff0000008105c */
[----:B------:R-:W-:Y:S01]  /*230b0*/  HMMA.1688.F32.TF32 R148, R156, R28, R172 ;  /* 0x0000001c9c94723c */ /* 0x000fe200000810ac */
[----:B------:R-:W-:Y:S04]  /*230c0*/  LDS R172, [R3+0x40800] ;  /* 0x0408000003ac7984 */ /* 0x000fe80000000800 */
[----:B------:R-:W-:Y:S03]  /*230d0*/  LDS R174, [R3+0x40c00] ;  /* 0x040c000003ae7984 */ /* 0x000fe60000000800 */
[C---:B------:R-:W-:Y:S01]  /*230e0*/  HMMA.1688.F32.TF32 R152, R180.reuse, R108, R152 ;  /* 0x0000006cb498723c */ /* 0x040fe20000081098 */
[----:B------:R-:W-:Y:S04]  /*230f0*/  LDS R173, [R192+0x40800] ;  /* 0x04080000c0ad7984 */ /* 0x000fe80000000800 */
[----:B------:R-:W-:Y:S03]  /*23100*/  LDS R175, [R192+0x40c00] ;  /* 0x040c0000c0af7984 */ /* 0x000fe60000000800 */
[C---:B------:R-:W-:Y:S08]  /*23110*/  HMMA.1688.F32.TF32 R140, R180.reuse, R96, R140 ;  /* 0x00000060b48c723c */ /* 0x040ff0000008108c */
[C---:B------:R-:W-:Y:S08]  /*23120*/  HMMA.1688.F32.TF32 R60, R180.reuse, R72, R60 ;  /* 0x00000048b43c723c */ /* 0x040ff0000008103c */
[C---:B------:R-:W-:Y:S08]  /*23130*/  HMMA.1688.F32.TF32 R40, R180.reuse, R104, R40 ;  /* 0x00000068b428723c */ /* 0x040ff00000081028 */
[C---:B------:R-:W-:Y:S08]  /*23140*/  HMMA.1688.F32.TF32 R52, R180.reuse, R76, R52 ;  /* 0x0000004cb434723c */ /* 0x040ff00000081034 */
[----:B--2---:R-:W-:Y:S01]  /*23150*/  HMMA.1688.F32.TF32 R44, R180, R88, R44 ;  /* 0x00000058b42c723c */ /* 0x004fe2000008102c */
[----:B------:R-:W-:Y:S04]  /*23160*/  LDS R180, [R0+0x40800] ;  /* 0x0408000000b47984 */ /* 0x000fe80000000800 */
[----:B------:R-:W-:Y:S03]  /*23170*/  LDS R182, [R0+0x40c00] ;  /* 0x040c000000b67984 */ /* 0x000fe60000000800 */
[C---:B------:R-:W-:Y:S01]  /*23180*/  HMMA.1688.F32.TF32 R36, R156.reuse, R108, R36 ;  /* 0x0000006c9c24723c */ /* 0x040fe20000081024 */
[----:B------:R-:W-:Y:S04]  /*23190*/  LDS R181, [R2+0x40800] ;  /* 0x0408000002b57984 */ /* 0x000fe80000000800 */
[----:B------:R-:W1:Y:S03]  /*231a0*/  LDS R183, [R2+0x40c00] ;  /* 0x040c000002b77984 */ /* 0x000e660000000800 */
[C---:B------:R-:W-:Y:S08]  /*231b0*/  HMMA.1688.F32.TF32 R32, R156.reuse, R96, R32 ;  /* 0x000000609c20723c */ /* 0x040ff00000081020 */
[C---:B------:R-:W-:Y:S08]  /*231c0*/  HMMA.1688.F32.TF32 R24, R156.reuse, R72, R24 ;  /* 0x000000489c18723c */ /* 0x040ff00000081018 */
[C---:B------:R-:W-:Y:S08]  /*231d0*/  HMMA.1688.F32.TF32 R80, R156.reuse, R104, R80 ;  /* 0x000000689c50723c */ /* 0x040ff00000081050 */
[C---:B------:R-:W-:Y:S08]  /*231e0*/  HMMA.1688.F32.TF32 R84, R156.reuse, R76, R84 ;  /* 0x0000004c9c54723c */ /* 0x040ff00000081054 */
[-C--:B------:R-:W-:Y:S01]  /*231f0*/  HMMA.1688.F32.TF32 R164, R156, R88.reuse, R164 ;  /* 0x000000589ca4723c */ /* 0x080fe200000810a4 */
[----:B------:R-:W-:Y:S04]  /*23200*/  LDS R156, [R0+0x40880] ;  /* 0x04088000009c7984 */ /* 0x000fe80000000800 */
[----:B------:R-:W-:Y:S03]  /*23210*/  LDS R158, [R0+0x40c80] ;  /* 0x040c8000009e7984 */ /* 0x000fe60000000800 */
[----:B------:R-:W-:Y:S01]  /*23220*/  HMMA.1688.F32.TF32 R56, R56, R88, R100 ;  /* 0x000000583838723c */ /* 0x000fe20000081064 */
[----:B------:R-:W-:Y:S04]  /*23230*/  LDS R157, [R2+0x40880] ;  /* 0x04088000029d7984 */ /* 0x000fe80000000800 */
[----:B------:R-:W2:Y:S04]  /*23240*/  LDS R159, [R2+0x40c80] ;  /* 0x040c8000029f7984 */ /* 0x000ea80000000800 */
[----:B------:R-:W-:Y:S04]  /*23250*/  LDS R100, [R3+0x40880] ;  /* 0x0408800003647984 */ /* 0x000fe80000000800 */
[----:B------:R-:W-:Y:S04]  /*23260*/  LDS R102, [R3+0x40c80] ;  /* 0x040c800003667984 */ /* 0x000fe80000000800 */
[----:B------:R-:W-:Y:S04]  /*23270*/  LDS R101, [R192+0x40880] ;  /* 0x04088000c0657984 */ /* 0x000fe80000000800 */
[----:B------:R-:W3:Y:S01]  /*23280*/  LDS R103, [R192+0x40c80] ;  /* 0x040c8000c0677984 */ /* 0x000ee20000000800 */
[C---:B------:R-:W-:Y:S08]  /*23290*/  HMMA.1688.F32.TF32 R68, R160.reuse, R28, R68 ;  /* 0x0000001ca044723c */ /* 0x040ff00000081044 */
[C---:B------:R-:W-:Y:S01]  /*232a0*/  HMMA.1688.F32.TF32 R132, R160.reuse, R8, R132 ;  /* 0x00000008a084723c */ /* 0x040fe20000081084 */
[----:B------:R-:W-:Y:S01]  /*232b0*/  IMAD R194, R194, 0x20000, R188 ;  /* 0x00020000c2c27824 */ /* 0x000fe200078e02bc */
[----:B------:R-:W-:Y:S04]  /*232c0*/  LDS R8, [R3+0x41080] ;  /* 0x0410800003087984 */ /* 0x000fe80000000800 */
[----:B------:R-:W-:Y:S02]  /*232d0*/  LDS R9, [R192+0x41080] ;  /* 0x04108000c0097984 */ /* 0x000fe40000000800 */
[C---:B------:R-:W-:Y:S08]  /*232e0*/  HMMA.1688.F32.TF32 R12, R160.reuse, R108, R12 ;  /* 0x0000006ca00c723c */ /* 0x040ff0000008100c */
[C---:B------:R-:W-:Y:S08]  /*232f0*/  HMMA.1688.F32.TF32 R16, R160.reuse, R96, R16 ;  /* 0x00000060a010723c */ /* 0x040ff00000081010 */
[C---:B------:R-:W-:Y:S08]  /*23300*/  HMMA.1688.F32.TF32 R48, R160.reuse, R72, R48 ;  /* 0x00000048a030723c */ /* 0x040ff00000081030 */
[C---:B------:R-:W-:Y:S01]  /*23310*/  HMMA.1688.F32.TF32 R64, R160.reuse, R104, R64 ;  /* 0x00000068a040723c */ /* 0x040fe20000081040 */
[----:B------:R-:W-:Y:S04]  /*23320*/  LDS R104, [R3+0x41880] ;  /* 0x0418800003687984 */ /* 0x000fe80000000800 */
[----:B------:R-:W-:Y:S03]  /*23330*/  LDS R105, [R192+0x41880] ;  /* 0x04188000c0697984 */ /* 0x000fe60000000800 */
[C---:B------:R-:W-:Y:S08]  /*23340*/  HMMA.1688.F32.TF32 R20, R160.reuse, R76, R20 ;  /* 0x0000004ca014723c */ /* 0x040ff00000081014 */
[----:B------:R-:W-:Y:S08]  /*23350*/  HMMA.1688.F32.TF32 R4, R160, R88, R4 ;  /* 0x00000058a004723c */ /* 0x000ff00000081004 */
[C---:B-1----:R-:W-:Y:S08]  /*23360*/  HMMA.1688.F32.TF32 R92, R180.reuse, R30, R92 ;  /* 0x0000001eb45c723c */ /* 0x042ff0000008105c */
[C---:B------:R-:W-:Y:S08]  /*23370*/  HMMA.1688.F32.TF32 R124, R180.reuse, R10, R124 ;  /* 0x0000000ab47c723c */ /* 0x040ff0000008107c */
[C---:B------:R-:W-:Y:S08]  /*23380*/  HMMA.1688.F32.TF32 R152, R180.reuse, R110, R152 ;  /* 0x0000006eb498723c */ /* 0x040ff00000081098 */
[C---:B------:R-:W-:Y:S01]  /*23390*/  HMMA.1688.F32.TF32 R160, R180.reuse, R98, R140 ;  /* 0x00000062b4a0723c */ /* 0x040fe2000008108c */
[----:B------:R-:W-:Y:S07]  /*233a0*/  LDSM.16.M88.4 R140, [R194+0x8000] ;  /* 0x00800000c28c783b */ /* 0x000fee0000000200 */
[C---:B------:R-:W-:Y:S08]  /*233b0*/  HMMA.1688.F32.TF32 R60, R180.reuse, R74, R60 ;  /* 0x0000004ab43c723c */ /* 0x040ff0000008103c */
[C---:B------:R-:W-:Y:S08]  /*233c0*/  HMMA.1688.F32.TF32 R40, R180.reuse, R106, R40 ;  /* 0x0000006ab428723c */ /* 0x040ff00000081028 */
[C---:B------:R-:W-:Y:S08]  /*233d0*/  HMMA.1688.F32.TF32 R52, R180.reuse, R78, R52 ;  /* 0x0000004eb434723c */ /* 0x040ff00000081034 */
[----:B------:R-:W-:Y:S08]  /*233e0*/  HMMA.1688.F32.TF32 R44, R180, R90, R44 ;  /* 0x0000005ab42c723c */ /* 0x000ff0000008102c */
[C---:B------:R-:W-:Y:S08]  /*233f0*/  HMMA.1688.F32.TF32 R68, R172.reuse, R30, R68 ;  /* 0x0000001eac44723c */ /* 0x040ff00000081044 */
[C---:B------:R-:W-:Y:S08]  /*23400*/  HMMA.1688.F32.TF32 R132, R172.reuse, R10, R132 ;  /* 0x0000000aac84723c */ /* 0x040ff00000081084 */
[C---:B------:R-:W-:Y:S08]  /*23410*/  HMMA.1688.F32.TF32 R12, R172.reuse, R110, R12 ;  /* 0x0000006eac0c723c */ /* 0x040ff0000008100c */
[C---:B------:R-:W-:Y:S08]  /*23420*/  HMMA.1688.F32.TF32 R16, R172.reuse, R98, R16 ;  /* 0x00000062ac10723c */ /* 0x040ff00000081010 */
[C---:B------:R-:W-:Y:S08]  /*23430*/  HMMA.1688.F32.TF32 R48, R172.reuse, R74, R48 ;  /* 0x0000004aac30723c */ /* 0x040ff00000081030 */
[C---:B------:R-:W-:Y:S08]  /*23440*/  HMMA.1688.F32.TF32 R64, R172.reuse, R106, R64 ;  /* 0x0000006aac40723c */ /* 0x040ff00000081040 */
[C---:B------:R-:W-:Y:S08]  /*23450*/  HMMA.1688.F32.TF32 R20, R172.reuse, R78, R20 ;  /* 0x0000004eac14723c */ /* 0x040ff00000081014 */
[----:B------:R-:W-:Y:S08]  /*23460*/  HMMA.1688.F32.TF32 R4, R172, R90, R4 ;  /* 0x0000005aac04723c */ /* 0x000ff00000081004 */
[----:B--2---:R-:W-:Y:S08]  /*23470*/  HMMA.1688.F32.TF32 R36, R156, R110, R36 ;  /* 0x0000006e9c24723c */ /* 0x004ff00000081024 */
[-C--:B---3--:R-:W-:Y:S01]  /*23480*/  HMMA.1688.F32.TF32 R184, R100, R30.reuse, R176 ;  /* 0x0000001e64b8723c */ /* 0x088fe200000810b0 */
[----:B------:R-:W-:Y:S04]  /*23490*/  LDS R176, [R0+0x41000] ;  /* 0x0410000000b07984 */ /* 0x000fe80000000800 */
[----:B------:R-:W-:Y:S03]  /*234a0*/  LDS R178, [R0+0x41400] ;  /* 0x0414000000b27984 */ /* 0x000fe60000000800 */
[C---:B------:R-:W-:Y:S01]  /*234b0*/  HMMA.1688.F32.TF32 R172, R156.reuse, R30, R148 ;  /* 0x0000001e9cac723c */ /* 0x040fe20000081094 */
[----:B------:R-:W-:Y:S04]  /*234c0*/  LDS R177, [R2+0x41000] ;  /* 0x0410000002b17984 */ /* 0x000fe80000000800 */
[----:B------:R-:W1:Y:S03]  /*234d0*/  LDS R179, [R2+0x41400] ;  /* 0x0414000002b37984 */ /* 0x000e660000000800 */
[-C--:B------:R-:W-:Y:S01]  /*234e0*/  HMMA.1688.F32.TF32 R116, R156, R10.reuse, R116 ;  /* 0x0000000a9c74723c */ /* 0x080fe20000081074 */
[----:B------:R-:W2:Y:S07]  /*234f0*/  LDSM.16.M88.4 R148, [R194+0x4000] ;  /* 0x00400000c294783b */ /* 0x000eae0000000200 */
[C---:B------:R-:W-:Y:S01]  /*23500*/  HMMA.1688.F32.TF32 R180, R100.reuse, R10, R168 ;  /* 0x0000000a64b4723c */ /* 0x040fe200000810a8 */
[----:B------:R-:W-:Y:S04]  /*23510*/  LDS R168, [R3+0x41000] ;  /* 0x0410000003a87984 */ /* 0x000fe80000000800 */
[----:B------:R-:W-:Y:S03]  /*23520*/  LDS R170, [R3+0x41400] ;  /* 0x0414000003aa7984 */ /* 0x000fe60000000800 */
[----:B------:R-:W-:Y:S01]  /*23530*/  HMMA.1688.F32.TF32 R108, R100, R110, R144 ;  /* 0x0000006e646c723c */ /* 0x000fe20000081090 */
[----:B------:R-:W-:Y:S04]  /*23540*/  LDS R169, [R192+0x41000] ;  /* 0x04100000c0a97984 */ /* 0x000fe80000000800 */
[----:B------:R-:W3:Y:S04]  /*23550*/  LDS R171, [R192+0x41400] ;  /* 0x04140000c0ab7984 */ /* 0x000ee80000000800 */
[----:B------:R-:W-:Y:S04]  /*23560*/  LDS R144, [R0+0x41080] ;  /* 0x0410800000907984 */ /* 0x000fe80000000800 */
[----:B------:R-:W-:Y:S04]  /*23570*/  LDS R146, [R0+0x41480] ;  /* 0x0414800000927984 */ /* 0x000fe80000000800 */
[----:B------:R-:W-:Y:S04]  /*23580*/  LDS R145, [R2+0x41080] ;  /* 0x0410800002917984 */ /* 0x000fe80000000800 */
[----:B------:R-:W4:Y:S04]  /*23590*/  LDS R147, [R2+0x41480] ;  /* 0x0414800002937984 */ /* 0x000f280000000800 */
[----:B------:R-:W-:Y:S04]  /*235a0*/  LDS R10, [R3+0x41480] ;  /* 0x04148000030a7984 */ /* 0x000fe80000000800 */
[----:B------:R-:W1:Y:S01]  /*235b0*/  LDS R11, [R192+0x41480] ;  /* 0x04148000c00b7984 */ /* 0x000e620000000800 */
[----:B------:R-:W-:Y:S08]  /*235c0*/  HMMA.1688.F32.TF32 R84, R156, R78, R84 ;  /* 0x0000004e9c54723c */ /* 0x000ff00000081054 */
[C---:B------:R-:W-:Y:S08]  /*235d0*/  HMMA.1688.F32.TF32 R136, R100.reuse, R98, R136 ;  /* 0x000000626488723c */ /* 0x040ff00000081088 */
[C---:B------:R-:W-:Y:S08]  /*235e0*/  HMMA.1688.F32.TF32 R128, R100.reuse, R74, R128 ;  /* 0x0000004a6480723c */ /* 0x040ff00000081080 */
[C---:B------:R-:W-:Y:S08]  /*235f0*/  HMMA.1688.F32.TF32 R120, R100.reuse, R106, R120 ;  /* 0x0000006a6478723c */ /* 0x040ff00000081078 */
[----:B------:R-:W-:Y:S08]  /*23600*/  HMMA.1688.F32.TF32 R112, R100, R78, R112 ;  /* 0x0000004e6470723c */ /* 0x000ff00000081070 */
[C---:B------:R-:W-:Y:S08]  /*23610*/  HMMA.1688.F32.TF32 R24, R156.reuse, R74, R24 ;  /* 0x0000004a9c18723c */ /* 0x040ff00000081018 */
[-C--:B------:R-:W-:Y:S08]  /*23620*/  HMMA.1688.F32.TF32 R164, R156, R90.reuse, R164 ;  /* 0x0000005a9ca4723c */ /* 0x080ff000000810a4 */
[----:B------:R-:W-:Y:S08]  /*23630*/  HMMA.1688.F32.TF32 R100, R100, R90, R56 ;  /* 0x0000005a6464723c */ /* 0x000ff00000081038 */
[----:B-1----:R-:W-:Y:S08]  /*23640*/  HMMA.1688.F32.TF32 R76, R176, R140, R152 ;  /* 0x0000008cb04c723c */ /* 0x002ff00000081098 */
[C---:B------:R-:W-:Y:S01]  /*23650*/  HMMA.1688.F32.TF32 R32, R156.reuse, R98, R32 ;  /* 0x000000629c20723c */ /* 0x040fe20000081020 */
[----:B------:R-:W-:Y:S07]  /*23660*/  LDSM.16.M88.4 R96, [R194+0x1c000] ;  /* 0x01c00000c260783b */ /* 0x000fee0000000200 */
[----:B------:R-:W-:Y:S01]  /*23670*/  HMMA.1688.F32.TF32 R80, R156, R106, R80 ;  /* 0x0000006a9c50723c */ /* 0x000fe20000081050 */
[----:B------:R-:W1:Y:S04]  /*23680*/  LDSM.16.M88.4 R156, [R194] ;  /* 0x00000000c29c783b */ /* 0x000e680000000200 */
[----:B------:R-:W-:Y:S03]  /*23690*/  LDS R106, [R3+0x41c80] ;  /* 0x041c8000036a7984 */ /* 0x000fe60000000800 */
[-C--:B--2---:R-:W-:Y:S01]  /*236a0*/  HMMA.1688.F32.TF32 R88, R176, R148.reuse, R124 ;  /* 0x00000094b058723c */ /* 0x084fe2000008107c */
[----:B------:R-:W2:Y:S04]  /*236b0*/  LDSM.16.M88.4 R124, [R194+0x10000] ;  /* 0x01000000c27c783b */ /* 0x000ea80000000200 */
[----:B------:R-:W-:Y:S03]  /*236c0*/  LDS R107, [R192+0x41c80] ;  /* 0x041c8000c06b7984 */ /* 0x000fe60000000800 */
[-C--:B---3--:R-:W-:Y:S01]  /*236d0*/  HMMA.1688.F32.TF32 R72, R168, R148.reuse, R132 ;  /* 0x00000094a848723c */ /* 0x088fe20000081084 */
[----:B------:R-:W3:Y:S07]  /*236e0*/  LDSM.16.M88.4 R132, [R194+0xc000] ;  /* 0x00c00000c284783b */ /* 0x000eee0000000200 */
[----:B----4-:R-:W-:Y:S01]  /*236f0*/  HMMA.1688.F32.TF32 R28, R144, R148, R116 ;  /* 0x00000094901c723c */ /* 0x010fe20000081074 */
[----:B------:R-:W4:Y:S07]  /*23700*/  LDSM.16.M88.4 R116, [R194+0x14000] ;  /* 0x01400000c274783b */ /* 0x000f2e0000000200 */
[C---:B------:R-:W-:Y:S01]  /*23710*/  HMMA.1688.F32.TF32 R152, R8.reuse, R140, R108 ;  /* 0x0000008c0898723c */ /* 0x040fe2000008106c */
[----:B------:R-:W4:Y:S07]  /*23720*/  LDSM.16.M88.4 R108, [R194+0x18000] ;  /* 0x01800000c26c783b */ /* 0x000f2e0000000200 */
[C---:B------:R-:W-:Y:S08]  /*23730*/  HMMA.1688.F32.TF32 R180, R8.reuse, R148, R180 ;  /* 0x0000009408b4723c */ /* 0x040ff000000810b4 */
[C---:B-1----:R-:W-:Y:S08]  /*23740*/  HMMA.1688.F32.TF32 R184, R8.reuse, R156, R184 ;  /* 0x0000009c08b8723c */ /* 0x042ff000000810b8 */
[C---:B--2---:R-:W-:Y:S08]  /*23750*/  HMMA.1688.F32.TF32 R128, R8.reuse, R124, R128 ;  /* 0x0000007c0880723c */ /* 0x044ff00000081080 */
[C---:B---3--:R-:W-:Y:S08]  /*23760*/  HMMA.1688.F32.TF32 R136, R8.reuse, R132, R136 ;  /* 0x000000840888723c */ /* 0x048ff00000081088 */
[C---:B----4-:R-:W-:Y:S08]  /*23770*/  HMMA.1688.F32.TF32 R120, R8.reuse, R116, R120 ;  /* 0x000000740878723c */ /* 0x050ff00000081078 */
[C---:B------:R-:W-:Y:S08]  /*23780*/  HMMA.1688.F32.TF32 R112, R8.reuse, R108, R112 ;  /* 0x0000006c0870723c */ /* 0x040ff00000081070 */
[----:B------:R-:W-:Y:S01]  /*23790*/  HMMA.1688.F32.TF32 R100, R8, R96, R100 ;  /* 0x000000600864723c */ /* 0x000fe20000081064 */
[----:B------:R-:W-:Y:S04]  /*237a0*/  LDS R8, [R0+0x41800] ;  /* 0x0418000000087984 */ /* 0x000fe80000000800 */
[----:B------:R-:W-:Y:S03]  /*237b0*/  LDS R10, [R0+0x41c00] ;  /* 0x041c0000000a7984 */ /* 0x000fe60000000800 */
[C---:B------:R-:W-:Y:S01]  /*237c0*/  HMMA.1688.F32.TF32 R172, R144.reuse, R156, R172 ;  /* 0x0000009c90ac723c */ /* 0x040fe200000810ac */
[----:B------:R-:W-:Y:S04]  /*237d0*/  LDS R9, [R2+0x41800] ;  /* 0x0418000002097984 */ /* 0x000fe80000000800 */
[----:B------:R-:W1:Y:S03]  /*237e0*/  LDS R11, [R2+0x41c00] ;  /* 0x041c0000020b7984 */ /* 0x000e660000000800 */
[----:B------:R-:W-:Y:S08]  /*237f0*/  HMMA.1688.F32.TF32 R36, R144, R140, R36 ;  /* 0x0000008c9024723c */ /* 0x000ff00000081024 */
[-C--:B------:R-:W-:Y:S01]  /*23800*/  HMMA.1688.F32.TF32 R56, R176, R132.reuse, R160 ;  /* 0x00000084b038723c */ /* 0x080fe200000810a0 */
[----:B------:R-:W-:Y:S04]  /*23810*/  LDS R160, [R3+0x41800] ;  /* 0x0418000003a07984 */ /* 0x000fe80000000800 */
[----:B------:R-:W-:Y:S03]  /*23820*/  LDS R162, [R3+0x41c00] ;  /* 0x041c000003a27984 */ /* 0x000fe60000000800 */
[C---:B------:R-:W-:Y:S01]  /*23830*/  HMMA.1688.F32.TF32 R32, R144.reuse, R132, R32 ;  /* 0x000000849020723c */ /* 0x040fe20000081020 */
[----:B------:R-:W-:Y:S04]  /*23840*/  LDS R161, [R192+0x41800] ;  /* 0x04180000c0a17984 */ /* 0x000fe80000000800 */
[----:B------:R-:W2:Y:S03]  /*23850*/  LDS R163, [R192+0x41c00] ;  /* 0x041c0000c0a37984 */ /* 0x000ea60000000800 */
[C---:B------:R-:W-:Y:S08]  /*23860*/  HMMA.1688.F32.TF32 R24, R144.reuse, R124, R24 ;  /* 0x0000007c9018723c */ /* 0x040ff00000081018 */
[C---:B------:R-:W-:Y:S08]  /*23870*/  HMMA.1688.F32.TF32 R80, R144.reuse, R116, R80 ;  /* 0x000000749050723c */ /* 0x040ff00000081050 */
[C---:B------:R-:W-:Y:S08]  /*23880*/  HMMA.1688.F32.TF32 R84, R144.reuse, R108, R84 ;  /* 0x0000006c9054723c */ /* 0x040ff00000081054 */
[----:B------:R-:W-:Y:S01]  /*23890*/  HMMA.1688.F32.TF32 R164, R144, R96, R164 ;  /* 0x0000006090a4723c */ /* 0x000fe200000810a4 */
[----:B------:R-:W-:Y:S04]  /*238a0*/  LDS R144, [R0+0x41880] ;  /* 0x0418800000907984 */ /* 0x000fe80000000800 */
[----:B------:R-:W-:Y:S04]  /*238b0*/  LDS R146, [R0+0x41c80] ;  /* 0x041c800000927984 */ /* 0x000fe80000000800 */
[----:B------:R-:W-:Y:S04]  /*238c0*/  LDS R145, [R2+0x41880] ;  /* 0x0418800002917984 */ /* 0x000fe80000000800 */
[----:B------:R-:W3:Y:S01]  /*238d0*/  LDS R147, [R2+0x41c80] ;  /* 0x041c800002937984 */ /* 0x000ee20000000800 */
[C---:B------:R-:W-:Y:S08]  /*238e0*/  HMMA.1688.F32.TF32 R92, R176.reuse, R156, R92 ;  /* 0x0000009cb05c723c */ /* 0x040ff0000008105c */
[C---:B------:R-:W-:Y:S08]  /*238f0*/  HMMA.1688.F32.TF32 R60, R176.reuse, R124, R60 ;  /* 0x0000007cb03c723c */ /* 0x040ff0000008103c */
[C---:B------:R-:W-:Y:S08]  /*23900*/  HMMA.1688.F32.TF32 R40, R176.reuse, R116, R40 ;  /* 0x00000074b028723c */ /* 0x040ff00000081028 */
[C---:B------:R-:W-:Y:S08]  /*23910*/  HMMA.1688.F32.TF32 R52, R176.reuse, R108, R52 ;  /* 0x0000006cb034723c */ /* 0x040ff00000081034 */
        /* <DEDUP_REMOVED lines=10> */
[C---:B------:R-:W-:Y:S08]  /*239c0*/  HMMA.1688.F32.TF32 R4, R168.reuse, R96, R4 ;  /* 0x00000060a804723c */ /* 0x040ff00000081004 */
[----:B------:R-:W-:Y:S01]  /*239d0*/  HMMA.1688.F32.TF32 R68, R168, R156, R68 ;  /* 0x0000009ca844723c */ /* 0x000fe20000081044 */
[----:B------:R-:W-:Y:S04]  /*239e0*/  LDS R168, [R0+0x42000] ;  /* 0x0420000000a87984 */ /* 0x000fe80000000800 */
[----:B------:R-:W-:Y:S03]  /*239f0*/  LDS R170, [R0+0x42400] ;  /* 0x0424000000aa7984 */ /* 0x000fe60000000800 */
[C---:B-1----:R-:W-:Y:S01]  /*23a00*/  HMMA.1688.F32.TF32 R92, R8.reuse, R158, R92 ;  /* 0x0000009e085c723c */ /* 0x042fe2000008105c */
[----:B------:R-:W-:Y:S04]  /*23a10*/  LDS R169, [R2+0x42000] ;  /* 0x0420000002a97984 */ /* 0x000fe80000000800 */
[----:B------:R-:W-:Y:S03]  /*23a20*/  LDS R171, [R2+0x42400] ;  /* 0x0424000002ab7984 */ /* 0x000fe60000000800 */
[C---:B------:R-:W-:Y:S08]  /*23a30*/  HMMA.1688.F32.TF32 R88, R8.reuse, R150, R88 ;  /* 0x000000960858723c */ /* 0x040ff00000081058 */
[C---:B------:R-:W-:Y:S08]  /*23a40*/  HMMA.1688.F32.TF32 R76, R8.reuse, R142, R76 ;  /* 0x0000008e084c723c */ /* 0x040ff0000008104c */
[C---:B------:R-:W-:Y:S08]  /*23a50*/  HMMA.1688.F32.TF32 R56, R8.reuse, R134, R56 ;  /* 0x000000860838723c */ /* 0x040ff00000081038 */
[C---:B------:R-:W-:Y:S08]  /*23a60*/  HMMA.1688.F32.TF32 R60, R8.reuse, R126, R60 ;  /* 0x0000007e083c723c */ /* 0x040ff0000008103c */
[C---:B------:R-:W-:Y:S08]  /*23a70*/  HMMA.1688.F32.TF32 R40, R8.reuse, R118, R40 ;  /* 0x000000760828723c */ /* 0x040ff00000081028 */
[C---:B------:R-:W-:Y:S08]  /*23a80*/  HMMA.1688.F32.TF32 R52, R8.reuse, R110, R52 ;  /* 0x0000006e0834723c */ /* 0x040ff00000081034 */
[----:B------:R-:W-:Y:S08]  /*23a90*/  HMMA.1688.F32.TF32 R44, R8, R98, R44 ;  /* 0x00000062082c723c */ /* 0x000ff0000008102c */
[C---:B--2---:R-:W-:Y:S08]  /*23aa0*/  HMMA.1688.F32.TF32 R8, R160.reuse, R150, R72 ;  /* 0x00000096a008723c */ /* 0x044ff00000081048 */
[C---:B------:R-:W-:Y:S08]  /*23ab0*/  HMMA.1688.F32.TF32 R12, R160.reuse, R142, R12 ;  /* 0x0000008ea00c723c */ /* 0x040ff0000008100c */
[C---:B------:R-:W-:Y:S08]  /*23ac0*/  HMMA.1688.F32.TF32 R16, R160.reuse, R134, R16 ;  /* 0x00000086a010723c */ /* 0x040ff00000081010 */
[C---:B------:R-:W-:Y:S08]  /*23ad0*/  HMMA.1688.F32.TF32 R48, R160.reuse, R126, R48 ;  /* 0x0000007ea030723c */ /* 0x040ff00000081030 */
[C---:B------:R-:W-:Y:S08]  /*23ae0*/  HMMA.1688.F32.TF32 R64, R160.reuse, R118, R64 ;  /* 0x00000076a040723c */ /* 0x040ff00000081040 */
[C---:B------:R-:W-:Y:S08]  /*23af0*/  HMMA.1688.F32.TF32 R20, R160.reuse, R110, R20 ;  /* 0x0000006ea014723c */ /* 0x040ff00000081014 */
[----:B------:R-:W-:Y:S08]  /*23b00*/  HMMA.1688.F32.TF32 R4, R160, R98, R4 ;  /* 0x00000062a004723c */ /* 0x000ff00000081004 */
[C---:B---3--:R-:W-:Y:S08]  /*23b10*/  HMMA.1688.F32.TF32 R36, R144.reuse, R142, R36 ;  /* 0x0000008e9024723c */ /* 0x048ff00000081024 */
[C---:B------:R-:W-:Y:S08]  /*23b20*/  HMMA.1688.F32.TF32 R32, R144.reuse, R134, R32 ;  /* 0x000000869020723c */ /* 0x040ff00000081020 */
[C---:B------:R-:W-:Y:S08]  /*23b30*/  HMMA.1688.F32.TF32 R24, R144.reuse, R126, R24 ;  /* 0x0000007e9018723c */ /* 0x040ff00000081018 */
[C---:B------:R-:W-:Y:S08]  /*23b40*/  HMMA.1688.F32.TF32 R80, R144.reuse, R118, R80 ;  /* 0x000000769050723c */ /* 0x040ff00000081050 */
[C---:B------:R-:W-:Y:S08]  /*23b50*/  HMMA.1688.F32.TF32 R84, R144.reuse, R110, R84 ;  /* 0x0000006e9054723c */ /* 0x040ff00000081054 */
[----:B------:R-:W-:Y:S08]  /*23b60*/  HMMA.1688.F32.TF32 R164, R144, R98, R164 ;  /* 0x0000006290a4723c */ /* 0x000ff000000810a4 */
[-C--:B------:R-:W-:Y:S01]  /*23b70*/  HMMA.1688.F32.TF32 R68, R160, R158.reuse, R68 ;  /* 0x0000009ea044723c */ /* 0x080fe20000081044 */
[----:B------:R-:W1:Y:S07]  /*23b80*/  LDSM.16.M88.4 R160, [R193+0x80] ;  /* 0x00008000c1a0783b */ /* 0x000e6e0000000200 */
[C---:B------:R-:W-:Y:S01]  /*23b90*/  HMMA.1688.F32.TF32 R72, R144.reuse, R158, R172 ;  /* 0x0000009e9048723c */ /* 0x040fe200000810ac */
[----:B------:R-:W-:Y:S04]  /*23ba0*/  LDS R172, [R3+0x42800] ;  /* 0x0428000003ac7984 */ /* 0x000fe80000000800 */
[----:B------:R-:W-:Y:S03]  /*23bb0*/  LDS R174, [R3+0x42c00] ;  /* 0x042c000003ae7984 */ /* 0x000fe60000000800 */
[----:B------:R-:W-:Y:S01]  /*23bc0*/  HMMA.1688.F32.TF32 R28, R144, R150, R28 ;  /* 0x00000096901c723c */ /* 0x000fe2000008101c */
[----:B------:R-:W-:Y:S04]  /*23bd0*/  LDSM.16.M88.4 R144, [R193+0x8080] ;  /* 0x00808000c190783b */ /* 0x000fe80000000200 */
[----:B------:R-:W-:Y:S03]  /*23be0*/  LDS R173, [R192+0x42800] ;  /* 0x04280000c0ad7984 */ /* 0x000fe60000000800 */
[C---:B------:R-:W-:Y:S01]  /*23bf0*/  HMMA.1688.F32.TF32 R140, R104.reuse, R142, R152 ;  /* 0x0000008e688c723c */ /* 0x040fe20000081098 */
[----:B------:R-:W2:Y:S04]  /*23c00*/  LDSM.16.M88.4 R152, [R193+0x4080] ;  /* 0x00408000c198783b */ /* 0x000ea80000000200 */
[----:B------:R-:W-:Y:S03]  /*23c10*/  LDS R175, [R192+0x42c00] ;  /* 0x042c0000c0af7984 */ /* 0x000fe60000000800 */
[C---:B------:R-:W-:Y:S01]  /*23c20*/  HMMA.1688.F32.TF32 R132, R104.reuse, R134, R136 ;  /* 0x000000866884723c */ /* 0x040fe20000081088 */
[----:B------:R-:W3:Y:S07]  /*23c30*/  LDSM.16.M88.4 R136, [R193+0xc080] ;  /* 0x00c08000c188783b */ /* 0x000eee0000000200 */
[C---:B------:R-:W-:Y:S01]  /*23c40*/  HMMA.1688.F32.TF32 R124, R104.reuse, R126, R128 ;  /* 0x0000007e687c723c */ /* 0x040fe20000081080 */
[----:B------:R-:W4:Y:S07]  /*23c50*/  LDSM.16.M88.4 R128, [R193+0x10080] ;  /* 0x01008000c180783b */ /* 0x000f2e0000000200 */
[C---:B------:R-:W-:Y:S01]  /*23c60*/  HMMA.1688.F32.TF32 R116, R104.reuse, R118, R120 ;  /* 0x000000766874723c */ /* 0x040fe20000081078 */
[----:B------:R-:W1:Y:S07]  /*23c70*/  LDSM.16.M88.4 R120, [R193+0x14080] ;  /* 0x01408000c178783b */ /* 0x000e6e0000000200 */
[C---:B------:R-:W-:Y:S01]  /*23c80*/  HMMA.1688.F32.TF32 R108, R104.reuse, R110, R112 ;  /* 0x0000006e686c723c */ /* 0x040fe20000081070 */
[----:B------:R-:W2:Y:S07]  /*23c90*/  LDSM.16.M88.4 R112, [R193+0x18080] ;  /* 0x01808000c170783b */ /* 0x000eae0000000200 */
[C---:B------:R-:W-:Y:S01]  /*23ca0*/  HMMA.1688.F32.TF32 R96, R104.reuse, R98, R100 ;  /* 0x000000626860723c */ /* 0x040fe20000081064 */
[----:B------:R-:W3:Y:S07]  /*23cb0*/  LDSM.16.M88.4 R100, [R193+0x1c080] ;  /* 0x01c08000c164783b */ /* 0x000eee0000000200 */
[C---:B------:R-:W-:Y:S08]  /*23cc0*/  HMMA.1688.F32.TF32 R156, R104.reuse, R158, R184 ;  /* 0x0000009e689c723c */ /* 0x040ff000000810b8 */
[----:B------:R-:W-:Y:S01]  /*23cd0*/  HMMA.1688.F32.TF32 R148, R104, R150, R180 ;  /* 0x000000966894723c */ /* 0x000fe200000810b4 */
[----:B------:R-:W-:Y:S04]  /*23ce0*/  LDS R104, [R3+0x42000] ;  /* 0x0420000003687984 */ /* 0x000fe80000000800 */
[----:B------:R-:W-:Y:S04]  /*23cf0*/  LDS R106, [R3+0x42400] ;  /* 0x04240000036a7984 */ /* 0x000fe80000000800 */
[----:B------:R-:W-:Y:S04]  /*23d00*/  LDS R105, [R192+0x42000] ;  /* 0x04200000c0697984 */ /* 0x000fe80000000800 */
[----:B------:R-:W4:Y:S01]  /*23d10*/  LDS R107, [R192+0x42400] ;  /* 0x04240000c06b7984 */ /* 0x000f220000000800 */
[C---:B-1----:R-:W-:Y:S03]  /*23d20*/  HMMA.1688.F32.TF32 R92, R168.reuse, R160, R92 ;  /* 0x000000a0a85c723c */ /* 0x042fe6000008105c */
[----:B------:R-:W-:Y:S04]  /*23d30*/  LDS R180, [R0+0x45800] ;  /* 0x0458000000b47984 */ /* 0x000fe80000000800 */
[----:B------:R-:W-:Y:S01]  /*23d40*/  LDS R182, [R0+0x45c00] ;  /* 0x045c000000b67984 */ /* 0x000fe20000000800 */
[C---:B--2---:R-:W-:Y:S03]  /*23d50*/  HMMA.1688.F32.TF32 R88, R168.reuse, R152, R88 ;  /* 0x00000098a858723c */ /* 0x044fe60000081058 */
[----:B------:R-:W-:Y:S04]  /*23d60*/  LDS R181, [R2+0x45800] ;  /* 0x0458000002b57984 */ /* 0x000fe80000000800 */
[----:B------:R-:W-:Y:S01]  /*23d70*/  LDS R183, [R2+0x45c00] ;  /* 0x045c000002b77984 */ /* 0x000fe20000000800 */
[C---:B------:R-:W-:Y:S08]  /*23d80*/  HMMA.1688.F32.TF32 R76, R168.reuse, R144, R76 ;  /* 0x00000090a84c723c */ /* 0x040ff0000008104c */
[C---:B---3--:R-:W-:Y:S08]  /*23d90*/  HMMA.1688.F32.TF32 R56, R168.reuse, R136, R56 ;  /* 0x00000088a838723c */ /* 0x048ff00000081038 */
[C---:B----4-:R-:W-:Y:S08]  /*23da0*/  HMMA.1688.F32.TF32 R60, R168.reuse, R128, R60 ;  /* 0x00000080a83c723c */ /* 0x050ff0000008103c */
[C---:B------:R-:W-:Y:S08]  /*23db0*/  HMMA.1688.F32.TF32 R40, R168.reuse, R120, R40 ;  /* 0x00000078a828723c */ /* 0x040ff00000081028 */
[C---:B------:R-:W-:Y:S08]  /*23dc0*/  HMMA.1688.F32.TF32 R52, R168.reuse, R112, R52 ;  /* 0x00000070a834723c */ /* 0x040ff00000081034 */
[----:B------:R-:W-:Y:S01]  /*23dd0*/  HMMA.1688.F32.TF32 R44, R168, R100, R44 ;  /* 0x00000064a82c723c */ /* 0x000fe2000008102c */
        /* <DEDUP_REMOVED lines=9> */
[C---:B------:R-:W-:Y:S08]  /*23e70*/  HMMA.1688.F32.TF32 R64, R104.reuse, R120, R64 ;  /* 0x000000786840723c */ /* 0x040ff00000081040 */
[C---:B------:R-:W-:Y:S08]  /*23e80*/  HMMA.1688.F32.TF32 R20, R104.reuse, R112, R20 ;  /* 0x000000706814723c */ /* 0x040ff00000081014 */
[----:B------:R-:W-:Y:S01]  /*23e90*/  HMMA.1688.F32.TF32 R4, R104, R100, R4 ;  /* 0x000000646804723c */ /* 0x000fe20000081004 */
[----:B------:R-:W-:Y:S04]  /*23ea0*/  LDS R104, [R3+0x42080] ;  /* 0x0420800003687984 */ /* 0x000fe80000000800 */
[----:B------:R-:W-:Y:S04]  /*23eb0*/  LDS R106, [R3+0x42480] ;  /* 0x04248000036a7984 */ /* 0x000fe80000000800 */
[----:B------:R-:W-:Y:S04]  /*23ec0*/  LDS R105, [R192+0x42080] ;  /* 0x04208000c0697984 */ /* 0x000fe80000000800 */
[----:B------:R-:W2:Y:S01]  /*23ed0*/  LDS R107, [R192+0x42480] ;  /* 0x04248000c06b7984 */ /* 0x000ea20000000800 */
[C---:B-1----:R-:W-:Y:S08]  /*23ee0*/  HMMA.1688.F32.TF32 R72, R168.reuse, R160, R72 ;  /* 0x000000a0a848723c */ /* 0x042ff00000081048 */
        /* <DEDUP_REMOVED lines=9> */
[C---:B--2---:R-:W-:Y:S01]  /*23f80*/  HMMA.1688.F32.TF32 R156, R104.reuse, R160, R156 ;  /* 0x000000a0689c723c */ /* 0x044fe2000008109c */
        /* <DEDUP_REMOVED lines=13> */
[C---:B------:R-:W-:Y:S08]  /*24060*/  HMMA.1688.F32.TF32 R92, R176.reuse, R162, R92 ;  /* 0x000000a2b05c723c */ /* 0x040ff0000008105c */
        /* <DEDUP_REMOVED lines=35> */
[----:B------:R-:W-:Y:S03]  /*242a0*/  LDS R171, [R2+0x43400] ;  /* 0x0434000002ab7984 */ /* 0x000fe60000000800 */
[C---:B------:R-:W-:Y:S01]  /*242b0*/  HMMA.1688.F32.TF32 R152, R104.reuse, R154, R148 ;  /* 0x0000009a6898723c */ /* 0x040fe20000081094 */
[----:B------:R-:W1:Y:S04]  /*242c0*/  LDSM.16.M88.4 R156, [R194+0x80] ;  /* 0x00008000c29c783b */ /* 0x000e680000000200 */
[----:B------:R-:W2:Y:S03]  /*242d0*/  LDSM.16.M88.4 R148, [R194+0x4080] ;  /* 0x00408000c294783b */ /* 0x000ea60000000200 */
        /* <DEDUP_REMOVED lines=10> */
[----:B------:R-:W-:Y:S01]  /*24380*/  HMMA.1688.F32.TF32 R100, R104, R102, R96 ;  /* 0x000000666864723c */ /* 0x000fe20000081060 */
[----:B------:R-:W-:Y:S04]  /*24390*/  LDS R104, [R3+0x43000] ;  /* 0x0430000003687984 */ /* 0x000fe80000000800 */
[----:B------:R-:W-:Y:S04]  /*243a0*/  LDS R106, [R3+0x43400] ;  /* 0x04340000036a7984 */ /* 0x000fe80000000800 */
[----:B------:R-:W-:Y:S04]  /*243b0*/  LDS R105, [R192+0x43000] ;  /* 0x04300000c0697984 */ /* 0x000fe80000000800 */
[----:B------:R-:W-:Y:S04]  /*243c0*/  LDS R107, [R192+0x43400] ;  /* 0x04340000c06b7984 */ /* 0x000fe80000000800 */
[----:B------:R-:W4:Y:S01]  /*243d0*/  LDSM.16.M88.4 R96, [R194+0x1c080] ;  /* 0x01c08000c260783b */ /* 0x000f220000000200 */
[C---:B-1----:R-:W-:Y:S08]  /*243e0*/  HMMA.1688.F32.TF32 R92, R168.reuse, R156, R92 ;  /* 0x0000009ca85c723c */ /* 0x042ff0000008105c */
[C---:B--2---:R-:W-:Y:S08]  /*243f0*/  HMMA.1688.F32.TF32 R88, R168.reuse, R148, R88 ;  /* 0x00000094a858723c */ /* 0x044ff00000081058 */
[C---:B---3--:R-:W-:Y:S08]  /*24400*/  HMMA.1688.F32.TF32 R76, R168.reuse, R140, R76 ;  /* 0x0000008ca84c723c */ /* 0x048ff0000008104c */
[C---:B----4-:R-:W-:Y:S08]  /*24410*/  HMMA.1688.F32.TF32 R56, R168.reuse, R132, R56 ;  /* 0x00000084a838723c */ /* 0x050ff00000081038 */
        /* <DEDUP_REMOVED lines=94> */
[----:B------:R-:W4:Y:S07]  /*24a00*/  LDSM.16.M88.4 R116, [R193+0x10100] ;  /* 0x01010000c174783b */ /* 0x000f2e0000000200 */
[C---:B------:R-:W-:Y:S01]  /*24a10*/  HMMA.1688.F32.TF32 R112, R104.reuse, R110, R112 ;  /* 0x0000006e6870723c */ /* 0x040fe20000081070 */
[----:B------:R-:W4:Y:S07]  /*24a20*/  LDSM.16.M88.4 R108, [R193+0x14100] ;  /* 0x01410000c16c783b */ /* 0x000f2e0000000200 */
[----:B------:R-:W-:Y:S01]  /*24a30*/  HMMA.1688.F32.TF32 R100, R104, R98, R100 ;  /* 0x000000626864723c */ /* 0x000fe20000081064 */
[----:B------:R-:W4:Y:S04]  /*24a40*/  LDSM.16.M88.4 R104, [R193+0x18100] ;  /* 0x01810000c168783b */ /* 0x000f280000000200 */
[----:B------:R-:W4:Y:S03]  /*24a50*/  LDSM.16.M88.4 R96, [R193+0x1c100] ;  /* 0x01c10000c160783b */ /* 0x000f260000000200 */
        /* <DEDUP_REMOVED lines=152> */
[C---:B------:R-:W-:Y:S01]  /*253e0*/  HMMA.1688.F32.TF32 R184, R180.reuse, R134, R76 ;  /* 0x00000086b4b8723c */ /* 0x040fe2000008104c */
[----:B------:R-:W-:Y:S04]  /*253f0*/  LDS R76, [R0+0x46080] ;  /* 0x04608000004c7984 */ /* 0x000fe80000000800 */
[----:B------:R-:W-:Y:S03]  /*25400*/  LDS R78, [R0+0x46480] ;  /* 0x04648000004e7984 */ /* 0x000fe60000000800 */
[C---:B------:R-:W-:Y:S01]  /*25410*/  HMMA.1688.F32.TF32 R176, R180.reuse, R126, R56 ;  /* 0x0000007eb4b0723c */ /* 0x040fe20000081038 */
[----:B------:R-:W-:Y:S04]  /*25420*/  LDSM.16.M88.4 R56, [R193+0x4180] ;  /* 0x00418000c138783b */ /* 0x000fe80000000200 */
[----:B------:R-:W-:Y:S03]  /*25430*/  LDS R77, [R2+0x46080] ;  /* 0x04608000024d7984 */ /* 0x000fe60000000800 */
[C---:B------:R-:W-:Y:S01]  /*25440*/  HMMA.1688.F32.TF32 R60, R180.reuse, R118, R60 ;  /* 0x00000076b43c723c */ /* 0x040fe2000008103c */
[----:B------:R-:W-:Y:S07]  /*25450*/  LDS R79, [R2+0x46480] ;  /* 0x04648000024f7984 */ /* 0x000fee0000000800 */
[C---:B------:R-:W-:Y:S08]  /*25460*/  HMMA.1688.F32.TF32 R40, R180.reuse, R110, R40 ;  /* 0x0000006eb428723c */ /* 0x040ff00000081028 */
[C---:B------:R-:W-:Y:S08]  /*25470*/  HMMA.1688.F32.TF32 R52, R180.reuse, R106, R52 ;  /* 0x0000006ab434723c */ /* 0x040ff00000081034 */
[----:B------:R-:W-:Y:S08]  /*25480*/  HMMA.1688.F32.TF32 R44, R180, R98, R44 ;  /* 0x00000062b42c723c */ /* 0x000ff0000008102c */
[-C--:B------:R-:W-:Y:S08]  /*25490*/  HMMA.1688.F32.TF32 R68, R172, R150.reuse, R68 ;  /* 0x00000096ac44723c */ /* 0x080ff00000081044 */
[-C--:B-1----:R-:W-:Y:S01]  /*254a0*/  HMMA.1688.F32.TF32 R180, R168, R150.reuse, R72 ;  /* 0x00000096a8b4723c */ /* 0x082fe20000081048 */
[----:B------:R-:W-:Y:S04]  /*254b0*/  LDS R72, [R3+0x46080] ;  /* 0x0460800003487984 */ /* 0x000fe80000000800 */
[----:B------:R-:W-:Y:S03]  /*254c0*/  LDS R74, [R3+0x46480] ;  /* 0x04648000034a7984 */ /* 0x000fe60000000800 */
[----:B--2---:R-:W-:Y:S01]  /*254d0*/  HMMA.1688.F32.TF32 R188, R156, R150, R160 ;  /* 0x000000969cbc723c */ /* 0x004fe200000810a0 */
[----:B------:R-:W-:Y:S04]  /*254e0*/  LDS R150, [R3+0x46400] ;  /* 0x0464000003967984 */ /* 0x000fe80000000800 */
[----:B------:R-:W1:Y:S03]  /*254f0*/  LDS R151, [R192+0x46400] ;  /* 0x04640000c0977984 */ /* 0x000e660000000800 */
[C---:B------:R-:W-:Y:S01]  /*25500*/  HMMA.1688.F32.TF32 R8, R172.reuse, R142, R8 ;  /* 0x0000008eac08723c */ /* 0x040fe20000081008 */
[----:B------:R-:W-:Y:S04]  /*25510*/  LDS R73, [R192+0x46080] ;  /* 0x04608000c0497984 */ /* 0x000fe80000000800 */
[----:B------:R-:W-:Y:S03]  /*25520*/  LDS R75, [R192+0x46480] ;  /* 0x04648000c04b7984 */ /* 0x000fe60000000800 */
[C---:B------:R-:W-:Y:S01]  /*25530*/  HMMA.1688.F32.TF32 R12, R172.reuse, R134, R12 ;  /* 0x00000086ac0c723c */ /* 0x040fe2000008100c */
        /* <DEDUP_REMOVED lines=8> */
[----:B------:R-:W-:Y:S08]  /*255c0*/  HMMA.1688.F32.TF32 R4, R172, R98, R4 ;  /* 0x00000062ac04723c */ /* 0x000ff00000081004 */
[-C--:B------:R-:W-:Y:S01]  /*255d0*/  HMMA.1688.F32.TF32 R172, R168, R142.reuse, R28 ;  /* 0x0000008ea8ac723c */ /* 0x080fe2000008101c */
[----:B------:R-:W2:Y:S07]  /*255e0*/  LDSM.16.M88.4 R28, [R193+0x180] ;  /* 0x00018000c11c783b */ /* 0x000eae0000000200 */
[C---:B------:R-:W-:Y:S08]  /*255f0*/  HMMA.1688.F32.TF32 R152, R156.reuse, R142, R152 ;  /* 0x0000008e9c98723c */ /* 0x040ff00000081098 */
[C---:B------:R-:W-:Y:S08]  /*25600*/  HMMA.1688.F32.TF32 R144, R156.reuse, R134, R144 ;  /* 0x000000869c90723c */ /* 0x040ff00000081090 */
[C---:B------:R-:W-:Y:S08]  /*25610*/  HMMA.1688.F32.TF32 R136, R156.reuse, R126, R136 ;  /* 0x0000007e9c88723c */ /* 0x040ff00000081088 */
[C---:B------:R-:W-:Y:S08]  /*25620*/  HMMA.1688.F32.TF32 R128, R156.reuse, R118, R128 ;  /* 0x000000769c80723c */ /* 0x040ff00000081080 */
[C---:B------:R-:W-:Y:S08]  /*25630*/  HMMA.1688.F32.TF32 R120, R156.reuse, R110, R120 ;  /* 0x0000006e9c78723c */ /* 0x040ff00000081078 */
[C---:B------:R-:W-:Y:S08]  /*25640*/  HMMA.1688.F32.TF32 R112, R156.reuse, R106, R112 ;  /* 0x0000006a9c70723c */ /* 0x040ff00000081070 */
[----:B------:R-:W-:Y:S08]  /*25650*/  HMMA.1688.F32.TF32 R100, R156, R98, R100 ;  /* 0x000000629c64723c */ /* 0x000ff00000081064 */
[C---:B------:R-:W-:Y:S01]  /*25660*/  HMMA.1688.F32.TF32 R32, R168.reuse, R126, R32 ;  /* 0x0000007ea820723c */ /* 0x040fe20000081020 */
[----:B------:R-:W-:Y:S07]  /*25670*/  LDSM.16.M88.4 R124, [R193+0xc180] ;  /* 0x00c18000c17c783b */ /* 0x000fee0000000200 */
[C---:B------:R-:W-:Y:S01]  /*25680*/  HMMA.1688.F32.TF32 R24, R168.reuse, R118, R24 ;  /* 0x00000076a818723c */ /* 0x040fe20000081018 */
[----:B------:R-:W-:Y:S07]  /*25690*/  LDSM.16.M88.4 R116, [R193+0x10180] ;  /* 0x01018000c174783b */ /* 0x000fee0000000200 */
[C---:B------:R-:W-:Y:S01]  /*256a0*/  HMMA.1688.F32.TF32 R80, R168.reuse, R110, R80 ;  /* 0x0000006ea850723c */ /* 0x040fe20000081050 */
[----:B------:R-:W3:Y:S07]  /*256b0*/  LDSM.16.M88.4 R108, [R193+0x8180] ;  /* 0x00818000c16c783b */ /* 0x000eee0000000200 */
[C---:B------:R-:W-:Y:S01]  /*256c0*/  HMMA.1688.F32.TF32 R84, R168.reuse, R106, R84 ;  /* 0x0000006aa854723c */ /* 0x040fe20000081054 */
[----:B------:R-:W-:Y:S07]  /*256d0*/  LDSM.16.M88.4 R104, [R193+0x18180] ;  /* 0x01818000c168783b */ /* 0x000fee0000000200 */
[----:B------:R-:W-:Y:S01]  /*256e0*/  HMMA.1688.F32.TF32 R164, R168, R98, R164 ;  /* 0x00000062a8a4723c */ /* 0x000fe200000810a4 */
[----:B------:R-:W4:Y:S07]  /*256f0*/  LDSM.16.M88.4 R96, [R193+0x14180] ;  /* 0x01418000c160783b */ /* 0x000f2e0000000200 */
[----:B-1----:R-:W-:Y:S01]  /*25700*/  HMMA.1688.F32.TF32 R156, R148, R56, R8 ;  /* 0x00000038949c723c */ /* 0x002fe20000081008 */
[----:B------:R-:W1:Y:S07]  /*25710*/  LDSM.16.M88.4 R8, [R193+0x1c180] ;  /* 0x01c18000c108783b */ /* 0x000e6e0000000200 */
[----:B------:R-:W-:Y:S08]  /*25720*/  HMMA.1688.F32.TF32 R36, R168, R134, R36 ;  /* 0x00000086a824723c */ /* 0x000ff00000081024 */
[-C--:B--2---:R-:W-:Y:S08]  /*25730*/  HMMA.1688.F32.TF32 R168, R76, R28.reuse, R180 ;  /* 0x0000001c4ca8723c */ /* 0x084ff000000810b4 */
[C---:B------:R-:W-:Y:S08]  /*25740*/  HMMA.1688.F32.TF32 R180, R72.reuse, R28, R188 ;  /* 0x0000001c48b4723c */ /* 0x040ff000000810bc */
[----:B------:R-:W-:Y:S08]  /*25750*/  HMMA.1688.F32.TF32 R188, R72, R56, R152 ;  /* 0x0000003848bc723c */ /* 0x000ff00000081098 */
[-C--:B------:R-:W-:Y:S08]  /*25760*/  HMMA.1688.F32.TF32 R92, R160, R28.reuse, R92 ;  /* 0x0000001ca05c723c */ /* 0x080ff0000008105c */
[----:B------:R-:W-:Y:S08]  /*25770*/  HMMA.1688.F32.TF32 R68, R148, R28, R68 ;  /* 0x0000001c9444723c */ /* 0x000ff00000081044 */
[-C--:B------:R-:W-:Y:S08]  /*25780*/  HMMA.1688.F32.TF32 R88, R160, R56.reuse, R88 ;  /* 0x00000038a058723c */ /* 0x080ff00000081058 */
[----:B------:R-:W-:Y:S08]  /*25790*/  HMMA.1688.F32.TF32 R132, R76, R56, R172 ;  /* 0x000000384c84723c */ /* 0x000ff000000810ac */
[C---:B---3--:R-:W-:Y:S08]  /*257a0*/  HMMA.1688.F32.TF32 R152, R160.reuse, R108, R184 ;  /* 0x0000006ca098723c */ /* 0x048ff000000810b8 */
[C---:B------:R-:W-:Y:S08]  /*257b0*/  HMMA.1688.F32.TF32 R140, R160.reuse, R124, R176 ;  /* 0x0000007ca08c723c */ /* 0x040ff000000810b0 */
[C---:B------:R-:W-:Y:S08]  /*257c0*/  HMMA.1688.F32.TF32 R60, R160.reuse, R116, R60 ;  /* 0x00000074a03c723c */ /* 0x040ff0000008103c */
[C---:B----4-:R-:W-:Y:S08]  /*257d0*/  HMMA.1688.F32.TF32 R40, R160.reuse, R96, R40 ;  /* 0x00000060a028723c */ /* 0x050ff00000081028 */
[C---:B------:R-:W-:Y:S08]  /*257e0*/  HMMA.1688.F32.TF32 R52, R160.reuse, R104, R52 ;  /* 0x00000068a034723c */ /* 0x040ff00000081034 */
[----:B-1----:R-:W-:Y:S01]  /*257f0*/  HMMA.1688.F32.TF32 R44, R160, R8, R44 ;  /* 0x00000008a02c723c */ /* 0x002fe2000008102c */
        /* <DEDUP_REMOVED lines=24> */
[----:B------:R-:W3:Y:S03]  /*25980*/  LDS R79, [R2+0x46c80] ;  /* 0x046c8000024f7984 */ /* 0x000ee60000000800 */
        /* <DEDUP_REMOVED lines=8> */
[----:B------:R-:W4:Y:S01]  /*25a10*/  LDS R75, [R192+0x46c80] ;  /* 0x046c8000c04b7984 */ /* 0x000f220000000800 */
[-C--:B-1----:R-:W-:Y:S01]  /*25a20*/  HMMA.1688.F32.TF32 R92, R160, R30.reuse, R92 ;  /* 0x0000001ea05c723c */ /* 0x082fe2000008105c */
[----:B------:R-:W-:Y:S01]  /*25a30*/  IMAD.MOV.U32 R187, RZ, RZ, 0x7f ;  /* 0x0000007fffbb7424 */ /* 0x000fe200078e00ff */
[----:B------:R-:W-:Y:S01]  /*25a40*/  UIMAD UR6, UR4, -0x80, UR7 ;  /* 0xffffff80040678a4 */ /* 0x000fe2000f8e0207 */
[----:B------:R-:W-:Y:S05]  /*25a50*/  LDS R124, [R3+0x47880] ;  /* 0x04788000037c7984 */ /* 0x000fea0000000800 */
[C---:B--2---:R-:W-:Y:S08]  /*25a60*/  HMMA.1688.F32.TF32 R68, R148.reuse, R30, R68 ;  /* 0x0000001e9444723c */ /* 0x044ff00000081044 */
[C---:B------:R-:W-:Y:S01]  /*25a70*/  HMMA.1688.F32.TF32 R156, R148.reuse, R58, R156 ;  /* 0x0000003a949c723c */ /* 0x040fe2000008109c */
[----:B------:R-:W-:Y:S07]  /*25a80*/  LDS R125, [R192+0x47880] ;  /* 0x04788000c07d7984 */ /* 0x000fee0000000800 */
        /* <DEDUP_REMOVED lines=8> */
[-C--:B---3--:R-:W-:Y:S01]  /*25b10*/  HMMA.1688.F32.TF32 R172, R76, R30.reuse, R168 ;  /* 0x0000001e4cac723c */ /* 0x088fe200000810a8 */
[----:B------:R-:W-:Y:S04]  /*25b20*/  LDS R149, [R2+0x47080] ;  /* 0x0470800002957984 */ /* 0x000fe80000000800 */
[----:B------:R-:W-:Y:S03]  /*25b30*/  LDS R151, [R2+0x47480] ;  /* 0x0474800002977984 */ /* 0x000fe60000000800 */
[----:B----4-:R-:W-:Y:S01]  /*25b40*/  HMMA.1688.F32.TF32 R180, R72, R30, R180 ;  /* 0x0000001e48b4723c */ /* 0x010fe200000810b4 */
[----:B------:R-:W-:Y:S07]  /*25b50*/  LDSM.16.M88.4 R28, [R194+0x4180] ;  /* 0x00418000c21c783b */ /* 0x000fee0000000200 */
[C---:B------:R-:W-:Y:S08]  /*25b60*/  HMMA.1688.F32.TF32 R88, R160.reuse, R58, R88 ;  /* 0x0000003aa058723c */ /* 0x040ff00000081058 */
[C---:B------:R-:W-:Y:S08]  /*25b70*/  HMMA.1688.F32.TF32 R152, R160.reuse, R110, R152 ;  /* 0x0000006ea098723c */ /* 0x040ff00000081098 */
[C---:B------:R-:W-:Y:S08]  /*25b80*/  HMMA.1688.F32.TF32 R60, R160.reuse, R118, R60 ;  /* 0x00000076a03c723c */ /* 0x040ff0000008103c */
[C---:B------:R-:W-:Y:S08]  /*25b90*/  HMMA.1688.F32.TF32 R40, R160.reuse, R98, R40 ;  /* 0x00000062a028723c */ /* 0x040ff00000081028 */
[----:B------:R-:W-:Y:S08]  /*25ba0*/  HMMA.1688.F32.TF32 R44, R160, R10, R44 ;  /* 0x0000000aa02c723c */ /* 0x000ff0000008102c */
        /* <DEDUP_REMOVED lines=10> */
[----:B------:R-:W-:Y:S01]  /*25c50*/  HMMA.1688.F32.TF32 R164, R76, R10, R164 ;  /* 0x0000000a4ca4723c */ /* 0x000fe200000810a4 */
[----:B------:R-:W1:Y:S07]  /*25c60*/  LDSM.16.M88.4 R76, [R194+0x180] ;  /* 0x00018000c24c783b */ /* 0x000e6e0000000200 */
[C---:B------:R-:W-:Y:S01]  /*25c70*/  HMMA.1688.F32.TF32 R188, R72.reuse, R58, R188 ;  /* 0x0000003a48bc723c */ /* 0x040fe200000810bc */
[----:B------:R-:W-:Y:S07]  /*25c80*/  LDSM.16.M88.4 R56, [R194+0x10180] ;  /* 0x01018000c238783b */ /* 0x000fee0000000200 */
[C---:B------:R-:W-:Y:S01]  /*25c90*/  HMMA.1688.F32.TF32 R144, R72.reuse, R110, R144 ;  /* 0x0000006e4890723c */ /* 0x040fe20000081090 */
[----:B------:R-:W-:Y:S07]  /*25ca0*/  LDSM.16.M88.4 R108, [R194+0x1c180] ;  /* 0x01c18000c26c783b */ /* 0x000fee0000000200 */
[C---:B------:R-:W-:Y:S08]  /*25cb0*/  HMMA.1688.F32.TF32 R136, R72.reuse, R126, R136 ;  /* 0x0000007e4888723c */ /* 0x040ff00000081088 */
[C---:B------:R-:W-:Y:S01]  /*25cc0*/  HMMA.1688.F32.TF32 R128, R72.reuse, R118, R128 ;  /* 0x000000764880723c */ /* 0x040fe20000081080 */
[----:B------:R-:W-:Y:S07]  /*25cd0*/  LDSM.16.M88.4 R116, [R194+0x18180] ;  /* 0x01818000c274783b */ /* 0x000fee0000000200 */
[C---:B------:R-:W-:Y:S01]  /*25ce0*/  HMMA.1688.F32.TF32 R120, R72.reuse, R98, R120 ;  /* 0x000000624878723c */ /* 0x040fe20000081078 */
[----:B------:R-:W2:Y:S07]  /*25cf0*/  LDSM.16.M88.4 R96, [R194+0x8180] ;  /* 0x00818000c260783b */ /* 0x000eae0000000200 */
[C---:B------:R-:W-:Y:S08]  /*25d00*/  HMMA.1688.F32.TF32 R112, R72.reuse, R106, R112 ;  /* 0x0000006a4870723c */ /* 0x040ff00000081070 */
[----:B------:R-:W-:Y:S01]  /*25d10*/  HMMA.1688.F32.TF32 R100, R72, R10, R100 ;  /* 0x0000000a4864723c */ /* 0x000fe20000081064 */
[----:B------:R-:W3:Y:S04]  /*25d20*/  LDSM.16.M88.4 R72, [R194+0xc180] ;  /* 0x00c18000c248783b */ /* 0x000ee80000000200 */
[----:B------:R-:W4:Y:S03]  /*25d30*/  LDSM.16.M88.4 R8, [R194+0x14180] ;  /* 0x01418000c208783b */ /* 0x000f260000000200 */
[C---:B------:R-:W-:Y:S08]  /*25d40*/  HMMA.1688.F32.TF32 R140, R160.reuse, R126, R140 ;  /* 0x0000007ea08c723c */ /* 0x040ff0000008108c */
[----:B------:R-:W-:Y:S01]  /*25d50*/  HMMA.1688.F32.TF32 R52, R160, R106, R52 ;  /* 0x0000006aa034723c */ /* 0x000fe20000081034 */
[----:B------:R-:W-:Y:S04]  /*25d60*/  LDS R160, [R3+0x47000] ;  /* 0x0470000003a07984 */ /* 0x000fe80000000800 */
[----:B------:R-:W-:Y:S04]  /*25d70*/  LDS R162, [R3+0x47400] ;  /* 0x0474000003a27984 */ /* 0x000fe80000000800 */
[----:B------:R-:W-:Y:S04]  /*25d80*/  LDS R161, [R192+0x47000] ;  /* 0x04700000c0a17984 */ /* 0x000fe80000000800 */
[----:B------:R-:W3:Y:S01]  /*25d90*/  LDS R163, [R192+0x47400] ;  /* 0x04740000c0a37984 */ /* 0x000ee20000000800 */
[----:B------:R-:W-:-:S02]  /*25da0*/  IADD3 R187, R187, c[0x0][0x180], RZ ;  /* 0x00006000bbbb7a10 */ /* 0x000fc40007ffe0ff */
[----:B-----5:R-:W-:Y:S01]  /*25db0*/  ISETP.GE.AND P1, PT, R196, UR6, PT ;  /* 0x00000006c4007c0c */ /* 0x020fe2000bf26270 */
[C---:B-1----:R-:W-:Y:S01]  /*25dc0*/  HMMA.1688.F32.TF32 R172, R148.reuse, R76, R172 ;  /* 0x0000004c94ac723c */ /* 0x042fe200000810ac */
[----:B------:R-:W-:Y:S01]  /*25dd0*/  SHF.R.S32.HI R193, RZ, 0x1f, R187 ;  /* 0x0000001fffc17819 */ /* 0x000fe200000114bb */
[----:B------:R-:W-:Y:S03]  /*25de0*/  LDS R168, [R0+0x47000] ;  /* 0x0470000000a87984 */ /* 0x000fe60000000800 */
[----:B------:R-:W-:Y:S01]  /*25df0*/  LEA.HI R193, R193, R187, RZ, 0x7 ;  /* 0x000000bbc1c17211 */ /* 0x000fe200078f38ff */
[----:B------:R-:W-:Y:S03]  /*25e00*/  LDS R170, [R0+0x47400] ;  /* 0x0474000000aa7984 */ /* 0x000fe60000000800 */
[----:B------:R-:W-:Y:S01]  /*25e10*/  SHF.R.S32.HI R193, RZ, 0x7, R193 ;  /* 0x00000007ffc17819 */ /* 0x000fe200000114c1 */
[----:B------:R-:W-:Y:S01]  /*25e20*/  HMMA.1688.F32.TF32 R104, R148, R28, R176 ;  /* 0x0000001c9468723c */ /* 0x000fe200000810b0 */
[----:B------:R-:W-:Y:S02]  /*25e30*/  LDS R169, [R2+0x47000] ;  /* 0x0470000002a97984 */ /* 0x000fe40000000800 */
[----:B------:R-:W-:-:S02]  /*25e40*/  IADD3 R193, R193, -0x2, RZ ;  /* 0xfffffffec1c17810 */ /* 0x000fc40007ffe0ff */
[----:B------:R-:W1:Y:S03]  /*25e50*/  LDS R171, [R2+0x47400] ;  /* 0x0474000002ab7984 */ /* 0x000e660000000800 */
[C---:B------:R-:W-:Y:S01]  /*25e60*/  HMMA.1688.F32.TF32 R180, R132.reuse, R76, R180 ;  /* 0x0000004c84b4723c */ /* 0x040fe200000810b4 */
[----:B------:R-:W-:Y:S01]  /*25e70*/  ISETP.LE.AND P0, PT, R193, UR4, PT ;  /* 0x00000004c1007c0c */ /* 0x000fe2000bf03270 */
[----:B------:R-:W-:Y:S01]  /*25e80*/  LDS R126, [R3+0x47c80] ;  /* 0x047c8000037e7984 */ /* 0x000fe20000000800 */
[----:B------:R-:W-:Y:S01]  /*25e90*/  LOP3.LUT R193, R196, 0x4, RZ, 0xfc, !PT ;  /* 0x00000004c4c17812 */ /* 0x000fe200078efcff */
[----:B------:R-:W-:Y:S02]  /*25ea0*/  UIADD3 UR8, UR8, 0x1, URZ ;  /* 0x0000000108087890 */ /* 0x000fe4000fffe03f */
[----:B------:R-:W-:Y:S02]  /*25eb0*/  LDS R127, [R192+0x47c80] ;  /* 0x047c8000c07f7984 */ /* 0x000fe40000000800 */
[----:B------:R-:W-:Y:S08]  /*25ec0*/  HMMA.1688.F32.TF32 R176, R132, R28, R188 ;  /* 0x0000001c84b0723c */ /* 0x000ff000000810bc */
[C---:B--2---:R-:W-:Y:S08]  /*25ed0*/  HMMA.1688.F32.TF32 R36, R148.reuse, R96, R36 ;  /* 0x000000609424723c */ /* 0x044ff00000081024 */
[C---:B---3--:R-:W-:Y:S08]  /*25ee0*/  HMMA.1688.F32.TF32 R32, R148.reuse, R72, R32 ;  /* 0x000000489420723c */ /* 0x048ff00000081020 */
[C---:B------:R-:W-:Y:S08]  /*25ef0*/  HMMA.1688.F32.TF32 R24, R148.reuse, R56, R24 ;  /* 0x000000389418723c */ /* 0x040ff00000081018 */
[C---:B----4-:R-:W-:Y:S08]  /*25f00*/  HMMA.1688.F32.TF32 R80, R148.reuse, R8, R80 ;  /* 0x000000089450723c */ /* 0x050ff00000081050 */
        /* <DEDUP_REMOVED lines=12> */
[----:B------:R-:W-:Y:S04]  /*25fd0*/  LDS R132, [R0+0x47800] ;  /* 0x0478000000847984 */ /* 0x000fe80000000800 */
[----:B------:R2:W-:Y:S03]  /*25fe0*/  LDS R134, [R0+0x47c00] ;  /* 0x047c000000867984 */ /* 0x0005e60000000800 */
[----:B------:R-:W-:Y:S01]  /*25ff0*/  HMMA.1688.F32.TF32 R68, R160, R76, R68 ;  /* 0x0000004ca044723c */ /* 0x000fe20000081044 */
[----:B------:R-:W-:Y:S01]  /*26000*/  LDS R133, [R2+0x47800] ;  /* 0x0478000002857984 */ /* 0x000fe20000000800 */
[----:B--2---:R-:W-:-:S03]  /*26010*/  SEL R0, RZ, 0x4, P1 ;  /* 0x00000004ff007807 */ /* 0x004fc60000800000 */
[----:B------:R2:W3:Y:S03]  /*26020*/  LDS R135, [R2+0x47c00] ;  /* 0x047c000002877984 */ /* 0x0004e60000000800 */
[----:B------:R-:W-:Y:S01]  /*26030*/  HMMA.1688.F32.TF32 R156, R160, R28, R156 ;  /* 0x0000001ca09c723c */ /* 0x000fe2000008109c */
[----:B------:R-:W-:Y:S02]  /*26040*/  SEL R0, R0, RZ, !P0 ;  /* 0x000000ff00007207 */ /* 0x000fe40004000000 */
[----:B------:R-:W-:-:S05]  /*26050*/  ISETP.GE.AND P1, PT, R193, UR6, PT ;  /* 0x00000006c1007c0c */ /* 0x000fca000bf26270 */
[----:B------:R-:W-:Y:S01]  /*26060*/  HMMA.1688.F32.TF32 R12, R160, R96, R12 ;  /* 0x00000060a00c723c */ /* 0x000fe2000008100c */
[----:B------:R-:W-:-:S07]  /*26070*/  ISETP.NE.U32.AND P2, PT, R0, RZ, PT ;  /* 0x000000ff0000720c */ /* 0x000fce0003f45070 */
[----:B------:R-:W-:Y:S01]  /*26080*/  HMMA.1688.F32.TF32 R16, R160, R72, R16 ;  /* 0x00000048a010723c */ /* 0x000fe20000081010 */
[----:B------:R-:W-:-:S07]  /*26090*/  UISETP.GT.AND UP0, UPT, UR8, 0x1, UPT ;  /* 0x000000010800788c */ /* 0x000fce000bf04270 */
[C---:B------:R-:W-:Y:S08]  /*260a0*/  HMMA.1688.F32.TF32 R48, R160.reuse, R56, R48 ;  /* 0x00000038a030723c */ /* 0x040ff00000081030 */
[C---:B------:R-:W-:Y:S08]  /*260b0*/  HMMA.1688.F32.TF32 R64, R160.reuse, R8, R64 ;  /* 0x00000008a040723c */ /* 0x040ff00000081040 */
[C---:B------:R-:W-:Y:S08]  /*260c0*/  HMMA.1688.F32.TF32 R20, R160.reuse, R116, R20 ;  /* 0x00000074a014723c */ /* 0x040ff00000081014 */
[----:B------:R-:W-:Y:S01]  /*260d0*/  HMMA.1688.F32.TF32 R4, R160, R108, R4 ;  /* 0x0000006ca004723c */ /* 0x000fe20000081004 */
[----:B------:R-:W-:Y:S04]  /*260e0*/  LDS R160, [R3+0x47800] ;  /* 0x0478000003a07984 */ /* 0x000fe80000000800 */
[----:B------:R4:W-:Y:S04]  /*260f0*/  LDS R162, [R3+0x47c00] ;  /* 0x047c000003a27984 */ /* 0x0009e80000000800 */
[----:B------:R-:W-:Y:S04]  /*26100*/  LDS R161, [R192+0x47800] ;  /* 0x04780000c0a17984 */ /* 0x000fe80000000800 */
[----:B------:R-:W1:Y:S01]  /*26110*/  LDS R163, [R192+0x47c00] ;  /* 0x047c0000c0a37984 */ /* 0x000e620000000800 */
[----:B------:R-:W-:Y:S01]  /*26120*/  SEL R0, RZ, 0x4, P1 ;  /* 0x00000004ff007807 */ /* 0x000fe20000800000 */
[----:B------:R-:W-:Y:S01]  /*26130*/  USEL UR8, UR8, URZ, !UP0 ;  /* 0x0000003f08087287 */ /* 0x000fe2000c000000 */
[----:B------:R-:W-:-:S02]  /*26140*/  IADD3 R199, P3, R199, UR14, RZ ;  /* 0x0000000ec7c77c10 */ /* 0x000fc4000ff7e0ff */
[----:B------:R-:W-:Y:S02]  /*26150*/  SEL R0, R0, RZ, !P0 ;  /* 0x000000ff00007207 */ /* 0x000fe40004000000 */
[----:B------:R-:W-:Y:S02]  /*26160*/  IADD3.X R198, R198, UR9, RZ, P3, !PT ;  /* 0x00000009c6c67c10 */ /* 0x000fe40009ffe4ff */
[----:B------:R-:W-:Y:S01]  /*26170*/  ISETP.NE.U32.AND P1, PT, R0, RZ, PT ;  /* 0x000000ff0000720c */ /* 0x000fe20003f25070 */
[----:B------:R-:W-:Y:S01]  /*26180*/  IMAD.U32 R0, RZ, RZ, UR8 ;  /* 0x00000008ff007e24 */ /* 0x000fe2000f8e00ff */
[----:B------:R-:W-:Y:S01]  /*26190*/  IADD3 R203, P4, R203, UR14, RZ ;  /* 0x0000000ecbcb7c10 */ /* 0x000fe2000ff9e0ff */
[----:B--2---:R-:W-:Y:S02]  /*261a0*/  IMAD.MOV.U32 R2, RZ, RZ, R199 ;  /* 0x000000ffff027224 */ /* 0x004fe400078e00c7 */
[----:B------:R-:W-:Y:S01]  /*261b0*/  IMAD R0, R0, 0x8000, R197 ;  /* 0x0000800000007824 */ /* 0x000fe200078e02c5 */
[----:B------:R-:W-:Y:S01]  /*261c0*/  IADD3.X R202, R202, UR9, RZ, P4, !PT ;  /* 0x00000009caca7c10 */ /* 0x000fe2000a7fe4ff */
[----:B----4-:R-:W-:Y:S01]  /*261d0*/  IMAD.MOV.U32 R3, RZ, RZ, R198 ;  /* 0x000000ffff037224 */ /* 0x010fe200078e00c6 */
[----:B------:R-:W-:Y:S01]  /*261e0*/  BAR.SYNC.DEFER_BLOCKING 0x0 ;  /* 0x0000000000007b1d */ /* 0x000fe20000010000 */
[----:B------:R-:W-:-:S02]  /*261f0*/  LOP3.LUT R187, R196, 0x8, RZ, 0xfc, !PT ;  /* 0x00000008c4bb7812 */ /* 0x000fc400078efcff */
[----:B------:R-:W-:-:S03]  /*26200*/  LOP3.LUT R193, R196, 0xc, RZ, 0xfc, !PT ;  /* 0x0000000cc4c17812 */ /* 0x000fc600078efcff */
[----:B------:R-:W-:Y:S01]  /*26210*/  @!PT LDS RZ, [RZ] ;  /* 0x00000000fffff984 */ /* 0x000fe20000000800 */
[----:B------:R-:W-:Y:S01]  /*26220*/  @!PT LDS RZ, [RZ] ;  /* 0x00000000fffff984 */ /* 0x000fe20000000800 */
[----:B------:R-:W-:Y:S01]  /*26230*/  @!PT LDS RZ, [RZ] ;  /* 0x00000000fffff984 */ /* 0x000fe20000000800 */
[----:B------:R2:W-:Y:S02]  /*26240*/  LDGSTS.E [R0+0x40000], [R2.64], P2 ;  /* 0x4000000002007fae */ /* 0x0005e4000912184c */
[----:B--2---:R-:W-:Y:S02]  /*26250*/  IMAD.MOV.U32 R2, RZ, RZ, R203 ;  /* 0x000000ffff027224 */ /* 0x004fe400078e00cb */
[----:B------:R-:W-:-:S05]  /*26260*/  IMAD.MOV.U32 R3, RZ, RZ, R202 ;  /* 0x000000ffff037224 */ /* 0x000fca00078e00ca */
[----:B------:R2:W-:Y:S01]  /*26270*/  LDGSTS.E [R0+0x40400], [R2.64], P1 ;  /* 0x4040000002007fae */ /* 0x0005e2000892184c */
[----:B------:R-:W-:-:S04]  /*26280*/  ISETP.GE.AND P1, PT, R187, UR6, PT ;  /* 0x00000006bb007c0c */ /* 0x000fc8000bf26270 */
[----:B--2---:R-:W-:Y:S02]  /*26290*/  SEL R2, RZ, 0x4, P1 ;  /* 0x00000004ff027807 */ /* 0x004fe40000800000 */
[----:B------:R-:W-:Y:S02]  /*262a0*/  ISETP.GE.AND P1, PT, R193, UR6, PT ;  /* 0x00000006c1007c0c */ /* 0x000fe4000bf26270 */
[----:B------:R-:W-:Y:S02]  /*262b0*/  SEL R2, R2, RZ, !P0 ;  /* 0x000000ff02027207 */ /* 0x000fe40004000000 */
[----:B------:R-:W-:Y:S02]  /*262c0*/  IADD3 R207, P3, R207, UR14, RZ ;  /* 0x0000000ecfcf7c10 */ /* 0x000fe4000ff7e0ff */
[----:B------:R-:W-:Y:S02]  /*262d0*/  ISETP.NE.U32.AND P2, PT, R2, RZ, PT ;  /* 0x000000ff0200720c */ /* 0x000fe40003f45070 */
[----:B------:R-:W-:-:S02]  /*262e0*/  SEL R2, RZ, 0x4, P1 ;  /* 0x00000004ff027807 */ /* 0x000fc40000800000 */
[----:B------:R-:W-:Y:S02]  /*262f0*/  IADD3.X R206, R206, UR9, RZ, P3, !PT ;  /* 0x00000009cece7c10 */ /* 0x000fe40009ffe4ff */
[----:B------:R-:W-:Y:S02]  /*26300*/  SEL R2, R2, RZ, !P0 ;  /* 0x000000ff02027207 */ /* 0x000fe40004000000 */
[----:B------:R-:W-:Y:S02]  /*26310*/  IADD3 R211, P4, R211, UR14, RZ ;  /* 0x0000000ed3d37c10 */ /* 0x000fe4000ff9e0ff */
[----:B------:R-:W-:Y:S01]  /*26320*/  ISETP.NE.U32.AND P1, PT, R2, RZ, PT ;  /* 0x000000ff0200720c */ /* 0x000fe20003f25070 */
[----:B------:R-:W-:Y:S01]  /*26330*/  IMAD.MOV.U32 R2, RZ, RZ, R207 ;  /* 0x000000ffff027224 */ /* 0x000fe200078e00cf */
[----:B------:R-:W-:Y:S01]  /*26340*/  IADD3.X R210, R210, UR9, RZ, P4, !PT ;  /* 0x00000009d2d27c10 */ /* 0x000fe2000a7fe4ff */
[----:B------:R-:W-:Y:S01]  /*26350*/  IMAD.MOV.U32 R3, RZ, RZ, R206 ;  /* 0x000000ffff037224 */ /* 0x000fe200078e00ce */
[----:B-1----:R-:W-:Y:S04]  /*26360*/  HMMA.1688.F32.TF32 R40, R168, R8, R40 ;  /* 0x00000008a828723c */ /* 0x002fe80000081028 */
[----:B------:R1:W-:Y:S03]  /*26370*/  LDGSTS.E [R0+0x40800], [R2.64], P2 ;  /* 0x4080000002007fae */ /* 0x0003e6000912184c */
[----:B------:R-:W-:Y:S01]  /*26380*/  LOP3.LUT R9, R196, 0x10, RZ, 0xfc, !PT ;  /* 0x00000010c4097812 */ /* 0x000fe200078efcff */
[----:B-1----:R-:W-:-:S02]  /*26390*/  IMAD.MOV.U32 R2, RZ, RZ, R211 ;  /* 0x000000ffff027224 */ /* 0x002fc400078e00d3 */
[----:B------:R-:W-:-:S05]  /*263a0*/  IMAD.MOV.U32 R3, RZ, RZ, R210 ;  /* 0x000000ffff037224 */ /* 0x000fca00078e00d2 */
[----:B------:R1:W-:Y:S01]  /*263b0*/  LDGSTS.E [R0+0x40c00], [R2.64], P1 ;  /* 0x40c0000002007fae */ /* 0x0003e2000892184c */
[----:B------:R-:W-:Y:S02]  /*263c0*/  ISETP.GE.AND P1, PT, R9, UR6, PT ;  /* 0x0000000609007c0c */ /* 0x000fe4000bf26270 */
[----:B------:R-:W-:Y:S02]  /*263d0*/  LOP3.LUT R8, R196, 0x14, RZ, 0xfc, !PT ;  /* 0x00000014c4087812 */ /* 0x000fe400078efcff */
[----:B-1----:R-:W-:Y:S02]  /*263e0*/  SEL R2, RZ, 0x4, P1 ;  /* 0x00000004ff027807 */ /* 0x002fe40000800000 */
[----:B------:R-:W-:Y:S02]  /*263f0*/  ISETP.GE.AND P1, PT, R8, UR6, PT ;  /* 0x0000000608007c0c */ /* 0x000fe4000bf26270 */
[----:B------:R-:W-:Y:S02]  /*26400*/  SEL R2, R2, RZ, !P0 ;  /* 0x000000ff02027207 */ /* 0x000fe40004000000 */
[----:B------:R-:W-:-:S02]  /*26410*/  IADD3 R215, P3, R215, UR14, RZ ;  /* 0x0000000ed7d77c10 */ /* 0x000fc4000ff7e0ff */
[----:B------:R-:W-:Y:S02]  /*26420*/  ISETP.NE.U32.AND P2, PT, R2, RZ, PT ;  /* 0x000000ff0200720c */ /* 0x000fe40003f45070 */
[----:B------:R-:W-:Y:S02]  /*26430*/  SEL R2, RZ, 0x4, P1 ;  /* 0x00000004ff027807 */ /* 0x000fe40000800000 */
[----:B------:R-:W-:Y:S02]  /*26440*/  IADD3.X R214, R214, UR9, RZ, P3, !PT ;  /* 0x00000009d6d67c10 */ /* 0x000fe40009ffe4ff */
[----:B------:R-:W-:Y:S02]  /*26450*/  SEL R2, R2, RZ, !P0 ;  /* 0x000000ff02027207 */ /* 0x000fe40004000000 */
[----:B------:R-:W-:Y:S02]  /*26460*/  IADD3 R219, P4, R219, UR14, RZ ;  /* 0x0000000edbdb7c10 */ /* 0x000fe4000ff9e0ff */
[----:B------:R-:W-:Y:S01]  /*26470*/  ISETP.NE.U32.AND P1, PT, R2, RZ, PT ;  /* 0x000000ff0200720c */ /* 0x000fe20003f25070 */
[----:B------:R-:W-:Y:S01]  /*26480*/  IMAD.MOV.U32 R2, RZ, RZ, R215 ;  /* 0x000000ffff027224 */ /* 0x000fe200078e00d7 */
[----:B------:R-:W-:Y:S01]  /*26490*/  IADD3.X R218, R218, UR9, RZ, P4, !PT ;  /* 0x00000009dada7c10 */ /* 0x000fe2000a7fe4ff */
[----:B------:R-:W-:Y:S01]  /*264a0*/  IMAD.MOV.U32 R3, RZ, RZ, R214 ;  /* 0x000000ffff037224 */ /* 0x000fe200078e00d6 */
[----:B------:R-:W-:-:S04]  /*264b0*/  LOP3.LUT R9, R196, 0x18, RZ, 0xfc, !PT ;  /* 0x00000018c4097812 */ /* 0x000fc800078efcff */
[----:B------:R1:W-:Y:S01]  /*264c0*/  LDGSTS.E [R0+0x41000], [R2.64], P2 ;  /* 0x4100000002007fae */ /* 0x0003e2000912184c */
[----:B------:R-:W-:Y:S01]  /*264d0*/  LOP3.LUT R8, R196, 0x1c, RZ, 0xfc, !PT ;  /* 0x0000001cc4087812 */ /* 0x000fe200078efcff */
[----:B-1----:R-:W-:Y:S02]  /*264e0*/  IMAD.MOV.U32 R2, RZ, RZ, R219 ;  /* 0x000000ffff027224 */ /* 0x002fe400078e00db */
[----:B------:R-:W-:-:S05]  /*264f0*/  IMAD.MOV.U32 R3, RZ, RZ, R218 ;  /* 0x000000ffff037224 */ /* 0x000fca00078e00da */
[----:B------:R1:W-:Y:S01]  /*26500*/  LDGSTS.E [R0+0x41400], [R2.64], P1 ;  /* 0x4140000002007fae */ /* 0x0003e2000892184c */
[----:B------:R-:W-:-:S04]  /*26510*/  ISETP.GE.AND P1, PT, R9, UR6, PT ;  /* 0x0000000609007c0c */ /* 0x000fc8000bf26270 */
[----:B-1----:R-:W-:Y:S02]  /*26520*/  SEL R2, RZ, 0x4, P1 ;  /* 0x00000004ff027807 */ /* 0x002fe40000800000 */
        /* <DEDUP_REMOVED lines=21> */
[----:B------:R-:W-:Y:S01]  /*26680*/  SEL R2, R2, RZ, !P0 ;  /* 0x000000ff02027207 */ /* 0x000fe20004000000 */
[----:B------:R-:W2:Y:S01]  /*26690*/  LDL.LU R8, [R1+0x84c] ;  /* 0x00084c0001087983 */ /* 0x000ea20000300800 */
        /* <DEDUP_REMOVED lines=12> */
[----:B---3--:R-:W-:Y:S01]  /*26760*/  HMMA.1688.F32.TF32 R40, R132, R10, R40 ;  /* 0x0000000a8428723c */ /* 0x008fe20000081028 */
[----:B-1----:R-:W-:Y:S02]  /*26770*/  IMAD.MOV.U32 R2, RZ, RZ, R235 ;  /* 0x000000ffff027224 */ /* 0x002fe400078e00eb */
[----:B------:R-:W-:-:S05]  /*26780*/  IMAD.MOV.U32 R3, RZ, RZ, R234 ;  /* 0x000000ffff037224 */ /* 0x000fca00078e00ea */
[----:B------:R-:W-:Y:S01]  /*26790*/  HMMA.1688.F32.TF32 R64, R160, R10, R64 ;  /* 0x0000000aa040723c */ /* 0x000fe20000081040 */
[----:B------:R1:W-:Y:S01]  /*267a0*/  LDGSTS.E [R0+0x42400], [R2.64], P1 ;  /* 0x4240000002007fae */ /* 0x0003e2000892184c */
[----:B------:R-:W-:-:S06]  /*267b0*/  ISETP.GE.AND P1, PT, R9, UR6, PT ;  /* 0x0000000609007c0c */ /* 0x000fcc000bf26270 */
[----:B------:R-:W-:Y:S01]  /*267c0*/  HMMA.1688.F32.TF32 R80, R148, R10, R80 ;  /* 0x0000000a9450723c */ /* 0x000fe20000081050 */
[----:B------:R-:W-:-:S07]  /*267d0*/  LOP3.LUT R9, R196, 0x2c, RZ, 0xfc, !PT ;  /* 0x0000002cc4097812 */ /* 0x000fce00078efcff */
[----:B------:R-:W-:Y:S01]  /*267e0*/  HMMA.1688.F32.TF32 R120, R124, R10, R120 ;  /* 0x0000000a7c78723c */ /* 0x000fe20000081078 */
[----:B------:R-:W3:Y:S01]  /*267f0*/  LDL.LU R10, [R1+0x848] ;  /* 0x00084800010a7983 */ /* 0x000ee20000300800 */
[----:B-1----:R-:W-:-:S06]  /*26800*/  SEL R2, RZ, 0x4, P1 ;  /* 0x00000004ff027807 */ /* 0x002fcc0000800000 */
[----:B------:R-:W-:Y:S01]  /*26810*/  HMMA.1688.F32.TF32 R92, R168, R76, R92 ;  /* 0x0000004ca85c723c */ /* 0x000fe2000008105c */
[----:B------:R-:W-:-:S07]  /*26820*/  SEL R2, R2, RZ, !P0 ;  /* 0x000000ff02027207 */ /* 0x000fce0004000000 */
[----:B------:R-:W-:Y:S01]  /*26830*/  HMMA.1688.F32.TF32 R88, R168, R28, R88 ;  /* 0x0000001ca858723c */ /* 0x000fe20000081058 */
[----:B------:R-:W-:-:S07]  /*26840*/  ISETP.GE.AND P1, PT, R9, UR6, PT ;  /* 0x0000000609007c0c */ /* 0x000fce000bf26270 */
[C---:B------:R-:W-:Y:S08]  /*26850*/  HMMA.1688.F32.TF32 R152, R168.reuse, R96, R152 ;  /* 0x00000060a898723c */ /* 0x040ff00000081098 */
[C---:B------:R-:W-:Y:S08]  /*26860*/  HMMA.1688.F32.TF32 R140, R168.reuse, R72, R140 ;  /* 0x00000048a88c723c */ /* 0x040ff0000008108c */
[C---:B------:R-:W-:Y:S08]  /*26870*/  HMMA.1688.F32.TF32 R60, R168.reuse, R56, R60 ;  /* 0x00000038a83c723c */ /* 0x040ff0000008103c */
[C---:B------:R-:W-:Y:S08]  /*26880*/  HMMA.1688.F32.TF32 R52, R168.reuse, R116, R52 ;  /* 0x00000074a834723c */ /* 0x040ff00000081034 */
[----:B------:R-:W-:Y:S01]  /*26890*/  HMMA.1688.F32.TF32 R44, R168, R108, R44 ;  /* 0x0000006ca82c723c */ /* 0x000fe2000008102c */
[----:B------:R-:W-:-:S02]  /*268a0*/  ISETP.NE.U32.AND P2, PT, R2, RZ, PT ;  /* 0x000000ff0200720c */ /* 0x000fc40003f45070 */
[----:B------:R-:W-:Y:S02]  /*268b0*/  SEL R2, RZ, 0x4, P1 ;  /* 0x00000004ff027807 */ /* 0x000fe40000800000 */
[----:B------:R-:W-:Y:S02]  /*268c0*/  IADD3 R239, P3, R239, UR14, RZ ;  /* 0x0000000eefef7c10 */ /* 0x000fe4000ff7e0ff */
[----:B------:R-:W-:Y:S02]  /*268d0*/  SEL R2, R2, RZ, !P0 ;  /* 0x000000ff02027207 */ /* 0x000fe40004000000 */
[----:B------:R-:W-:Y:S02]  /*268e0*/  IADD3.X R238, R238, UR9, RZ, P3, !PT ;  /* 0x00000009eeee7c10 */ /* 0x000fe40009ffe4ff */
[----:B------:R-:W-:Y:S02]  /*268f0*/  IADD3 R243, P4, R243, UR14, RZ ;  /* 0x0000000ef3f37c10 */ /* 0x000fe4000ff9e0ff */
[----:B------:R-:W-:Y:S01]  /*26900*/  ISETP.NE.U32.AND P1, PT, R2, RZ, PT ;  /* 0x000000ff0200720c */ /* 0x000fe20003f25070 */
[----:B------:R-:W-:Y:S01]  /*26910*/  IMAD.MOV.U32 R2, RZ, RZ, R239 ;  /* 0x000000ffff027224 */ /* 0x000fe200078e00ef */
[----:B------:R-:W-:Y:S01]  /*26920*/  IADD3.X R242, R242, UR9, RZ, P4, !PT ;  /* 0x00000009f2f27c10 */ /* 0x000fe2000a7fe4ff */
[----:B------:R-:W-:Y:S01]  /*26930*/  IMAD.MOV.U32 R3, RZ, RZ, R238 ;  /* 0x000000ffff037224 */ /* 0x000fe200078e00ee */
[----:B------:R-:W-:Y:S01]  /*26940*/  HMMA.1688.F32.TF32 R92, R132, R78, R92 ;  /* 0x0000004e845c723c */ /* 0x000fe2000008105c */
[----:B------:R-:W-:-:S03]  /*26950*/  LOP3.LUT R11, R196, 0x30, RZ, 0xfc, !PT ;  /* 0x00000030c40b7812 */ /* 0x000fc600078efcff */
[----:B------:R1:W-:Y:S04]  /*26960*/  LDGSTS.E [R0+0x42800], [R2.64], P2 ;  /* 0x4280000002007fae */ /* 0x0003e8000912184c */
[C---:B------:R-:W-:Y:S08]  /*26970*/  HMMA.1688.F32.TF32 R88, R132.reuse, R30, R88 ;  /* 0x0000001e8458723c */ /* 0x040ff00000081058 */
[----:B------:R-:W-:Y:S01]  /*26980*/  HMMA.1688.F32.TF32 R152, R132, R98, R152 ;  /* 0x000000628498723c */ /* 0x000fe20000081098 */
[----:B-1----:R-:W-:-:S02]  /*26990*/  IMAD.MOV.U32 R2, RZ, RZ, R243 ;  /* 0x000000ffff027224 */ /* 0x002fc400078e00f3 */
[----:B------:R-:W-:-:S05]  /*269a0*/  IMAD.MOV.U32 R3, RZ, RZ, R242 ;  /* 0x000000ffff037224 */ /* 0x000fca00078e00f2 */
[C---:B------:R-:W-:Y:S01]  /*269b0*/  HMMA.1688.F32.TF32 R140, R132.reuse, R74, R140 ;  /* 0x0000004a848c723c */ /* 0x040fe2000008108c */
[----:B------:R1:W-:Y:S07]  /*269c0*/  LDGSTS.E [R0+0x42c00], [R2.64], P1 ;  /* 0x42c0000002007fae */ /* 0x0003ee000892184c */
[C---:B------:R-:W-:Y:S08]  /*269d0*/  HMMA.1688.F32.TF32 R60, R132.reuse, R58, R60 ;  /* 0x0000003a843c723c */ /* 0x040ff0000008103c */
[C---:B------:R-:W-:Y:S08]  /*269e0*/  HMMA.1688.F32.TF32 R52, R132.reuse, R118, R52 ;  /* 0x000000768434723c */ /* 0x040ff00000081034 */
[----:B------:R-:W-:Y:S01]  /*269f0*/  HMMA.1688.F32.TF32 R44, R132, R110, R44 ;  /* 0x0000006e842c723c */ /* 0x000fe2000008102c */
[----:B------:R-:W-:-:S07]  /*26a00*/  ISETP.GE.AND P1, PT, R11, UR6, PT ;  /* 0x000000060b007c0c */ /* 0x000fce000bf26270 */
[-C--:B------:R-:W-:Y:S08]  /*26a10*/  HMMA.1688.F32.TF32 R132, R160, R30.reuse, R156 ;  /* 0x0000001ea084723c */ /* 0x080ff0000008109c */
[-C--:B------:R-:W-:Y:S08]  /*26a20*/  HMMA.1688.F32.TF32 R104, R148, R30.reuse, R104 ;  /* 0x0000001e9468723c */ /* 0x080ff00000081068 */
[----:B------:R-:W-:Y:S01]  /*26a30*/  HMMA.1688.F32.TF32 R168, R124, R30, R176 ;  /* 0x0000001e7ca8723c */ /* 0x000fe200000810b0 */
[----:B------:R-:W4:Y:S04]  /*26a40*/  LDL.LU R30, [R1+0x85c] ;  /* 0x00085c00011e7983 */ /* 0x000f280000300800 */
[----:B------:R-:W4:Y:S04]  /*26a50*/  LDL.LU R9, [R1+0x86c] ;  /* 0x00086c0001097983 */ /* 0x000f280000300800 */
[----:B------:R-:W4:Y:S04]  /*26a60*/  LDL.LU R31, [R1+0x858] ;  /* 0x00085800011f7983 */ /* 0x000f280000300800 */
[----:B------:R-:W4:Y:S01]  /*26a70*/  LDL.LU R11, [R1+0x868] ;  /* 0x00086800010b7983 */ /* 0x000f220000300800 */
[----:B-1----:R-:W-:-:S02]  /*26a80*/  SEL R2, RZ, 0x4, P1 ;  /* 0x00000004ff027807 */ /* 0x002fc40000800000 */
[----:B------:R-:W-:Y:S02]  /*26a90*/  LOP3.LUT R28, R196, 0x34, RZ, 0xfc, !PT ;  /* 0x00000034c41c7812 */ /* 0x000fe400078efcff */
[----:B------:R-:W-:Y:S02]  /*26aa0*/  SEL R2, R2, RZ, !P0 ;  /* 0x000000ff02027207 */ /* 0x000fe40004000000 */
[----:B------:R-:W-:Y:S02]  /*26ab0*/  ISETP.GE.AND P1, PT, R28, UR6, PT ;  /* 0x000000061c007c0c */ /* 0x000fe4000bf26270 */
[----:B------:R-:W-:Y:S02]  /*26ac0*/  ISETP.NE.U32.AND P2, PT, R2, RZ, PT ;  /* 0x000000ff0200720c */ /* 0x000fe40003f45070 */
[----:B------:R-:W-:Y:S02]  /*26ad0*/  SEL R2, RZ, 0x4, P1 ;  /* 0x00000004ff027807 */ /* 0x000fe40000800000 */
[----:B------:R-:W-:-:S02]  /*26ae0*/  IADD3 R247, P3, R247, UR14, RZ ;  /* 0x0000000ef7f77c10 */ /* 0x000fc4000ff7e0ff */
[----:B------:R-:W-:Y:S02]  /*26af0*/  SEL R2, R2, RZ, !P0 ;  /* 0x000000ff02027207 */ /* 0x000fe40004000000 */
[----:B------:R-:W-:Y:S02]  /*26b00*/  IADD3.X R246, R246, UR9, RZ, P3, !PT ;  /* 0x00000009f6f67c10 */ /* 0x000fe40009ffe4ff */
[----:B------:R-:W-:Y:S01]  /*26b10*/  ISETP.NE.U32.AND P1, PT, R2, RZ, PT ;  /* 0x000000ff0200720c */ /* 0x000fe20003f25070 */
[----:B------:R-:W-:Y:S02]  /*26b20*/  IMAD.MOV.U32 R2, RZ, RZ, R247 ;  /* 0x000000ffff027224 */ /* 0x000fe400078e00f7 */
[----:B------:R-:W-:-:S05]  /*26b30*/  IMAD.MOV.U32 R3, RZ, RZ, R246 ;  /* 0x000000ffff037224 */ /* 0x000fca00078e00f6 */
[----:B------:R1:W-:Y:S01]  /*26b40*/  LDGSTS.E [R0+0x43000], [R2.64], P2 ;  /* 0x4300000002007fae */ /* 0x0003e2000912184c */
[----:B------:R-:W-:Y:S02]  /*26b50*/  LOP3.LUT R56, R196, 0x3c, RZ, 0xfc, !PT ;  /* 0x0000003cc4387812 */ /* 0x000fe400078efcff */
[----:B--2---:R-:W-:-:S05]  /*26b60*/  IADD3 R8, P4, R8, UR14, RZ ;  /* 0x0000000e08087c10 */ /* 0x004fca000ff9e0ff */
[----:B------:R2:W-:Y:S01]  /*26b70*/  STL [R1+0x84c], R8 ;  /* 0x00084c0801007387 */ /* 0x0005e20000100800 */
[----:B-1----:R-:W-:Y:S01]  /*26b80*/  IMAD.MOV.U32 R2, RZ, RZ, R8 ;  /* 0x000000ffff027224 */ /* 0x002fe200078e0008 */
[----:B---3--:R-:W-:-:S05]  /*26b90*/  IADD3.X R10, R10, UR9, RZ, P4, !PT ;  /* 0x000000090a0a7c10 */ /* 0x008fca000a7fe4ff */
[----:B------:R1:W-:Y:S01]  /*26ba0*/  STL [R1+0x848], R10 ;  /* 0x0008480a01007387 */ /* 0x0003e20000100800 */
[----:B------:R-:W-:-:S03]  /*26bb0*/  IMAD.MOV.U32 R3, RZ, RZ, R10 ;  /* 0x000000ffff037224 */ /* 0x000fc600078e000a */
[----:B------:R-:W3:Y:S04]  /*26bc0*/  LDL.LU R28, [R1+0x87c] ;  /* 0x00087c00011c7983 */ /* 0x000ee80000300800 */
[----:B--2---:R-:W3:Y:S01]  /*26bd0*/  LDL.LU R8, [R1+0x88c] ;  /* 0x00088c0001087983 */ /* 0x004ee20000300800 */
[----:B-1----:R-:W-:-:S03]  /*26be0*/  LOP3.LUT R10, R196, 0x38, RZ, 0xfc, !PT ;  /* 0x00000038c40a7812 */ /* 0x002fc600078efcff */
[----:B------:R-:W3:Y:S04]  /*26bf0*/  LDL.LU R29, [R1+0x878] ;  /* 0x00087800011d7983 */ /* 0x000ee80000300800 */
[----:B------:R1:W-:Y:S01]  /*26c00*/  LDGSTS.E [R0+0x43400], [R2.64], P1 ;  /* 0x4340000002007fae */ /* 0x0003e2000892184c */
[----:B------:R-:W-:-:S03]  /*26c10*/  ISETP.GE.AND P1, PT, R10, UR6, PT ;  /* 0x000000060a007c0c */ /* 0x000fc6000bf26270 */
[----:B------:R-:W3:Y:S01]  /*26c20*/  LDL.LU R10, [R1+0x888] ;  /* 0x00088800010a7983 */ /* 0x000ee20000300800 */
[----:B-1----:R-:W-:Y:S02]  /*26c30*/  SEL R2, RZ, 0x4, P1 ;  /* 0x00000004ff027807 */ /* 0x002fe40000800000 */
[----:B------:R-:W-:Y:S02]  /*26c40*/  ISETP.GE.AND P1, PT, R56, UR6, PT ;  /* 0x0000000638007c0c */ /* 0x000fe4000bf26270 */
[----:B------:R-:W-:-:S04]  /*26c50*/  SEL R2, R2, RZ, !P0 ;  /* 0x000000ff02027207 */ /* 0x000fc80004000000 */
[----:B------:R-:W-:Y:S02]  /*26c60*/  ISETP.NE.U32.AND P2, PT, R2, RZ, PT ;  /* 0x000000ff0200720c */ /* 0x000fe40003f45070 */
[----:B------:R-:W-:-:S04]  /*26c70*/  SEL R2, RZ, 0x4, P1 ;  /* 0x00000004ff027807 */ /* 0x000fc80000800000 */
[----:B------:R-:W-:-:S04]  /*26c80*/  SEL R2, R2, RZ, !P0 ;  /* 0x000000ff02027207 */ /* 0x000fc80004000000 */
[----:B------:R-:W-:Y:S02]  /*26c90*/  ISETP.NE.U32.AND P1, PT, R2, RZ, PT ;  /* 0x000000ff0200720c */ /* 0x000fe40003f25070 */
[----:B----4-:R-:W-:Y:S02]  /*26ca0*/  IADD3 R30, P3, R30, UR14, RZ ;  /* 0x0000000e1e1e7c10 */ /* 0x010fe4000ff7e0ff */
[----:B------:R-:W-:Y:S02]  /*26cb0*/  IADD3 R9, P4, R9, UR14, RZ ;  /* 0x0000000e09097c10 */ /* 0x000fe4000ff9e0ff */
[----:B------:R-:W-:Y:S01]  /*26cc0*/  IADD3.X R31, R31, UR9, RZ, P3, !PT ;  /* 0x000000091f1f7c10 */ /* 0x000fe20009ffe4ff */
[----:B------:R1:W-:Y:S01]  /*26cd0*/  STL [R1+0x85c], R30 ;  /* 0x00085c1e01007387 */ /* 0x0003e20000100800 */
[----:B------:R-:W-:Y:S01]  /*26ce0*/  IMAD.MOV.U32 R2, RZ, RZ, R30 ;  /* 0x000000ffff027224 */ /* 0x000fe200078e001e */
[----:B------:R-:W-:Y:S02]  /*26cf0*/  IADD3.X R11, R11, UR9, RZ, P4, !PT ;  /* 0x000000090b0b7c10 */ /* 0x000fe4000a7fe4ff */
[----:B------:R-:W-:Y:S01]  /*26d00*/  IMAD.MOV.U32 R3, RZ, RZ, R31 ;  /* 0x000000ffff037224 */ /* 0x000fe200078e001f */
[----:B------:R-:W-:Y:S04]  /*26d10*/  STL [R1+0x858], R31 ;  /* 0x0008581f01007387 */ /* 0x000fe80000100800 */
[----:B------:R4:W-:Y:S04]  /*26d20*/  STL [R1+0x86c], R9 ;  /* 0x00086c0901007387 */ /* 0x0009e80000100800 */
[----:B------:R4:W-:Y:S04]  /*26d30*/  STL [R1+0x868], R11 ;  /* 0x0008680b01007387 */ /* 0x0009e80000100800 */
[----:B-1----:R-:W2:Y:S04]  /*26d40*/  LDL.LU R30, [R1+0x89c] ;  /* 0x00089c00011e7983 */ /* 0x002ea80000300800 */
[----:B------:R1:W-:Y:S02]  /*26d50*/  LDGSTS.E [R0+0x43800], [R2.64], P2 ;  /* 0x4380000002007fae */ /* 0x0003e4000912184c */
[----:B-1----:R-:W-:-:S02]  /*26d60*/  IMAD.MOV.U32 R2, RZ, RZ, R9 ;  /* 0x000000ffff027224 */ /* 0x002fc400078e0009 */
[----:B------:R-:W-:Y:S01]  /*26d70*/  IMAD.MOV.U32 R3, RZ, RZ, R11 ;  /* 0x000000ffff037224 */ /* 0x000fe200078e000b */
[----:B----4-:R-:W2:Y:S01]  /*26d80*/  LDL.LU R9, [R1+0x8ac] ;  /* 0x0008ac0001097983 */ /* 0x010ea20000300800 */
[----:B------:R-:W-:-:S03]  /*26d90*/  LOP3.LUT R11, R196, 0x40, RZ, 0xfc, !PT ;  /* 0x00000040c40b7812 */ /* 0x000fc600078efcff */
[----:B------:R-:W2:Y:S04]  /*26da0*/  LDL.LU R31, [R1+0x898] ;  /* 0x00089800011f7983 */ /* 0x000ea80000300800 */
[----:B------:R1:W-:Y:S01]  /*26db0*/  LDGSTS.E [R0+0x43c00], [R2.64], P1 ;  /* 0x43c0000002007fae */ /* 0x0003e2000892184c */
[----:B------:R-:W-:-:S03]  /*26dc0*/  ISETP.GE.AND P1, PT, R11, UR6, PT ;  /* 0x000000060b007c0c */ /* 0x000fc6000bf26270 */
[----:B------:R-:W2:Y:S01]  /*26dd0*/  LDL.LU R11, [R1+0x8a8] ;  /* 0x0008a800010b7983 */ /* 0x000ea20000300800 */
[----:B------:R-:W-:Y:S02]  /*26de0*/  LOP3.LUT R56, R196, 0x44, RZ, 0xfc, !PT ;  /* 0x00000044c4387812 */ /* 0x000fe400078efcff */
[----:B-1----:R-:W-:Y:S02]  /*26df0*/  SEL R2, RZ, 0x4, P1 ;  /* 0x00000004ff027807 */ /* 0x002fe40000800000 */
[----:B------:R-:W-:Y:S02]  /*26e00*/  ISETP.GE.AND P1, PT, R56, UR6, PT ;  /* 0x0000000638007c0c */ /* 0x000fe4000bf26270 */
[----:B------:R-:W-:-:S04]  /*26e10*/  SEL R2, R2, RZ, !P0 ;  /* 0x000000ff02027207 */ /* 0x000fc80004000000 */
[----:B------:R-:W-:Y:S02]  /*26e20*/  ISETP.NE.U32.AND P2, PT, R2, RZ, PT ;  /* 0x000000ff0200720c */ /* 0x000fe40003f45070 */
[----:B------:R-:W-:-:S04]  /*26e30*/  SEL R2, RZ, 0x4, P1 ;  /* 0x00000004ff027807 */ /* 0x000fc80000800000 */
[----:B------:R-:W-:-:S04]  /*26e40*/  SEL R2, R2, RZ, !P0 ;  /* 0x000000ff02027207 */ /* 0x000fc80004000000 */
[----:B------:R-:W-:Y:S02]  /*26e50*/  ISETP.NE.U32.AND P1, PT, R2, RZ, PT ;  /* 0x000000ff0200720c */ /* 0x000fe40003f25070 */
[----:B------:R-:W-:Y:S02]  /*26e60*/  LOP3.LUT R56, R196, 0x4c, RZ, 0xfc, !PT ;  /* 0x0000004cc4387812 */ /* 0x000fe400078efcff */
[----:B---3--:R-:W-:Y:S02]  /*26e70*/  IADD3 R28, P3, R28, UR14, RZ ;  /* 0x0000000e1c1c7c10 */ /* 0x008fe4000ff7e0ff */
[----:B------:R-:W-:Y:S02]  /*26e80*/  IADD3 R8, P4, R8, UR14, RZ ;  /* 0x0000000e08087c10 */ /* 0x000fe4000ff9e0ff */
[----:B------:R-:W-:Y:S01]  /*26e90*/  IADD3.X R29, R29, UR9, RZ, P3, !PT ;  /* 0x000000091d1d7c10 */ /* 0x000fe20009ffe4ff */
[----:B------:R-:W-:Y:S01]  /*26ea0*/  IMAD.MOV.U32 R2, RZ, RZ, R28 ;  /* 0x000000ffff027224 */ /* 0x000fe200078e001c */
[----:B------:R1:W-:Y:S03]  /*26eb0*/  STL [R1+0x87c], R28 ;  /* 0x00087c1c01007387 */ /* 0x0003e60000100800 */
[----:B------:R-:W-:Y:S01]  /*26ec0*/  IMAD.MOV.U32 R3, RZ, RZ, R29 ;  /* 0x000000ffff037224 */ /* 0x000fe200078e001d */
[----:B------:R-:W-:Y:S01]  /*26ed0*/  IADD3.X R10, R10, UR9, RZ, P4, !PT ;  /* 0x000000090a0a7c10 */ /* 0x000fe2000a7fe4ff */
[----:B------:R-:W-:Y:S04]  /*26ee0*/  STL [R1+0x878], R29 ;  /* 0x0008781d01007387 */ /* 0x000fe80000100800 */
[----:B------:R-:W-:Y:S04]  /*26ef0*/  STL [R1+0x88c], R8 ;  /* 0x00088c0801007387 */ /* 0x000fe80000100800 */
[----:B------:R3:W-:Y:S04]  /*26f00*/  LDGSTS.E [R0+0x44000], [R2.64], P2 ;  /* 0x4400000002007fae */ /* 0x0007e8000912184c */
[----:B------:R3:W-:Y:S04]  /*26f10*/  STL [R1+0x888], R10 ;  /* 0x0008880a01007387 */ /* 0x0007e80000100800 */
[----:B-1----:R-:W4:Y:S01]  /*26f20*/  LDL.LU R28, [R1+0x8bc] ;  /* 0x0008bc00011c7983 */ /* 0x002f220000300800 */
[----:B---3--:R-:W-:-:S02]  /*26f30*/  IMAD.MOV.U32 R2, RZ, RZ, R8 ;  /* 0x000000ffff027224 */ /* 0x008fc400078e0008 */
[----:B------:R-:W-:Y:S01]  /*26f40*/  IMAD.MOV.U32 R3, RZ, RZ, R10 ;  /* 0x000000ffff037224 */ /* 0x000fe200078e000a */
[----:B------:R-:W-:Y:S01]  /*26f50*/  LOP3.LUT R10, R196, 0x48, RZ, 0xfc, !PT ;  /* 0x00000048c40a7812 */ /* 0x000fe200078efcff */
[----:B------:R-:W3:Y:S04]  /*26f60*/  LDL.LU R8, [R1+0x8cc] ;  /* 0x0008cc0001087983 */ /* 0x000ee80000300800 */
        /* <DEDUP_REMOVED lines=11> */
[----:B--2---:R-:W-:-:S05]  /*27020*/  IADD3 R30, P3, R30, UR14, RZ ;  /* 0x0000000e1e1e7c10 */ /* 0x004fca000ff7e0ff */
[----:B------:R-:W-:Y:S01]  /*27030*/  IMAD.MOV.U32 R2, RZ, RZ, R30 ;  /* 0x000000ffff027224 */ /* 0x000fe200078e001e */
[----:B------:R1:W-:Y:S01]  /*27040*/  STL [R1+0x89c], R30 ;  /* 0x00089c1e01007387 */ /* 0x0003e20000100800 */
[----:B------:R-:W-:Y:S02]  /*27050*/  IADD3 R9, P4, R9, UR14, RZ ;  /* 0x0000000e09097c10 */ /* 0x000fe4000ff9e0ff */
[----:B------:R-:W-:-:S05]  /*27060*/  IADD3.X R31, R31, UR9, RZ, P3, !PT ;  /* 0x000000091f1f7c10 */ /* 0x000fca0009ffe4ff */
[----:B------:R-:W-:Y:S01]  /*27070*/  IMAD.MOV.U32 R3, RZ, RZ, R31 ;  /* 0x000000ffff037224 */ /* 0x000fe200078e001f */
[----:B------:R-:W-:Y:S01]  /*27080*/  IADD3.X R11, R11, UR9, RZ, P4, !PT ;  /* 0x000000090b0b7c10 */ /* 0x000fe2000a7fe4ff */
[----:B------:R-:W-:Y:S04]  /*27090*/  STL [R1+0x898], R31 ;  /* 0x0008981f01007387 */ /* 0x000fe80000100800 */
[----:B------:R2:W-:Y:S04]  /*270a0*/  STL [R1+0x8ac], R9 ;  /* 0x0008ac0901007387 */ /* 0x0005e80000100800 */
[----:B------:R2:W-:Y:S04]  /*270b0*/  LDGSTS.E [R0+0x44800], [R2.64], P2 ;  /* 0x4480000002007fae */ /* 0x0005e8000912184c */
[----:B------:R2:W-:Y:S01]  /*270c0*/  STL [R1+0x8a8], R11 ;  /* 0x0008a80b01007387 */ /* 0x0005e20000100800 */
[----:B-1----:R-:W-:Y:S01]  /*270d0*/  LOP3.LUT R30, R196, 0x50, RZ, 0xfc, !PT ;  /* 0x00000050c41e7812 */ /* 0x002fe200078efcff */
[----:B--2---:R-:W-:-:S02]  /*270e0*/  IMAD.MOV.U32 R2, RZ, RZ, R9 ;  /* 0x000000ffff027224 */ /* 0x004fc400078e0009 */
[----:B------:R-:W2:Y:S01]  /*270f0*/  LDL.LU R9, [R1+0x8dc] ;  /* 0x0008dc0001097983 */ /* 0x000ea20000300800 */
[----:B------:R-:W-:-:S03]  /*27100*/  IMAD.MOV.U32 R3, RZ, RZ, R11 ;  /* 0x000000ffff037224 */ /* 0x000fc600078e000b */
[----:B------:R-:W2:Y:S04]  /*27110*/  LDL.LU R11, [R1+0x8ec] ;  /* 0x0008ec00010b7983 */ /* 0x000ea80000300800 */
        /* <DEDUP_REMOVED lines=12> */
[----:B------:R-:W-:Y:S01]  /*271e0*/  LOP3.LUT R56, R196, 0x5c, RZ, 0xfc, !PT ;  /* 0x0000005cc4387812 */ /* 0x000fe200078efcff */
[----:B------:R-:W-:Y:S01]  /*271f0*/  HMMA.1688.F32.TF32 R48, R160, R58, R48 ;  /* 0x0000003aa030723c */ /* 0x000fe20000081030 */
[----:B----4-:R-:W-:-:S05]  /*27200*/  IADD3 R28, P3, R28, UR14, RZ ;  /* 0x0000000e1c1c7c10 */ /* 0x010fca000ff7e0ff */
[----:B------:R-:W-:Y:S01]  /*27210*/  IMAD.MOV.U32 R2, RZ, RZ, R28 ;  /* 0x000000ffff027224 */ /* 0x000fe200078e001c */
[----:B---3--:R-:W-:Y:S02]  /*27220*/  IADD3 R8, P4, R8, UR14, RZ ;  /* 0x0000000e08087c10 */ /* 0x008fe4000ff9e0ff */
[----:B------:R-:W-:Y:S01]  /*27230*/  IADD3.X R29, R29, UR9, RZ, P3, !PT ;  /* 0x000000091d1d7c10 */ /* 0x000fe20009ffe4ff */
[----:B------:R1:W-:Y:S04]  /*27240*/  STL [R1+0x8bc], R28 ;  /* 0x0008bc1c01007387 */ /* 0x0003e80000100800 */
[----:B------:R-:W-:Y:S01]  /*27250*/  IMAD.MOV.U32 R3, RZ, RZ, R29 ;  /* 0x000000ffff037224 */ /* 0x000fe200078e001d */
[----:B------:R-:W-:Y:S01]  /*27260*/  IADD3.X R10, R10, UR9, RZ, P4, !PT ;  /* 0x000000090a0a7c10 */ /* 0x000fe2000a7fe4ff */
[----:B------:R-:W-:Y:S04]  /*27270*/  STL [R1+0x8b8], R29 ;  /* 0x0008b81d01007387 */ /* 0x000fe80000100800 */
[----:B------:R3:W-:Y:S04]  /*27280*/  LDGSTS.E [R0+0x45000], [R2.64], P2 ;  /* 0x4500000002007fae */ /* 0x0007e8000912184c */
[----:B------:R4:W-:Y:S04]  /*27290*/  STL [R1+0x8cc], R8 ;  /* 0x0008cc0801007387 */ /* 0x0009e80000100800 */
[----:B------:R4:W-:Y:S01]  /*272a0*/  STL [R1+0x8c8], R10 ;  /* 0x0008c80a01007387 */ /* 0x0009e20000100800 */
[----:B---3--:R-:W-:-:S03]  /*272b0*/  IMAD.MOV.U32 R2, RZ, RZ, R8 ;  /* 0x000000ffff027224 */ /* 0x008fc600078e0008 */
[----:B-1----:R-:W3:Y:S01]  /*272c0*/  LDL.LU R28, [R1+0x8fc] ;  /* 0x0008fc00011c7983 */ /* 0x002ee20000300800 */
[----:B------:R-:W-:-:S03]  /*272d0*/  IMAD.MOV.U32 R3, RZ, RZ, R10 ;  /* 0x000000ffff037224 */ /* 0x000fc600078e000a */
[----:B----4-:R-:W3:Y:S01]  /*272e0*/  LDL.LU R8, [R1+0x90c] ;  /* 0x00090c0001087983 */ /* 0x010ee20000300800 */
[----:B------:R-:W-:-:S03]  /*272f0*/  LOP3.LUT R10, R196, 0x58, RZ, 0xfc, !PT ;  /* 0x00000058c40a7812 */ /* 0x000fc600078efcff */
[----:B------:R1:W-:Y:S01]  /*27300*/  LDGSTS.E [R0+0x45400], [R2.64], P1 ;  /* 0x4540000002007fae */ /* 0x0003e2000892184c */
[----:B------:R-:W-:-:S03]  /*27310*/  ISETP.GE.AND P1, PT, R10, UR6, PT ;  /* 0x000000060a007c0c */ /* 0x000fc6000bf26270 */
[----:B------:R-:W3:Y:S04]  /*27320*/  LDL.LU R29, [R1+0x8f8] ;  /* 0x0008f800011d7983 */ /* 0x000ee80000300800 */
[----:B------:R-:W3:Y:S01]  /*27330*/  LDL.LU R10, [R1+0x908] ;  /* 0x00090800010a7983 */ /* 0x000ee20000300800 */
[----:B-1----:R-:W-:Y:S02]  /*27340*/  SEL R2, RZ, 0x4, P1 ;  /* 0x00000004ff027807 */ /* 0x002fe40000800000 */
[----:B------:R-:W-:Y:S02]  /*27350*/  ISETP.GE.AND P1, PT, R56, UR6, PT ;  /* 0x0000000638007c0c */ /* 0x000fe4000bf26270 */
[----:B------:R-:W-:-:S04]  /*27360*/  SEL R2, R2, RZ, !P0 ;  /* 0x000000ff02027207 */ /* 0x000fc80004000000 */
[----:B------:R-:W-:Y:S02]  /*27370*/  ISETP.NE.U32.AND P2, PT, R2, RZ, PT ;  /* 0x000000ff0200720c */ /* 0x000fe40003f45070 */
[----:B------:R-:W-:-:S04]  /*27380*/  SEL R2, RZ, 0x4, P1 ;  /* 0x00000004ff027807 */ /* 0x000fc80000800000 */
[----:B------:R-:W-:-:S04]  /*27390*/  SEL R2, R2, RZ, !P0 ;  /* 0x000000ff02027207 */ /* 0x000fc80004000000 */
[----:B------:R-:W-:Y:S01]  /*273a0*/  ISETP.NE.U32.AND P1, PT, R2, RZ, PT ;  /* 0x000000ff0200720c */ /* 0x000fe20003f25070 */
[-C--:B------:R-:W-:Y:S08]  /*273b0*/  HMMA.1688.F32.TF32 R24, R148, R58.reuse, R24 ;  /* 0x0000003a9418723c */ /* 0x080ff00000081018 */
[----:B------:R-:W-:Y:S01]  /*273c0*/  HMMA.1688.F32.TF32 R128, R124, R58, R128 ;  /* 0x0000003a7c80723c */ /* 0x000fe20000081080 */
[----:B--2---:R-:W-:-:S02]  /*273d0*/  IADD3 R9, P3, R9, UR14, RZ ;  /* 0x0000000e09097c10 */ /* 0x004fc4000ff7e0ff */
[----:B------:R-:W-:Y:S02]  /*273e0*/  IADD3 R11, P4, R11, UR14, RZ ;  /* 0x0000000e0b0b7c10 */ /* 0x000fe4000ff9e0ff */
[----:B------:R-:W-:Y:S01]  /*273f0*/  IADD3.X R31, R31, UR9, RZ, P3, !PT ;  /* 0x000000091f1f7c10 */ /* 0x000fe20009ffe4ff */
[----:B------:R-:W-:-:S04]  /*27400*/  IMAD.MOV.U32 R2, RZ, RZ, R9 ;  /* 0x000000ffff027224 */ /* 0x000fc800078e0009 */
[----:B------:R-:W-:Y:S01]  /*27410*/  IMAD.MOV.U32 R3, RZ, RZ, R31 ;  /* 0x000000ffff037224 */ /* 0x000fe200078e001f */
[----:B------:R-:W-:-:S04]  /*27420*/  IADD3.X R30, R30, UR9, RZ, P4, !PT ;  /* 0x000000091e1e7c10 */ /* 0x000fc8000a7fe4ff */
[----:B------:R1:W-:Y:S04]  /*27430*/  LDGSTS.E [R0+0x45800], [R2.64], P2 ;  /* 0x4580000002007fae */ /* 0x0003e8000912184c */
[----:B------:R2:W-:Y:S04]  /*27440*/  STL [R1+0x8dc], R9 ;  /* 0x0008dc0901007387 */ /* 0x0005e80000100800 */
[----:B------:R-:W-:Y:S01]  /*27450*/  STL [R1+0x8d8], R31 ;  /* 0x0008d81f01007387 */ /* 0x000fe20000100800 */
[----:B-1----:R-:W-:Y:S02]  /*27460*/  IMAD.MOV.U32 R2, RZ, RZ, R11 ;  /* 0x000000ffff027224 */ /* 0x002fe400078e000b */
[----:B------:R-:W-:Y:S01]  /*27470*/  IMAD.MOV.U32 R3, RZ, RZ, R30 ;  /* 0x000000ffff037224 */ /* 0x000fe200078e001e */
[----:B--2---:R-:W-:Y:S01]  /*27480*/  LOP3.LUT R9, R196, 0x60, RZ, 0xfc, !PT ;  /* 0x00000060c4097812 */ /* 0x004fe200078efcff */
[----:B------:R1:W-:Y:S04]  /*27490*/  STL [R1+0x8ec], R11 ;  /* 0x0008ec0b01007387 */ /* 0x0003e80000100800 */
[----:B------:R2:W-:Y:S01]  /*274a0*/  LDGSTS.E [R0+0x45c00], [R2.64], P1 ;  /* 0x45c0000002007fae */ /* 0x0005e2000892184c */
[----:B------:R-:W-:-:S03]  /*274b0*/  ISETP.GE.AND P1, PT, R9, UR6, PT ;  /* 0x0000000609007c0c */ /* 0x000fc6000bf26270 */
[----:B------:R-:W-:Y:S01]  /*274c0*/  STL [R1+0x8e8], R30 ;  /* 0x0008e81e01007387 */ /* 0x000fe20000100800 */
[----:B-1----:R-:W-:-:S03]  /*274d0*/  LOP3.LUT R11, R196, 0x64, RZ, 0xfc, !PT ;  /* 0x00000064c40b7812 */ /* 0x002fc600078efcff */
[----:B------:R-:W4:Y:S01]  /*274e0*/  LDL.LU R9, [R1+0x91c] ;  /* 0x00091c0001097983 */ /* 0x000f220000300800 */
[----:B--2---:R-:W-:-:S03]  /*274f0*/  SEL R2, RZ, 0x4, P1 ;  /* 0x00000004ff027807 */ /* 0x004fc60000800000 */
[----:B------:R-:W4:Y:S01]  /*27500*/  LDL.LU R56, [R1+0x83c] ;  /* 0x00083c0001387983 */ /* 0x000f220000300800 */
[----:B------:R-:W-:-:S03]  /*27510*/  ISETP.GE.AND P1, PT, R11, UR6, PT ;  /* 0x000000060b007c0c */ /* 0x000fc6000bf26270 */
[----:B------:R-:W4:Y:S04]  /*27520*/  LDL.LU R11, [R1+0x918] ;  /* 0x00091800010b7983 */ /* 0x000f280000300800 */
[----:B------:R-:W4:Y:S01]  /*27530*/  LDL.LU R58, [R1+0x838] ;  /* 0x00083800013a7983 */ /* 0x000f220000300800 */
[----:B------:R-:W-:-:S04]  /*27540*/  SEL R2, R2, RZ, !P0 ;  /* 0x000000ff02027207 */ /* 0x000fc80004000000 */
[----:B------:R-:W-:Y:S02]  /*27550*/  ISETP.NE.U32.AND P2, PT, R2, RZ, PT ;  /* 0x000000ff0200720c */ /* 0x000fe40003f45070 */
[----:B------:R-:W-:-:S04]  /*27560*/  SEL R2, RZ, 0x4, P1 ;  /* 0x00000004ff027807 */ /* 0x000fc80000800000 */
[----:B------:R-:W-:-:S04]  /*27570*/  SEL R2, R2, RZ, !P0 ;  /* 0x000000ff02027207 */ /* 0x000fc80004000000 */
[----:B------:R-:W-:Y:S02]  /*27580*/  ISETP.NE.U32.AND P1, PT, R2, RZ, PT ;  /* 0x000000ff0200720c */ /* 0x000fe40003f25070 */
[----:B---3--:R-:W-:Y:S02]  /*27590*/  IADD3 R28, P3, R28, UR14, RZ ;  /* 0x0000000e1c1c7c10 */ /* 0x008fe4000ff7e0ff */
[----:B------:R-:W-:-:S03]  /*275a0*/  IADD3 R8, P4, R8, UR14, RZ ;  /* 0x0000000e08087c10 */ /* 0x000fc6000ff9e0ff */
[----:B------:R-:W-:Y:S01]  /*275b0*/  STL [R1+0x8fc], R28 ;  /* 0x0008fc1c01007387 */ /* 0x000fe20000100800 */
[----:B------:R-:W-:Y:S02]  /*275c0*/  IADD3.X R29, R29, UR9, RZ, P3, !PT ;  /* 0x000000091d1d7c10 */ /* 0x000fe40009ffe4ff */
[----:B------:R-:W-:-:S03]  /*275d0*/  IADD3.X R10, R10, UR9, RZ, P4, !PT ;  /* 0x000000090a0a7c10 */ /* 0x000fc6000a7fe4ff */
[----:B------:R1:W-:Y:S01]  /*275e0*/  STL [R1+0x8f8], R29 ;  /* 0x0008f81d01007387 */ /* 0x0003e20000100800 */
[----:B------:R-:W-:-:S03]  /*275f0*/  IMAD.MOV.U32 R3, RZ, RZ, R29 ;  /* 0x000000ffff037224 */ /* 0x000fc600078e001d */
[----:B------:R3:W-:Y:S01]  /*27600*/  STL [R1+0x90c], R8 ;  /* 0x00090c0801007387 */ /* 0x0007e20000100800 */
[----:B------:R-:W-:-:S03]  /*27610*/  IMAD.MOV.U32 R2, RZ, RZ, R28 ;  /* 0x000000ffff027224 */ /* 0x000fc600078e001c */
[----:B------:R3:W-:Y:S04]  /*27620*/  STL [R1+0x908], R10 ;  /* 0x0009080a01007387 */ /* 0x0007e80000100800 */
[----:B-1----:R-:W2:Y:S04]  /*27630*/  LDL.LU R29, [R1+0x830] ;  /* 0x00083000011d7983 */ /* 0x002ea80000300800 */
[----:B------:R-:W2:Y:S04]  /*27640*/  LDL.LU R28, [R1+0x824] ;  /* 0x00082400011c7983 */ /* 0x000ea80000300800 */
[----:B------:R-:W2:Y:S04]  /*27650*/  LDL.LU R31, [R1+0x82c] ;  /* 0x00082c00011f7983 */ /* 0x000ea80000300800 */
[----:B------:R1:W-:Y:S04]  /*27660*/  LDGSTS.E [R0+0x46000], [R2.64], P2 ;  /* 0x4600000002007fae */ /* 0x0003e8000912184c */
[----:B------:R-:W2:Y:S01]  /*27670*/  LDL.LU R30, [R1+0x820] ;  /* 0x00082000011e7983 */ /* 0x000ea20000300800 */
[----:B-1----:R-:W-:-:S02]  /*27680*/  IMAD.MOV.U32 R2, RZ, RZ, R8 ;  /* 0x000000ffff027224 */ /* 0x002fc400078e0008 */
[----:B------:R-:W-:Y:S01]  /*27690*/  IMAD.MOV.U32 R3, RZ, RZ, R10 ;  /* 0x000000ffff037224 */ /* 0x000fe200078e000a */
[----:B---3--:R-:W-:-:S04]  /*276a0*/  LOP3.LUT R8, R196, 0x68, RZ, 0xfc, !PT ;  /* 0x00000068c4087812 */ /* 0x008fc800078efcff */
[----:B------:R1:W-:Y:S01]  /*276b0*/  LDGSTS.E [R0+0x46400], [R2.64], P1 ;  /* 0x4640000002007fae */ /* 0x0003e2000892184c */
[----:B------:R-:W-:Y:S02]  /*276c0*/  ISETP.GE.AND P1, PT, R8, UR6, PT ;  /* 0x0000000608007c0c */ /* 0x000fe4000bf26270 */
[----:B------:R-:W-:Y:S02]  /*276d0*/  LOP3.LUT R8, R196, 0x6c, RZ, 0xfc, !PT ;  /* 0x0000006cc4087812 */ /* 0x000fe400078efcff */
[----:B-1----:R-:W-:Y:S02]  /*276e0*/  SEL R2, RZ, 0x4, P1 ;  /* 0x00000004ff027807 */ /* 0x002fe40000800000 */
[----:B------:R-:W-:Y:S02]  /*276f0*/  ISETP.GE.AND P1, PT, R8, UR6, PT ;  /* 0x0000000608007c0c */ /* 0x000fe4000bf26270 */
[----:B------:R-:W-:Y:S01]  /*27700*/  SEL R2, R2, RZ, !P0 ;  /* 0x000000ff02027207 */ /* 0x000fe20004000000 */
[----:B------:R-:W2:Y:S03]  /*27710*/  LDL.LU R8, [R1+0x818] ;  /* 0x0008180001087983 */ /* 0x000ea60000300800 */
[----:B------:R-:W-:Y:S01]  /*27720*/  ISETP.NE.U32.AND P2, PT, R2, RZ, PT ;  /* 0x000000ff0200720c */ /* 0x000fe20003f45070 */
[----:B------:R-:W2:Y:S01]  /*27730*/  LDL.LU R10, [R1+0x80c] ;  /* 0x00080c00010a7983 */ /* 0x000ea20000300800 */
        /* <DEDUP_REMOVED lines=9> */
[----:B------:R4:W-:Y:S01]  /*277d0*/  STL [R1+0x918], R11 ;  /* 0x0009180b01007387 */ /* 0x0009e20000100800 */
[----:B------:R-:W-:-:S03]  /*277e0*/  IMAD.MOV.U32 R3, RZ, RZ, R11 ;  /* 0x000000ffff037224 */ /* 0x000fc600078e000b */
[----:B------:R4:W-:Y:S04]  /*277f0*/  STL [R1+0x83c], R56 ;  /* 0x00083c3801007387 */ /* 0x0009e80000100800 */
[----:B-1----:R-:W3:Y:S04]  /*27800*/  LDL.LU R9, [R1+0x814] ;  /* 0x0008140001097983 */ /* 0x002ee80000300800 */
[----:B------:R-:W-:Y:S04]  /*27810*/  STL [R1+0x838], R58 ;  /* 0x0008383a01007387 */ /* 0x000fe80000100800 */
[----:B----4-:R-:W4:Y:S01]  /*27820*/  LDL.LU R11, [R1+0x4] ;  /* 0x00000400010b7983 */ /* 0x010f220000300800 */
[----:B------:R-:W-:-:S03]  /*27830*/  LOP3.LUT R57, R196, 0x70, RZ, 0xfc, !PT ;  /* 0x00000070c4397812 */ /* 0x000fc600078efcff */
[----:B------:R1:W-:Y:S02]  /*27840*/  LDGSTS.E [R0+0x46800], [R2.64], P2 ;  /* 0x4680000002007fae */ /* 0x0003e4000912184c */
[----:B-1----:R-:W-:Y:S02]  /*27850*/  IMAD.MOV.U32 R2, RZ, RZ, R56 ;  /* 0x000000ffff027224 */ /* 0x002fe400078e0038 */
[----:B------:R-:W-:-:S05]  /*27860*/  IMAD.MOV.U32 R3, RZ, RZ, R58 ;  /* 0x000000ffff037224 */ /* 0x000fca00078e003a */
[----:B------:R1:W-:Y:S01]  /*27870*/  LDGSTS.E [R0+0x46c00], [R2.64], P1 ;  /* 0x46c0000002007fae */ /* 0x0003e2000892184c */
[----:B------:R-:W-:Y:S02]  /*27880*/  ISETP.GE.AND P1, PT, R57, UR6, PT ;  /* 0x0000000639007c0c */ /* 0x000fe4000bf26270 */
        /* <DEDUP_REMOVED lines=8> */
[----:B--2---:R-:W-:Y:S02]  /*27910*/  IADD3 R29, P3, R29, UR14, RZ ;  /* 0x0000000e1d1d7c10 */ /* 0x004fe4000ff7e0ff */
[----:B------:R-:W-:Y:S02]  /*27920*/  IADD3 R28, P4, R28, UR14, RZ ;  /* 0x0000000e1c1c7c10 */ /* 0x000fe4000ff9e0ff */
[----:B------:R-:W-:Y:S01]  /*27930*/  IADD3.X R31, R31, UR9, RZ, P3, !PT ;  /* 0x000000091f1f7c10 */ /* 0x000fe20009ffe4ff */
[----:B------:R-:W-:-:S04]  /*27940*/  IMAD.MOV.U32 R2, RZ, RZ, R29 ;  /* 0x000000ffff027224 */ /* 0x000fc800078e001d */
[----:B------:R-:W-:Y:S01]  /*27950*/  IMAD.MOV.U32 R3, RZ, RZ, R31 ;  /* 0x000000ffff037224 */ /* 0x000fe200078e001f */
[----:B------:R-:W-:-:S04]  /*27960*/  IADD3.X R30, R30, UR9, RZ, P4, !PT ;  /* 0x000000091e1e7c10 */ /* 0x000fc8000a7fe4ff */
[----:B------:R1:W-:Y:S04]  /*27970*/  LDGSTS.E [R0+0x47000], [R2.64], P2 ;  /* 0x4700000002007fae */ /* 0x0003e8000912184c */
[----:B------:R2:W-:Y:S01]  /*27980*/  STL [R1+0x830], R29 ;  /* 0x0008301d01007387 */ /* 0x0005e20000100800 */
[----:B-1----:R-:W-:Y:S02]  /*27990*/  IMAD.MOV.U32 R2, RZ, RZ, R28 ;  /* 0x000000ffff027224 */ /* 0x002fe400078e001c */
[----:B------:R-:W-:Y:S01]  /*279a0*/  IMAD.MOV.U32 R3, RZ, RZ, R30 ;  /* 0x000000ffff037224 */ /* 0x000fe200078e001e */
[----:B--2---:R-:W-:-:S04]  /*279b0*/  LOP3.LUT R29, R196, 0x78, RZ, 0xfc, !PT ;  /* 0x00000078c41d7812 */ /* 0x004fc800078efcff */
[----:B------:R1:W-:Y:S01]  /*279c0*/  LDGSTS.E [R0+0x47400], [R2.64], P1 ;  /* 0x4740000002007fae */ /* 0x0003e2000892184c */
[----:B------:R-:W-:-:S03]  /*279d0*/  ISETP.GE.AND P1, PT, R29, UR6, PT ;  /* 0x000000061d007c0c */ /* 0x000fc6000bf26270 */
[----:B------:R-:W-:Y:S04]  /*279e0*/  STL [R1+0x82c], R31 ;  /* 0x00082c1f01007387 */ /* 0x000fe80000100800 */
[----:B------:R2:W-:Y:S01]  /*279f0*/  STL [R1+0x824], R28 ;  /* 0x0008241c01007387 */ /* 0x0005e20000100800 */
[----:B-1----:R-:W-:Y:S02]  /*27a00*/  SEL R2, RZ, 0x4, P1 ;  /* 0x00000004ff027807 */ /* 0x002fe40000800000 */
[----:B--2---:R-:W-:Y:S02]  /*27a10*/  LOP3.LUT R28, R196, 0x7c, RZ, 0xfc, !PT ;  /* 0x0000007cc41c7812 */ /* 0x004fe400078efcff */
[----:B------:R-:W-:Y:S02]  /*27a20*/  SEL R2, R2, RZ, !P0 ;  /* 0x000000ff02027207 */ /* 0x000fe40004000000 */
[----:B------:R-:W-:-:S02]  /*27a30*/  ISETP.GE.AND P1, PT, R28, UR6, PT ;  /* 0x000000061c007c0c */ /* 0x000fc4000bf26270 */
[----:B------:R-:W-:Y:S02]  /*27a40*/  ISETP.NE.U32.AND P2, PT, R2, RZ, PT ;  /* 0x000000ff0200720c */ /* 0x000fe40003f45070 */
[----:B------:R-:W-:Y:S02]  /*27a50*/  SEL R2, RZ, 0x4, P1 ;  /* 0x00000004ff027807 */ /* 0x000fe40000800000 */
[----:B------:R-:W-:Y:S02]  /*27a60*/  IADD3 R8, P3, R8, UR14, RZ ;  /* 0x0000000e08087c10 */ /* 0x000fe4000ff7e0ff */
[----:B------:R-:W-:Y:S02]  /*27a70*/  IADD3 R10, P4, R10, UR14, RZ ;  /* 0x0000000e0a0a7c10 */ /* 0x000fe4000ff9e0ff */
[----:B------:R-:W-:Y:S01]  /*27a80*/  SEL R2, R2, RZ, !P0 ;  /* 0x000000ff02027207 */ /* 0x000fe20004000000 */
[----:B------:R-:W-:Y:S03]  /*27a90*/  STL [R1+0x820], R30 ;  /* 0x0008201e01007387 */ /* 0x000fe60000100800 */
[----:B------:R-:W-:Y:S01]  /*27aa0*/  ISETP.NE.U32.AND P1, PT, R2, RZ, PT ;  /* 0x000000ff0200720c */ /* 0x000fe20003f25070 */
[----:B------:R1:W-:Y:S01]  /*27ab0*/  STL [R1+0x818], R8 ;  /* 0x0008180801007387 */ /* 0x0003e20000100800 */
[----:B------:R-:W-:Y:S01]  /*27ac0*/  IMAD.MOV.U32 R2, RZ, RZ, R8 ;  /* 0x000000ffff027224 */ /* 0x000fe200078e0008 */
[----:B-1----:R-:W-:-:S02]  /*27ad0*/  LOP3.LUT R8, R196, 0x6, RZ, 0xfc, !PT ;  /* 0x00000006c4087812 */ /* 0x002fc400078efcff */
[----:B---3--:R-:W-:-:S05]  /*27ae0*/  IADD3.X R9, R9, UR9, RZ, P3, !PT ;  /* 0x0000000909097c10 */ /* 0x008fca0009ffe4ff */
[----:B------:R-:W-:Y:S01]  /*27af0*/  IMAD.MOV.U32 R3, RZ, RZ, R9 ;  /* 0x000000ffff037224 */ /* 0x000fe200078e0009 */
[----:B----4-:R-:W-:Y:S01]  /*27b00*/  IADD3.X R11, R11, UR9, RZ, P4, !PT ;  /* 0x000000090b0b7c10 */ /* 0x010fe2000a7fe4ff */
[----:B------:R-:W-:Y:S04]  /*27b10*/  STL [R1+0x814], R9 ;  /* 0x0008140901007387 */ /* 0x000fe80000100800 */
[----:B------:R1:W-:Y:S04]  /*27b20*/  STL [R1+0x80c], R10 ;  /* 0x00080c0a01007387 */ /* 0x0003e80000100800 */
[----:B------:R2:W-:Y:S04]  /*27b30*/  STL [R1+0x4], R11 ;  /* 0x0000040b01007387 */ /* 0x0005e80000100800 */
[----:B------:R-:W3:Y:S04]  /*27b40*/  LDL.LU R28, [R1+0x844] ;  /* 0x00084400011c7983 */ /* 0x000ee80000300800 */
[----:B------:R4:W-:Y:S02]  /*27b50*/  LDGSTS.E [R0+0x47800], [R2.64], P2 ;  /* 0x4780000002007fae */ /* 0x0009e4000912184c */
[----:B----4-:R-:W-:-:S02]  /*27b60*/  IMAD.MOV.U32 R2, RZ, RZ, R10 ;  /* 0x000000ffff027224 */ /* 0x010fc400078e000a */
[----:B-1----:R-:W4:Y:S01]  /*27b70*/  LDL.LU R10, [R1+0x854] ;  /* 0x00085400010a7983 */ /* 0x002f220000300800 */
[----:B------:R-:W-:-:S03]  /*27b80*/  IMAD.MOV.U32 R3, RZ, RZ, R11 ;  /* 0x000000ffff037224 */ /* 0x000fc600078e000b */
[----:B--2---:R-:W3:Y:S01]  /*27b90*/  LDL.LU R11, [R1+0x850] ;  /* 0x00085000010b7983 */ /* 0x004ee20000300800 */
[----:B------:R-:W-:-:S03]  /*27ba0*/  LOP3.LUT R9, R196, 0x2, RZ, 0xfc, !PT ;  /* 0x00000002c4097812 */ /* 0x000fc600078efcff */
[----:B------:R1:W-:Y:S01]  /*27bb0*/  LDGSTS.E [R0+0x47c00], [R2.64], P1 ;  /* 0x47c0000002007fae */ /* 0x0003e2000892184c */
[----:B------:R-:W-:Y:S02]  /*27bc0*/  ISETP.GE.AND P1, PT, R9, UR6, PT ;  /* 0x0000000609007c0c */ /* 0x000fe4000bf26270 */
[----:B------:R-:W-:Y:S01]  /*27bd0*/  ISETP.GE.AND P2, PT, R8, UR6, PT ;  /* 0x0000000608007c0c */ /* 0x000fe2000bf46270 */
[----:B------:R-:W3:Y:S01]  /*27be0*/  LDL.LU R30, [R1+0x864] ;  /* 0x00086400011e7983 */ /* 0x000ee20000300800 */
[----:B------:R-:W-:Y:S02]  /*27bf0*/  IADD3 R201, P3, R201, UR14, RZ ;  /* 0x0000000ec9c97c10 */ /* 0x000fe4000ff7e0ff */
[----:B-1----:R-:W-:Y:S02]  /*27c00*/  SEL R2, RZ, 0x4, P1 ;  /* 0x00000004ff027807 */ /* 0x002fe40000800000 */
[----:B------:R-:W-:Y:S02]  /*27c10*/  SEL R0, RZ, 0x4, P2 ;  /* 0x00000004ff007807 */ /* 0x000fe40001000000 */
[----:B------:R-:W-:-:S02]  /*27c20*/  SEL R2, R2, RZ, !P0 ;  /* 0x000000ff02027207 */ /* 0x000fc40004000000 */
[----:B------:R-:W-:Y:S02]  /*27c30*/  SEL R0, R0, RZ, !P0 ;  /* 0x000000ff00007207 */ /* 0x000fe40004000000 */
[----:B------:R-:W-:Y:S02]  /*27c40*/  ISETP.NE.U32.AND P1, PT, R2, RZ, PT ;  /* 0x000000ff0200720c */ /* 0x000fe40003f25070 */
[----:B------:R-:W-:Y:S01]  /*27c50*/  ISETP.NE.U32.AND P2, PT, R0, RZ, PT ;  /* 0x000000ff0000720c */ /* 0x000fe20003f45070 */
[----:B------:R-:W-:Y:S01]  /*27c60*/  IMAD.U32 R0, RZ, RZ, UR8 ;  /* 0x00000008ff007e24 */ /* 0x000fe2000f8e00ff */
[----:B------:R-:W-:Y:S02]  /*27c70*/  LOP3.LUT R8, R197, 0x40, RZ, 0x3c, !PT ;  /* 0x00000040c5087812 */ /* 0x000fe400078e3cff */
[----:B------:R-:W-:Y:S02]  /*27c80*/  IADD3.X R200, R200, UR9, RZ, P3, !PT ;  /* 0x00000009c8c87c10 */ /* 0x000fe40009ffe4ff */
[----:B------:R-:W-:Y:S01]  /*27c90*/  IADD3 R205, P4, R205, UR14, RZ ;  /* 0x0000000ecdcd7c10 */ /* 0x000fe2000ff9e0ff */
[----:B------:R-:W-:-:S02]  /*27ca0*/  IMAD R0, R0, 0x8000, R8 ;  /* 0x0000800000007824 */ /* 0x000fc400078e0208 */
[----:B------:R-:W-:Y:S01]  /*27cb0*/  IMAD.MOV.U32 R2, RZ, RZ, R201 ;  /* 0x000000ffff027224 */ /* 0x000fe200078e00c9 */
[----:B------:R-:W-:Y:S01]  /*27cc0*/  IADD3.X R204, R204, UR9, RZ, P4, !PT ;  /* 0x00000009cccc7c10 */ /* 0x000fe2000a7fe4ff */
[----:B------:R-:W-:Y:S01]  /*27cd0*/  IMAD.MOV.U32 R3, RZ, RZ, R200 ;  /* 0x000000ffff037224 */ /* 0x000fe200078e00c8 */
[----:B------:R-:W-:-:S04]  /*27ce0*/  LOP3.LUT R9, R196, 0xa, RZ, 0xfc, !PT ;  /* 0x0000000ac4097812 */ /* 0x000fc800078efcff */
[----:B------:R1:W-:Y:S01]  /*27cf0*/  LDGSTS.E [R0+0x40200], [R2.64], P1 ;  /* 0x4020000002007fae */ /* 0x0003e2000892184c */
[----:B------:R-:W-:Y:S02]  /*27d00*/  ISETP.GE.AND P1, PT, R9, UR6, PT ;  /* 0x0000000609007c0c */ /* 0x000fe4000bf26270 */
[----:B------:R-:W-:Y:S01]  /*27d10*/  LOP3.LUT R8, R196, 0xe, RZ, 0xfc, !PT ;  /* 0x0000000ec4087812 */ /* 0x000fe200078efcff */
[----:B-1----:R-:W-:Y:S02]  /*27d20*/  IMAD.MOV.U32 R2, RZ, RZ, R205 ;  /* 0x000000ffff027224 */ /* 0x002fe400078e00cd */
[----:B------:R-:W-:-:S05]  /*27d30*/  IMAD.MOV.U32 R3, RZ, RZ, R204 ;  /* 0x000000ffff037224 */ /* 0x000fca00078e00cc */
[----:B------:R1:W-:Y:S01]  /*27d40*/  LDGSTS.E [R0+0x40600], [R2.64], P2 ;  /* 0x4060000002007fae */ /* 0x0003e2000912184c */
[----:B------:R-:W-:Y:S02]  /*27d50*/  IADD3 R209, P3, R209, UR14, RZ ;  /* 0x0000000ed1d17c10 */ /* 0x000fe4000ff7e0ff */
[----:B-1----:R-:W-:Y:S02]  /*27d60*/  SEL R2, RZ, 0x4, P1 ;  /* 0x00000004ff027807 */ /* 0x002fe40000800000 */
[----:B------:R-:W-:Y:S02]  /*27d70*/  ISETP.GE.AND P1, PT, R8, UR6, PT ;  /* 0x0000000608007c0c */ /* 0x000fe4000bf26270 */
[----:B------:R-:W-:-:S04]  /*27d80*/  SEL R2, R2, RZ, !P0 ;  /* 0x000000ff02027207 */ /* 0x000fc80004000000 */
        /* <DEDUP_REMOVED lines=78> */
[----:B------:R-:W-:Y:S01]  /*28270*/  SEL R2, R2, RZ, !P0 ;  /* 0x000000ff02027207 */ /* 0x000fe20004000000 */
[----:B------:R-:W2:Y:S01]  /*28280*/  LDL.LU R8, [R1+0x874] ;  /* 0x0008740001087983 */ /* 0x000ea20000300800 */
[----:B------:R-:W-:-:S02]  /*28290*/  IADD3 R241, P3, R241, UR14, RZ ;  /* 0x0000000ef1f17c10 */ /* 0x000fc4000ff7e0ff */
[----:B------:R-:W-:Y:S01]  /*282a0*/  ISETP.NE.U32.AND P2, PT, R2, RZ, PT ;  /* 0x000000ff0200720c */ /* 0x000fe20003f45070 */
[----:B------:R-:W2:Y:S01]  /*282b0*/  LDL.LU R31, [R1+0x860] ;  /* 0x00086000011f7983 */ /* 0x000ea20000300800 */
        /* <DEDUP_REMOVED lines=13> */
[----:B------:R-:W-:-:S03]  /*28390*/  ISETP.GE.AND P1, PT, R9, UR6, PT ;  /* 0x0000000609007c0c */ /* 0x000fc6000bf26270 */
[----:B------:R-:W2:Y:S01]  /*283a0*/  LDL.LU R9, [R1+0x870] ;  /* 0x0008700001097983 */ /* 0x000ea20000300800 */
[----:B------:R-:W-:Y:S02]  /*283b0*/  LOP3.LUT R29, R196, 0x36, RZ, 0xfc, !PT ;  /* 0x00000036c41d7812 */ /* 0x000fe400078efcff */
[----:B-1----:R-:W-:Y:S02]  /*283c0*/  SEL R2, RZ, 0x4, P1 ;  /* 0x00000004ff027807 */ /* 0x002fe40000800000 */
[----:B------:R-:W-:Y:S02]  /*283d0*/  ISETP.GE.AND P1, PT, R29, UR6, PT ;  /* 0x000000061d007c0c */ /* 0x000fe4000bf26270 */
[----:B------:R-:W-:Y:S02]  /*283e0*/  SEL R2, R2, RZ, !P0 ;  /* 0x000000ff02027207 */ /* 0x000fe40004000000 */
[----:B---3--:R-:W-:Y:S02]  /*283f0*/  IADD3 R28, P3, R28, UR14, RZ ;  /* 0x0000000e1c1c7c10 */ /* 0x008fe4000ff7e0ff */
[----:B------:R-:W-:-:S02]  /*28400*/  ISETP.NE.U32.AND P2, PT, R2, RZ, PT ;  /* 0x000000ff0200720c */ /* 0x000fc40003f45070 */
[----:B------:R-:W-:Y:S02]  /*28410*/  SEL R2, RZ, 0x4, P1 ;  /* 0x00000004ff027807 */ /* 0x000fe40000800000 */
[----:B----4-:R-:W-:Y:S02]  /*28420*/  IADD3 R10, P4, R10, UR14, RZ ;  /* 0x0000000e0a0a7c10 */ /* 0x010fe4000ff9e0ff */
[----:B------:R-:W-:Y:S02]  /*28430*/  SEL R2, R2, RZ, !P0 ;  /* 0x000000ff02027207 */ /* 0x000fe40004000000 */
[----:B------:R-:W-:Y:S02]  /*28440*/  IADD3.X R248, R248, UR9, RZ, P3, !PT ;  /* 0x00000009f8f87c10 */ /* 0x000fe40009ffe4ff */
[----:B------:R-:W-:Y:S02]  /*28450*/  IADD3.X R11, R11, UR9, RZ, P4, !PT ;  /* 0x000000090b0b7c10 */ /* 0x000fe4000a7fe4ff */
[----:B------:R-:W-:Y:S01]  /*28460*/  ISETP.NE.U32.AND P1, PT, R2, RZ, PT ;  /* 0x000000ff0200720c */ /* 0x000fe20003f25070 */
[----:B------:R-:W-:Y:S01]  /*28470*/  IMAD.MOV.U32 R2, RZ, RZ, R28 ;  /* 0x000000ffff027224 */ /* 0x000fe200078e001c */
[----:B------:R1:W-:Y:S01]  /*28480*/  STL [R1+0x844], R28 ;  /* 0x0008441c01007387 */ /* 0x0003e20000100800 */
[----:B------:R-:W-:-:S03]  /*28490*/  IMAD.MOV.U32 R3, RZ, RZ, R248 ;  /* 0x000000ffff037224 */ /* 0x000fc600078e00f8 */
[----:B------:R3:W-:Y:S04]  /*284a0*/  STL [R1+0x854], R10 ;  /* 0x0008540a01007387 */ /* 0x0007e80000100800 */
[----:B------:R4:W-:Y:S04]  /*284b0*/  STL [R1+0x850], R11 ;  /* 0x0008500b01007387 */ /* 0x0009e80000100800 */
[----:B-1----:R-:W2:Y:S04]  /*284c0*/  LDL.LU R28, [R1+0x884] ;  /* 0x00088400011c7983 */ /* 0x002ea80000300800 */
[----:B------:R1:W-:Y:S02]  /*284d0*/  LDGSTS.E [R0+0x43200], [R2.64], P2 ;  /* 0x4320000002007fae */ /* 0x0003e4000912184c */
[----:B-1----:R-:W-:-:S02]  /*284e0*/  IMAD.MOV.U32 R2, RZ, RZ, R10 ;  /* 0x000000ffff027224 */ /* 0x002fc400078e000a */
[----:B------:R-:W-:Y:S01]  /*284f0*/  IMAD.MOV.U32 R3, RZ, RZ, R11 ;  /* 0x000000ffff037224 */ /* 0x000fe200078e000b */
[----:B---3--:R-:W3:Y:S01]  /*28500*/  LDL.LU R10, [R1+0x894] ;  /* 0x00089400010a7983 */ /* 0x008ee20000300800 */
[----:B----4-:R-:W-:-:S03]  /*28510*/  LOP3.LUT R11, R196, 0x3a, RZ, 0xfc, !PT ;  /* 0x0000003ac40b7812 */ /* 0x010fc600078efcff */
[----:B------:R-:W3:Y:S04]  /*28520*/  LDL.LU R29, [R1+0x880] ;  /* 0x00088000011d7983 */ /* 0x000ee80000300800 */
[----:B------:R1:W-:Y:S01]  /*28530*/  LDGSTS.E [R0+0x43600], [R2.64], P1 ;  /* 0x4360000002007fae */ /* 0x0003e2000892184c */
[----:B------:R-:W-:-:S03]  /*28540*/  ISETP.GE.AND P1, PT, R11, UR6, PT ;  /* 0x000000060b007c0c */ /* 0x000fc6000bf26270 */
[----:B------:R-:W3:Y:S01]  /*28550*/  LDL.LU R11, [R1+0x890] ;  /* 0x00089000010b7983 */ /* 0x000ee20000300800 */
[----:B------:R-:W-:Y:S02]  /*28560*/  LOP3.LUT R56, R196, 0x3e, RZ, 0xfc, !PT ;  /* 0x0000003ec4387812 */ /* 0x000fe400078efcff */
[----:B-1----:R-:W-:Y:S02]  /*28570*/  SEL R2, RZ, 0x4, P1 ;  /* 0x00000004ff027807 */ /* 0x002fe40000800000 */
[----:B------:R-:W-:Y:S02]  /*28580*/  ISETP.GE.AND P1, PT, R56, UR6, PT ;  /* 0x0000000638007c0c */ /* 0x000fe4000bf26270 */
[----:B------:R-:W-:Y:S02]  /*28590*/  SEL R2, R2, RZ, !P0 ;  /* 0x000000ff02027207 */ /* 0x000fe40004000000 */
[----:B------:R-:W-:Y:S02]  /*285a0*/  IADD3 R30, P3, R30, UR14, RZ ;  /* 0x0000000e1e1e7c10 */ /* 0x000fe4000ff7e0ff */
[----:B------:R-:W-:-:S02]  /*285b0*/  ISETP.NE.U32.AND P2, PT, R2, RZ, PT ;  /* 0x000000ff0200720c */ /* 0x000fc40003f45070 */
[----:B------:R-:W-:-:S04]  /*285c0*/  SEL R2, RZ, 0x4, P1 ;  /* 0x00000004ff027807 */ /* 0x000fc80000800000 */
[----:B------:R-:W-:Y:S01]  /*285d0*/  SEL R2, R2, RZ, !P0 ;  /* 0x000000ff02027207 */ /* 0x000fe20004000000 */
[----:B------:R1:W-:Y:S03]  /*285e0*/  STL [R1+0x864], R30 ;  /* 0x0008641e01007387 */ /* 0x0003e60000100800 */
[----:B------:R-:W-:Y:S01]  /*285f0*/  ISETP.NE.U32.AND P1, PT, R2, RZ, PT ;  /* 0x000000ff0200720c */ /* 0x000fe20003f25070 */
[----:B------:R-:W-:Y:S01]  /*28600*/  IMAD.MOV.U32 R2, RZ, RZ, R30 ;  /* 0x000000ffff027224 */ /* 0x000fe200078e001e */
[----:B------:R-:W-:Y:S02]  /*28610*/  LOP3.LUT R56, R196, 0x46, RZ, 0xfc, !PT ;  /* 0x00000046c4387812 */ /* 0x000fe400078efcff */
[----:B--2---:R-:W-:Y:S02]  /*28620*/  IADD3 R8, P4, R8, UR14, RZ ;  /* 0x0000000e08087c10 */ /* 0x004fe4000ff9e0ff */
[----:B------:R-:W-:-:S05]  /*28630*/  IADD3.X R31, R31, UR9, RZ, P3, !PT ;  /* 0x000000091f1f7c10 */ /* 0x000fca0009ffe4ff */
[----:B------:R-:W-:Y:S01]  /*28640*/  IMAD.MOV.U32 R3, RZ, RZ, R31 ;  /* 0x000000ffff037224 */ /* 0x000fe200078e001f */
[----:B------:R-:W-:Y:S04]  /*28650*/  STL [R1+0x860], R31 ;  /* 0x0008601f01007387 */ /* 0x000fe80000100800 */
[----:B------:R2:W-:Y:S04]  /*28660*/  STL [R1+0x874], R8 ;  /* 0x0008740801007387 */ /* 0x0005e80000100800 */
[----:B------:R1:W-:Y:S02]  /*28670*/  LDGSTS.E [R0+0x43a00], [R2.64], P2 ;  /* 0x43a0000002007fae */ /* 0x0003e4000912184c */
[----:B-1----:R-:W-:Y:S01]  /*28680*/  IMAD.MOV.U32 R2, RZ, RZ, R8 ;  /* 0x000000ffff027224 */ /* 0x002fe200078e0008 */
[----:B------:R-:W-:-:S05]  /*28690*/  IADD3.X R9, R9, UR9, RZ, P4, !PT ;  /* 0x0000000909097c10 */ /* 0x000fca000a7fe4ff */
[----:B------:R1:W-:Y:S01]  /*286a0*/  STL [R1+0x870], R9 ;  /* 0x0008700901007387 */ /* 0x0003e20000100800 */
[----:B------:R-:W-:-:S03]  /*286b0*/  IMAD.MOV.U32 R3, RZ, RZ, R9 ;  /* 0x000000ffff037224 */ /* 0x000fc600078e0009 */
[----:B------:R-:W4:Y:S04]  /*286c0*/  LDL.LU R30, [R1+0x8a4] ;  /* 0x0008a400011e7983 */ /* 0x000f280000300800 */
[----:B--2---:R-:W2:Y:S01]  /*286d0*/  LDL.LU R8, [R1+0x8b4] ;  /* 0x0008b40001087983 */ /* 0x004ea20000300800 */
[----:B-1----:R-:W-:-:S03]  /*286e0*/  LOP3.LUT R9, R196, 0x42, RZ, 0xfc, !PT ;  /* 0x00000042c4097812 */ /* 0x002fc600078efcff */
[----:B------:R-:W2:Y:S04]  /*286f0*/  LDL.LU R31, [R1+0x8a0] ;  /* 0x0008a000011f7983 */ /* 0x000ea80000300800 */
[----:B------:R1:W-:Y:S01]  /*28700*/  LDGSTS.E [R0+0x43e00], [R2.64], P1 ;  /* 0x43e0000002007fae */ /* 0x0003e2000892184c */
[----:B------:R-:W-:-:S03]  /*28710*/  ISETP.GE.AND P1, PT, R9, UR6, PT ;  /* 0x0000000609007c0c */ /* 0x000fc6000bf26270 */
[----:B------:R-:W2:Y:S01]  /*28720*/  LDL.LU R9, [R1+0x8b0] ;  /* 0x0008b00001097983 */ /* 0x000ea20000300800 */
[----:B-1----:R-:W-:Y:S02]  /*28730*/  SEL R2, RZ, 0x4, P1 ;  /* 0x00000004ff027807 */ /* 0x002fe40000800000 */
[----:B------:R-:W-:Y:S02]  /*28740*/  ISETP.GE.AND P1, PT, R56, UR6, PT ;  /* 0x0000000638007c0c */ /* 0x000fe4000bf26270 */
[----:B------:R-:W-:-:S04]  /*28750*/  SEL R2, R2, RZ, !P0 ;  /* 0x000000ff02027207 */ /* 0x000fc80004000000 */
[----:B------:R-:W-:Y:S02]  /*28760*/  ISETP.NE.U32.AND P2, PT, R2, RZ, PT ;  /* 0x000000ff0200720c */ /* 0x000fe40003f45070 */
[----:B------:R-:W-:Y:S02]  /*28770*/  SEL R2, RZ, 0x4, P1 ;  /* 0x00000004ff027807 */ /* 0x000fe40000800000 */
[----:B------:R-:W-:Y:S02]  /*28780*/  IADD3 R28, P3, R28, UR14, RZ ;  /* 0x0000000e1c1c7c10 */ /* 0x000fe4000ff7e0ff */
[----:B------:R-:W-:-:S04]  /*28790*/  SEL R2, R2, RZ, !P0 ;  /* 0x000000ff02027207 */ /* 0x000fc80004000000 */
[----:B------:R-:W-:Y:S01]  /*287a0*/  ISETP.NE.U32.AND P1, PT, R2, RZ, PT ;  /* 0x000000ff0200720c */ /* 0x000fe20003f25070 */
[----:B------:R-:W-:Y:S01]  /*287b0*/  IMAD.MOV.U32 R2, RZ, RZ, R28 ;  /* 0x000000ffff027224 */ /* 0x000fe200078e001c */
[----:B------:R1:W-:Y:S01]  /*287c0*/  STL [R1+0x884], R28 ;  /* 0x0008841c01007387 */ /* 0x0003e20000100800 */
[----:B---3--:R-:W-:Y:S02]  /*287d0*/  IADD3 R10, P4, R10, UR14, RZ ;  /* 0x0000000e0a0a7c10 */ /* 0x008fe4000ff9e0ff */
[----:B------:R-:W-:-:S05]  /*287e0*/  IADD3.X R29, R29, UR9, RZ, P3, !PT ;  /* 0x000000091d1d7c10 */ /* 0x000fca0009ffe4ff */
[----:B------:R-:W-:Y:S01]  /*287f0*/  IMAD.MOV.U32 R3, RZ, RZ, R29 ;  /* 0x000000ffff037224 */ /* 0x000fe200078e001d */
[----:B------:R-:W-:Y:S01]  /*28800*/  IADD3.X R11, R11, UR9, RZ, P4, !PT ;  /* 0x000000090b0b7c10 */ /* 0x000fe2000a7fe4ff */
[----:B------:R-:W-:Y:S01]  /*28810*/  STL [R1+0x880], R29 ;  /* 0x0008801d01007387 */ /* 0x000fe20000100800 */
[----:B-1----:R-:W-:-:S03]  /*28820*/  LOP3.LUT R28, R196, 0x4a, RZ, 0xfc, !PT ;  /* 0x0000004ac41c7812 */ /* 0x002fc600078efcff */
[----:B------:R1:W-:Y:S04]  /*28830*/  LDGSTS.E [R0+0x44200], [R2.64], P2 ;  /* 0x4420000002007fae */ /* 0x0003e8000912184c */
[----:B------:R3:W-:Y:S04]  /*28840*/  STL [R1+0x894], R10 ;  /* 0x0008940a01007387 */ /* 0x0007e80000100800 */
[----:B------:R3:W-:Y:S01]  /*28850*/  STL [R1+0x890], R11 ;  /* 0x0008900b01007387 */ /* 0x0007e20000100800 */
[----:B-1----:R-:W-:Y:S02]  /*28860*/  IMAD.MOV.U32 R2, RZ, RZ, R10 ;  /* 0x000000ffff027224 */ /* 0x002fe400078e000a */
[----:B------:R-:W-:Y:S01]  /*28870*/  IMAD.MOV.U32 R3, RZ, RZ, R11 ;  /* 0x000000ffff037224 */ /* 0x000fe200078e000b */
[----:B---3--:R-:W3:Y:S04]  /*28880*/  LDL.LU R10, [R1+0x8c4] ;  /* 0x0008c400010a7983 */ /* 0x008ee80000300800 */
[----:B------:R1:W-:Y:S01]  /*28890*/  LDGSTS.E [R0+0x44600], [R2.64], P1 ;  /* 0x4460000002007fae */ /* 0x0003e2000892184c */
[----:B------:R-:W-:-:S03]  /*288a0*/  ISETP.GE.AND P1, PT, R28, UR6, PT ;  /* 0x000000061c007c0c */ /* 0x000fc6000bf26270 */
[----:B------:R-:W3:Y:S04]  /*288b0*/  LDL.LU R11, [R1+0x8d4] ;  /* 0x0008d400010b7983 */ /* 0x000ee80000300800 */
[----:B------:R-:W3:Y:S04]  /*288c0*/  LDL.LU R28, [R1+0x8c0] ;  /* 0x0008c000011c7983 */ /* 0x000ee80000300800 */
[----:B------:R-:W3:Y:S01]  /*288d0*/  LDL.LU R29, [R1+0x8d0] ;  /* 0x0008d000011d7983 */ /* 0x000ee20000300800 */
[----:B-1----:R-:W-:Y:S02]  /*288e0*/  SEL R2, RZ, 0x4, P1 ;  /* 0x00000004ff027807 */ /* 0x002fe40000800000 */
[----:B------:R-:W-:-:S02]  /*288f0*/  LOP3.LUT R56, R196, 0x4e, RZ, 0xfc, !PT ;  /* 0x0000004ec4387812 */ /* 0x000fc400078efcff */
[----:B------:R-:W-:Y:S02]  /*28900*/  SEL R2, R2, RZ, !P0 ;  /* 0x000000ff02027207 */ /* 0x000fe40004000000 */
[----:B------:R-:W-:Y:S02]  /*28910*/  ISETP.GE.AND P1, PT, R56, UR6, PT ;  /* 0x0000000638007c0c */ /* 0x000fe4000bf26270 */
[----:B------:R-:W-:Y:S02]  /*28920*/  ISETP.NE.U32.AND P2, PT, R2, RZ, PT ;  /* 0x000000ff0200720c */ /* 0x000fe40003f45070 */
[----:B------:R-:W-:-:S04]  /*28930*/  SEL R2, RZ, 0x4, P1 ;  /* 0x00000004ff027807 */ /* 0x000fc80000800000 */
[----:B------:R-:W-:-:S04]  /*28940*/  SEL R2, R2, RZ, !P0 ;  /* 0x000000ff02027207 */ /* 0x000fc80004000000 */
[----:B------:R-:W-:Y:S02]  /*28950*/  ISETP.NE.U32.AND P1, PT, R2, RZ, PT ;  /* 0x000000ff0200720c */ /* 0x000fe40003f25070 */
[----:B----4-:R-:W-:Y:S02]  /*28960*/  IADD3 R30, P3, R30, UR14, RZ ;  /* 0x0000000e1e1e7c10 */ /* 0x010fe4000ff7e0ff */
[----:B--2---:R-:W-:Y:S02]  /*28970*/  IADD3 R8, P4, R8, UR14, RZ ;  /* 0x0000000e08087c10 */ /* 0x004fe4000ff9e0ff */
[----:B------:R-:W-:Y:S01]  /*28980*/  IADD3.X R31, R31, UR9, RZ, P3, !PT ;  /* 0x000000091f1f7c10 */ /* 0x000fe20009ffe4ff */
[----:B------:R-:W-:Y:S01]  /*28990*/  IMAD.MOV.U32 R2, RZ, RZ, R30 ;  /* 0x000000ffff027224 */ /* 0x000fe200078e001e */
[----:B------:R-:W-:Y:S03]  /*289a0*/  STL [R1+0x8a4], R30 ;  /* 0x0008a41e01007387 */ /* 0x000fe60000100800 */
[----:B------:R-:W-:Y:S01]  /*289b0*/  IMAD.MOV.U32 R3, RZ, RZ, R31 ;  /* 0x000000ffff037224 */ /* 0x000fe200078e001f */
[----:B------:R-:W-:Y:S01]  /*289c0*/  IADD3.X R9, R9, UR9, RZ, P4, !PT ;  /* 0x0000000909097c10 */ /* 0x000fe2000a7fe4ff */
[----:B------:R-:W-:Y:S04]  /*289d0*/  STL [R1+0x8a0], R31 ;  /* 0x0008a01f01007387 */ /* 0x000fe80000100800 */
[----:B------:R-:W-:Y:S04]  /*289e0*/  STL [R1+0x8b4], R8 ;  /* 0x0008b40801007387 */ /* 0x000fe80000100800 */
[----:B------:R1:W-:Y:S04]  /*289f0*/  LDGSTS.E [R0+0x44a00], [R2.64], P2 ;  /* 0x44a0000002007fae */ /* 0x0003e8000912184c */
[----:B------:R2:W-:Y:S01]  /*28a00*/  STL [R1+0x8b0], R9 ;  /* 0x0008b00901007387 */ /* 0x0005e20000100800 */
[----:B-1----:R-:W-:-:S02]  /*28a10*/  IMAD.MOV.U32 R2, RZ, RZ, R8 ;  /* 0x000000ffff027224 */ /* 0x002fc400078e0008 */
[----:B------:R-:W-:Y:S01]  /*28a20*/  IMAD.MOV.U32 R3, RZ, RZ, R9 ;  /* 0x000000ffff037224 */ /* 0x000fe200078e0009 */
[----:B--2---:R-:W-:Y:S01]  /*28a30*/  LOP3.LUT R9, R196, 0x52, RZ, 0xfc, !PT ;  /* 0x00000052c4097812 */ /* 0x004fe200078efcff */
[----:B------:R-:W2:Y:S04]  /*28a40*/  LDL.LU R8, [R1+0x8e4] ;  /* 0x0008e40001087983 */ /* 0x000ea80000300800 */
[----:B------:R1:W-:Y:S01]  /*28a50*/  LDGSTS.E [R0+0x44e00], [R2.64], P1 ;  /* 0x44e0000002007fae */ /* 0x0003e2000892184c */
[----:B------:R-:W-:-:S03]  /*28a60*/  ISETP.GE.AND P1, PT, R9, UR6, PT ;  /* 0x0000000609007c0c */ /* 0x000fc6000bf26270 */
[----:B------:R-:W4:Y:S04]  /*28a70*/  LDL.LU R30, [R1+0x8f4] ;  /* 0x0008f400011e7983 */ /* 0x000f280000300800 */
[----:B------:R-:W4:Y:S01]  /*28a80*/  LDL.LU R9, [R1+0x8e0] ;  /* 0x0008e00001097983 */ /* 0x000f220000300800 */
[----:B------:R-:W-:-:S03]  /*28a90*/  LOP3.LUT R31, R196, 0x56, RZ, 0xfc, !PT ;  /* 0x00000056c41f7812 */ /* 0x000fc600078efcff */
[----:B------:R-:W4:Y:S01]  /*28aa0*/  LDL.LU R56, [R1+0x8f0] ;  /* 0x0008f00001387983 */ /* 0x000f220000300800 */
[----:B-1----:R-:W-:Y:S02]  /*28ab0*/  SEL R2, RZ, 0x4, P1 ;  /* 0x00000004ff027807 */ /* 0x002fe40000800000 */
[----:B------:R-:W-:Y:S02]  /*28ac0*/  ISETP.GE.AND P1, PT, R31, UR6, PT ;  /* 0x000000061f007c0c */ /* 0x000fe4000bf26270 */
[----:B------:R-:W-:-:S04]  /*28ad0*/  SEL R2, R2, RZ, !P0 ;  /* 0x000000ff02027207 */ /* 0x000fc80004000000 */
[----:B------:R-:W-:Y:S02]  /*28ae0*/  ISETP.NE.U32.AND P2, PT, R2, RZ, PT ;  /* 0x000000ff0200720c */ /* 0x000fe40003f45070 */
[----:B------:R-:W-:-:S04]  /*28af0*/  SEL R2, RZ, 0x4, P1 ;  /* 0x00000004ff027807 */ /* 0x000fc80000800000 */
[----:B------:R-:W-:-:S04]  /*28b00*/  SEL R2, R2, RZ, !P0 ;  /* 0x000000ff02027207 */ /* 0x000fc80004000000 */
[----:B------:R-:W-:Y:S02]  /*28b10*/  ISETP.NE.U32.AND P1, PT, R2, RZ, PT ;  /* 0x000000ff0200720c */ /* 0x000fe40003f25070 */
[----:B---3--:R-:W-:Y:S02]  /*28b20*/  IADD3 R10, P3, R10, UR14, RZ ;  /* 0x0000000e0a0a7c10 */ /* 0x008fe4000ff7e0ff */
[----:B------:R-:W-:Y:S02]  /*28b30*/  IADD3 R11, P4, R11, UR14, RZ ;  /* 0x0000000e0b0b7c10 */ /* 0x000fe4000ff9e0ff */
[----:B------:R-:W-:Y:S01]  /*28b40*/  IADD3.X R28, R28, UR9, RZ, P3, !PT ;  /* 0x000000091c1c7c10 */ /* 0x000fe20009ffe4ff */
[----:B------:R-:W-:Y:S01]  /*28b50*/  STL [R1+0x8c4], R10 ;  /* 0x0008c40a01007387 */ /* 0x000fe20000100800 */
[----:B------:R-:W-:Y:S01]  /*28b60*/  IMAD.MOV.U32 R2, RZ, RZ, R10 ;  /* 0x000000ffff027224 */ /* 0x000fe200078e000a */
[----:B------:R-:W-:Y:S02]  /*28b70*/  IADD3.X R29, R29, UR9, RZ, P4, !PT ;  /* 0x000000091d1d7c10 */ /* 0x000fe4000a7fe4ff */
[----:B------:R-:W-:Y:S01]  /*28b80*/  IMAD.MOV.U32 R3, RZ, RZ, R28 ;  /* 0x000000ffff037224 */ /* 0x000fe200078e001c */
[----:B------:R1:W-:Y:S04]  /*28b90*/  STL [R1+0x8c0], R28 ;  /* 0x0008c01c01007387 */ /* 0x0003e80000100800 */
[----:B------:R-:W-:Y:S04]  /*28ba0*/  STL [R1+0x8d4], R11 ;  /* 0x0008d40b01007387 */ /* 0x000fe80000100800 */
[----:B------:R3:W-:Y:S04]  /*28bb0*/  LDGSTS.E [R0+0x45200], [R2.64], P2 ;  /* 0x4520000002007fae */ /* 0x0007e8000912184c */
[----:B-1----:R-:W4:Y:S04]  /*28bc0*/  LDL.LU R28, [R1+0x904] ;  /* 0x00090400011c7983 */ /* 0x002f280000300800 */
[----:B------:R1:W-:Y:S04]  /*28bd0*/  STL [R1+0x8d0], R29 ;  /* 0x0008d01d01007387 */ /* 0x0003e80000100800 */
[----:B------:R-:W4:Y:S01]  /*28be0*/  LDL.LU R10, [R1+0x914] ;  /* 0x00091400010a7983 */ /* 0x000f220000300800 */
[----:B---3--:R-:W-:-:S02]  /*28bf0*/  IMAD.MOV.U32 R3, RZ, RZ, R29 ;  /* 0x000000ffff037224 */ /* 0x008fc400078e001d */
[----:B------:R-:W-:Y:S01]  /*28c00*/  IMAD.MOV.U32 R2, RZ, RZ, R11 ;  /* 0x000000ffff027224 */ /* 0x000fe200078e000b */
[----:B-1----:R-:W4:Y:S04]  /*28c10*/  LDL.LU R29, [R1+0x900] ;  /* 0x00090000011d7983 */ /* 0x002f280000300800 */
[----:B------:R-:W4:Y:S01]  /*28c20*/  LDL.LU R11, [R1+0x910] ;  /* 0x00091000010b7983 */ /* 0x000f220000300800 */
[----:B------:R-:W-:-:S03]  /*28c30*/  LOP3.LUT R57, R196, 0x5a, RZ, 0xfc, !PT ;  /* 0x0000005ac4397812 */ /* 0x000fc600078efcff */
        /* <DEDUP_REMOVED lines=11> */
[----:B--2---:R-:W-:-:S05]  /*28cf0*/  IADD3 R8, P3, R8, UR14, RZ ;  /* 0x0000000e08087c10 */ /* 0x004fca000ff7e0ff */
[----:B------:R-:W-:Y:S01]  /*28d00*/  STL [R1+0x8e4], R8 ;  /* 0x0008e40801007387 */ /* 0x000fe20000100800 */
[----:B----4-:R-:W-:Y:S02]  /*28d10*/  IADD3 R30, P4, R30, UR14, RZ ;  /* 0x0000000e1e1e7c10 */ /* 0x010fe4000ff9e0ff */
[----:B------:R-:W-:Y:S01]  /*28d20*/  IADD3.X R9, R9, UR9, RZ, P3, !PT ;  /* 0x0000000909097c10 */ /* 0x000fe20009ffe4ff */
[----:B------:R-:W-:-:S04]  /*28d30*/  IMAD.MOV.U32 R2, RZ, RZ, R8 ;  /* 0x000000ffff027224 */ /* 0x000fc800078e0008 */
[----:B------:R1:W-:Y:S01]  /*28d40*/  STL [R1+0x8e0], R9 ;  /* 0x0008e00901007387 */ /* 0x0003e20000100800 */
[----:B------:R-:W-:Y:S01]  /*28d50*/  IMAD.MOV.U32 R3, RZ, RZ, R9 ;  /* 0x000000ffff037224 */ /* 0x000fe200078e0009 */
[----:B------:R-:W-:Y:S02]  /*28d60*/  IADD3.X R56, R56, UR9, RZ, P4, !PT ;  /* 0x0000000938387c10 */ /* 0x000fe4000a7fe4ff */
[----:B------:R2:W-:Y:S04]  /*28d70*/  STL [R1+0x8f4], R30 ;  /* 0x0008f41e01007387 */ /* 0x0005e80000100800 */
[----:B------:R4:W-:Y:S04]  /*28d80*/  LDGSTS.E [R0+0x45a00], [R2.64], P2 ;  /* 0x45a0000002007fae */ /* 0x0009e8000912184c */
[----:B-1----:R-:W3:Y:S04]  /*28d90*/  LDL.LU R9, [R1+0x920] ;  /* 0x0009200001097983 */ /* 0x002ee80000300800 */
[----:B------:R-:W-:Y:S04]  /*28da0*/  STL [R1+0x8f0], R56 ;  /* 0x0008f03801007387 */ /* 0x000fe80000100800 */
[----:B------:R-:W3:Y:S01]  /*28db0*/  LDL.LU R8, [R1+0x840] ;  /* 0x0008400001087983 */ /* 0x000ee20000300800 */
[----:B----4-:R-:W-:-:S02]  /*28dc0*/  IMAD.MOV.U32 R2, RZ, RZ, R30 ;  /* 0x000000ffff027224 */ /* 0x010fc400078e001e */
[----:B------:R-:W-:-:S05]  /*28dd0*/  IMAD.MOV.U32 R3, RZ, RZ, R56 ;  /* 0x000000ffff037224 */ /* 0x000fca00078e0038 */
[----:B------:R1:W-:Y:S01]  /*28de0*/  LDGSTS.E [R0+0x45e00], [R2.64], P1 ;  /* 0x45e0000002007fae */ /* 0x0003e2000892184c */
[----:B------:R-:W-:Y:S02]  /*28df0*/  ISETP.GE.AND P1, PT, R31, UR6, PT ;  /* 0x000000061f007c0c */ /* 0x000fe4000bf26270 */
[----:B--2---:R-:W-:Y:S02]  /*28e00*/  LOP3.LUT R30, R196, 0x66, RZ, 0xfc, !PT ;  /* 0x00000066c41e7812 */ /* 0x004fe400078efcff */
[----:B-1----:R-:W-:Y:S02]  /*28e10*/  SEL R2, RZ, 0x4, P1 ;  /* 0x00000004ff027807 */ /* 0x002fe40000800000 */
[----:B------:R-:W-:Y:S02]  /*28e20*/  ISETP.GE.AND P1, PT, R30, UR6, PT ;  /* 0x000000061e007c0c */ /* 0x000fe4000bf26270 */
[----:B------:R-:W-:-:S04]  /*28e30*/  SEL R2, R2, RZ, !P0 ;  /* 0x000000ff02027207 */ /* 0x000fc80004000000 */
[----:B------:R-:W-:Y:S02]  /*28e40*/  ISETP.NE.U32.AND P2, PT, R2, RZ, PT ;  /* 0x000000ff0200720c */ /* 0x000fe40003f45070 */
[----:B------:R-:W-:Y:S02]  /*28e50*/  SEL R2, RZ, 0x4, P1 ;  /* 0x00000004ff027807 */ /* 0x000fe40000800000 */
[----:B------:R-:W-:Y:S02]  /*28e60*/  IADD3 R28, P3, R28, UR14, RZ ;  /* 0x0000000e1c1c7c10 */ /* 0x000fe4000ff7e0ff */
[----:B------:R-:W-:Y:S02]  /*28e70*/  SEL R2, R2, RZ, !P0 ;  /* 0x000000ff02027207 */ /* 0x000fe40004000000 */
[----:B------:R-:W-:Y:S01]  /*28e80*/  IADD3 R10, P4, R10, UR14, RZ ;  /* 0x0000000e0a0a7c10 */ /* 0x000fe2000ff9e0ff */
[----:B------:R-:W-:Y:S01]  /*28e90*/  STL [R1+0x904], R28 ;  /* 0x0009041c01007387 */ /* 0x000fe20000100800 */
[----:B------:R-:W-:-:S02]  /*28ea0*/  IADD3.X R29, R29, UR9, RZ, P3, !PT ;  /* 0x000000091d1d7c10 */ /* 0x000fc40009ffe4ff */
[----:B------:R-:W-:-:S03]  /*28eb0*/  IADD3.X R11, R11, UR9, RZ, P4, !PT ;  /* 0x000000090b0b7c10 */ /* 0x000fc6000a7fe4ff */
[----:B------:R1:W-:Y:S01]  /*28ec0*/  STL [R1+0x900], R29 ;  /* 0x0009001d01007387 */ /* 0x0003e20000100800 */
[----:B------:R-:W-:Y:S01]  /*28ed0*/  ISETP.NE.U32.AND P1, PT, R2, RZ, PT ;  /* 0x000000ff0200720c */ /* 0x000fe20003f25070 */
[----:B------:R-:W-:Y:S02]  /*28ee0*/  IMAD.MOV.U32 R2, RZ, RZ, R28 ;  /* 0x000000ffff027224 */ /* 0x000fe400078e001c */
[----:B------:R-:W-:Y:S01]  /*28ef0*/  STL [R1+0x914], R10 ;  /* 0x0009140a01007387 */ /* 0x000fe20000100800 */
[----:B------:R-:W-:-:S03]  /*28f00*/  IMAD.MOV.U32 R3, RZ, RZ, R29 ;  /* 0x000000ffff037224 */ /* 0x000fc600078e001d */
[----:B------:R2:W-:Y:S04]  /*28f10*/  STL [R1+0x910], R11 ;  /* 0x0009100b01007387 */ /* 0x0005e80000100800 */
[----:B-1----:R-:W4:Y:S04]  /*28f20*/  LDL.LU R29, [R1+0x834] ;  /* 0x00083400011d7983 */ /* 0x002f280000300800 */
[----:B------:R1:W-:Y:S02]  /*28f30*/  LDGSTS.E [R0+0x46200], [R2.64], P2 ;  /* 0x4620000002007fae */ /* 0x0003e4000912184c */
[----:B-1----:R-:W-:-:S02]  /*28f40*/  IMAD.MOV.U32 R3, RZ, RZ, R11 ;  /* 0x000000ffff037224 */ /* 0x002fc400078e000b */
[----:B--2---:R-:W2:Y:S01]  /*28f50*/  LDL.LU R11, [R1+0x828] ;  /* 0x00082800010b7983 */ /* 0x004ea20000300800 */
[----:B------:R-:W-:Y:S01]  /*28f60*/  IMAD.MOV.U32 R2, RZ, RZ, R10 ;  /* 0x000000ffff027224 */ /* 0x000fe200078e000a */
[----:B------:R-:W-:-:S04]  /*28f70*/  LOP3.LUT R28, R196, 0x6a, RZ, 0xfc, !PT ;  /* 0x0000006ac41c7812 */ /* 0x000fc800078efcff */
        /* <DEDUP_REMOVED lines=10> */
[C---:B------:R-:W-:Y:S02]  /*29020*/  LOP3.LUT R10, R196.reuse, 0x72, RZ, 0xfc, !PT ;  /* 0x00000072c40a7812 */ /* 0x040fe400078efcff */
[----:B------:R-:W-:Y:S02]  /*29030*/  LOP3.LUT R30, R196, 0x76, RZ, 0xfc, !PT ;  /* 0x00000076c41e7812 */ /* 0x000fe400078efcff */
[----:B---3--:R-:W-:-:S04]  /*29040*/  IADD3 R9, P3, R9, UR14, RZ ;  /* 0x0000000e09097c10 */ /* 0x008fc8000ff7e0ff */
[----:B------:R-:W-:Y:S01]  /*29050*/  IADD3.X R249, R249, UR9, RZ, P3, !PT ;  /* 0x00000009f9f97c10 */ /* 0x000fe20009ffe4ff */
[----:B------:R-:W-:Y:S01]  /*29060*/  IMAD.MOV.U32 R2, RZ, RZ, R9 ;  /* 0x000000ffff027224 */ /* 0x000fe200078e0009 */
[----:B------:R-:W-:-:S03]  /*29070*/  IADD3 R8, P4, R8, UR14, RZ ;  /* 0x0000000e08087c10 */ /* 0x000fc6000ff9e0ff */
[----:B------:R-:W-:Y:S01]  /*29080*/  IMAD.MOV.U32 R3, RZ, RZ, R249 ;  /* 0x000000ffff037224 */ /* 0x000fe200078e00f9 */
[----:B------:R-:W-:-:S04]  /*29090*/  IADD3.X R250, R250, UR9, RZ, P4, !PT ;  /* 0x00000009fafa7c10 */ /* 0x000fc8000a7fe4ff */
[----:B------:R1:W-:Y:S04]  /*290a0*/  LDGSTS.E [R0+0x46a00], [R2.64], P2 ;  /* 0x46a0000002007fae */ /* 0x0003e8000912184c */
[----:B------:R3:W-:Y:S01]  /*290b0*/  STL [R1+0x920], R9 ;  /* 0x0009200901007387 */ /* 0x0007e20000100800 */
[----:B-1----:R-:W-:Y:S02]  /*290c0*/  IMAD.MOV.U32 R2, RZ, RZ, R8 ;  /* 0x000000ffff027224 */ /* 0x002fe400078e0008 */
[----:B------:R-:W-:Y:S01]  /*290d0*/  IMAD.MOV.U32 R3, RZ, RZ, R250 ;  /* 0x000000ffff037224 */ /* 0x000fe200078e00fa */
[----:B------:R1:W-:Y:S04]  /*290e0*/  STL [R1+0x840], R8 ;  /* 0x0008400801007387 */ /* 0x0003e80000100800 */
[----:B------:R1:W-:Y:S01]  /*290f0*/  LDGSTS.E [R0+0x46e00], [R2.64], P1 ;  /* 0x46e0000002007fae */ /* 0x0003e2000892184c */
[----:B------:R-:W-:-:S03]  /*29100*/  ISETP.GE.AND P1, PT, R10, UR6, PT ;  /* 0x000000060a007c0c */ /* 0x000fc6000bf26270 */
[----:B---3--:R-:W3:Y:S04]  /*29110*/  LDL.LU R9, [R1+0x81c] ;  /* 0x00081c0001097983 */ /* 0x008ee80000300800 */
[----:B-1----:R-:W3:Y:S01]  /*29120*/  LDL.LU R8, [R1+0x810] ;  /* 0x0008100001087983 */ /* 0x002ee20000300800 */
[----:B------:R-:W-:-:S03]  /*29130*/  SEL R2, RZ, 0x4, P1 ;  /* 0x00000004ff027807 */ /* 0x000fc60000800000 */
[----:B------:R-:W3:Y:S01]  /*29140*/  LDL.LU R28, [R1] ;  /* 0x00000000011c7983 */ /* 0x000ee20000300800 */
[----:B------:R-:W-:Y:S02]  /*29150*/  ISETP.GE.AND P1, PT, R30, UR6, PT ;  /* 0x000000061e007c0c */ /* 0x000fe4000bf26270 */
[----:B------:R-:W-:Y:S01]  /*29160*/  SEL R2, R2, RZ, !P0 ;  /* 0x000000ff02027207 */ /* 0x000fe20004000000 */
[----:B------:R-:W3:Y:S03]  /*29170*/  LDL.LU R10, [R1+0x8] ;  /* 0x00000800010a7983 */ /* 0x000ee60000300800 */
[----:B------:R-:W-:Y:S02]  /*29180*/  ISETP.NE.U32.AND P2, PT, R2, RZ, PT ;  /* 0x000000ff0200720c */ /* 0x000fe40003f45070 */
[----:B------:R-:W-:-:S04]  /*29190*/  SEL R2, RZ, 0x4, P1 ;  /* 0x00000004ff027807 */ /* 0x000fc80000800000 */
[----:B------:R-:W-:-:S04]  /*291a0*/  SEL R2, R2, RZ, !P0 ;  /* 0x000000ff02027207 */ /* 0x000fc80004000000 */
[----:B------:R-:W-:Y:S02]  /*291b0*/  ISETP.NE.U32.AND P1, PT, R2, RZ, PT ;  /* 0x000000ff0200720c */ /* 0x000fe40003f25070 */
[----:B----4-:R-:W-:-:S04]  /*291c0*/  IADD3 R29, P3, R29, UR14, RZ ;  /* 0x0000000e1d1d7c10 */ /* 0x010fc8000ff7e0ff */
[----:B------:R-:W-:Y:S01]  /*291d0*/  IADD3.X R251, R251, UR9, RZ, P3, !PT ;  /* 0x00000009fbfb7c10 */ /* 0x000fe20009ffe4ff */
[----:B------:R-:W-:-:S04]  /*291e0*/  IMAD.MOV.U32 R2, RZ, RZ, R29 ;  /* 0x000000ffff027224 */ /* 0x000fc800078e001d */
[----:B------:R-:W-:Y:S01]  /*291f0*/  IMAD.MOV.U32 R3, RZ, RZ, R251 ;  /* 0x000000ffff037224 */ /* 0x000fe200078e00fb */
[----:B--2---:R-:W-:-:S04]  /*29200*/  IADD3 R11, P4, R11, UR14, RZ ;  /* 0x0000000e0b0b7c10 */ /* 0x004fc8000ff9e0ff */
[----:B------:R1:W-:Y:S01]  /*29210*/  LDGSTS.E [R0+0x47200], [R2.64], P2 ;  /* 0x4720000002007fae */ /* 0x0003e2000912184c */
[----:B------:R-:W-:-:S03]  /*29220*/  IADD3.X R252, R252, UR9, RZ, P4, !PT ;  /* 0x00000009fcfc7c10 */ /* 0x000fc6000a7fe4ff */
[----:B------:R2:W-:Y:S01]  /*29230*/  STL [R1+0x834], R29 ;  /* 0x0008341d01007387 */ /* 0x0005e20000100800 */
[----:B-1----:R-:W-:Y:S02]  /*29240*/  IMAD.MOV.U32 R2, RZ, RZ, R11 ;  /* 0x000000ffff027224 */ /* 0x002fe400078e000b */
[----:B------:R-:W-:Y:S01]  /*29250*/  IMAD.MOV.U32 R3, RZ, RZ, R252 ;  /* 0x000000ffff037224 */ /* 0x000fe200078e00fc */
[----:B--2---:R-:W-:Y:S01]  /*29260*/  LOP3.LUT R29, R196, 0x7a, RZ, 0xfc, !PT ;  /* 0x0000007ac41d7812 */ /* 0x004fe200078efcff */
[----:B------:R1:W-:Y:S04]  /*29270*/  STL [R1+0x828], R11 ;  /* 0x0008280b01007387 */ /* 0x0003e80000100800 */
[----:B------:R2:W-:Y:S01]  /*29280*/  LDGSTS.E [R0+0x47600], [R2.64], P1 ;  /* 0x4760000002007fae */ /* 0x0005e2000892184c */
[----:B------:R-:W-:-:S03]  /*29290*/  ISETP.GE.AND P1, PT, R29, UR6, PT ;  /* 0x000000061d007c0c */ /* 0x000fc6000bf26270 */
[----:B------:R-:W4:Y:S01]  /*292a0*/  LDL.LU R57, [R1+0xc] ;  /* 0x00000c0001397983 */ /* 0x000f220000300800 */
[----:B-1----:R-:W-:-:S03]  /*292b0*/  LOP3.LUT R11, R196, 0x7e, RZ, 0xfc, !PT ;  /* 0x0000007ec40b7812 */ /* 0x002fc600078efcff */
[----:B------:R-:W4:Y:S01]  /*292c0*/  LDL.LU R30, [R1+0x10] ;  /* 0x00001000011e7983 */ /* 0x000f220000300800 */
[----:B--2---:R-:W-:-:S03]  /*292d0*/  SEL R2, RZ, 0x4, P1 ;  /* 0x00000004ff027807 */ /* 0x004fc60000800000 */
[----:B------:R-:W2:Y:S01]  /*292e0*/  LDL.LU R59, [R1+0x4c] ;  /* 0x00004c00013b7983 */ /* 0x000ea20000300800 */
[----:B------:R-:W-:-:S03]  /*292f0*/  ISETP.GE.AND P1, PT, R11, UR6, PT ;  /* 0x000000060b007c0c */ /* 0x000fc6000bf26270 */
[----:B------:R-:W2:Y:S01]  /*29300*/  LDL.LU R11, [R1+0x50] ;  /* 0x00005000010b7983 */ /* 0x000ea20000300800 */
[----:B------:R-:W-:-:S03]  /*29310*/  SEL R2, R2, RZ, !P0 ;  /* 0x000000ff02027207 */ /* 0x000fc60004000000 */
[----:B------:R-:W1:Y:S01]  /*29320*/  S2R R193, SR_TID.X ;  /* 0x0000000000c17919 */ /* 0x000e620000002100 */
[----:B------:R-:W-:Y:S02]  /*29330*/  ISETP.NE.U32.AND P2, PT, R2, RZ, PT ;  /* 0x000000ff0200720c */ /* 0x000fe40003f45070 */
[----:B------:R-:W-:Y:S01]  /*29340*/  SEL R2, RZ, 0x4, P1 ;  /* 0x00000004ff027807 */ /* 0x000fe20000800000 */
[----:B------:R-:W-:Y:S03]  /*29350*/  HMMA.1688.F32.TF32 R16, R160, R74, R16 ;  /* 0x0000004aa010723c */ /* 0x000fe60000081010 */
[----:B------:R-:W-:-:S05]  /*29360*/  SEL R2, R2, RZ, !P0 ;  /* 0x000000ff02027207 */ /* 0x000fca0004000000 */
[----:B------:R-:W-:Y:S01]  /*29370*/  HMMA.1688.F32.TF32 R32, R148, R74, R32 ;  /* 0x0000004a9420723c */ /* 0x000fe20000081020 */
[----:B------:R-:W-:-:S07]  /*29380*/  ISETP.NE.U32.AND P1, PT, R2, RZ, PT ;  /* 0x000000ff0200720c */ /* 0x000fce0003f25070 */
[----:B------:R-:W-:Y:S01]  /*29390*/  HMMA.1688.F32.TF32 R136, R124, R74, R136 ;  /* 0x0000004a7c88723c */ /* 0x000fe20000081088 */
[----:B---3--:R-:W-:Y:S02]  /*293a0*/  IADD3 R9, P3, R9, UR14, RZ ;  /* 0x0000000e09097c10 */ /* 0x008fe4000ff7e0ff */
[----:B------:R-:W-:-:S03]  /*293b0*/  IADD3 R8, P4, R8, UR14, RZ ;  /* 0x0000000e08087c10 */ /* 0x000fc6000ff9e0ff */
[----:B------:R-:W-:Y:S01]  /*293c0*/  STL [R1+0x81c], R9 ;  /* 0x00081c0901007387 */ /* 0x000fe20000100800 */
[----:B------:R-:W-:-:S03]  /*293d0*/  IADD3.X R28, R28, UR9, RZ, P3, !PT ;  /* 0x000000091c1c7c10 */ /* 0x000fc60009ffe4ff */
[----:B------:R-:W-:Y:S01]  /*293e0*/  STL [R1+0x810], R8 ;  /* 0x0008100801007387 */ /* 0x000fe20000100800 */
[----:B------:R-:W-:-:S03]  /*293f0*/  IADD3.X R10, R10, UR9, RZ, P4, !PT ;  /* 0x000000090a0a7c10 */ /* 0x000fc6000a7fe4ff */
[----:B------:R3:W-:Y:S01]  /*29400*/  STL [R1], R28 ;  /* 0x0000001c01007387 */ /* 0x0007e20000100800 */
[----:B------:R-:W-:Y:S02]  /*29410*/  IMAD.MOV.U32 R3, RZ, RZ, R28 ;  /* 0x000000ffff037224 */ /* 0x000fe400078e001c */
[----:B------:R-:W-:-:S05]  /*29420*/  IMAD.MOV.U32 R2, RZ, RZ, R9 ;  /* 0x000000ffff027224 */ /* 0x000fca00078e0009 */
[----:B------:R1:W-:Y:S04]  /*29430*/  LDGSTS.E [R0+0x47a00], [R2.64], P2 ;  /* 0x47a0000002007fae */ /* 0x0003e8000912184c */
[----:B---3--:R-:W3:Y:S04]  /*29440*/  LDL.LU R28, [R1+0x90] ;  /* 0x00009000011c7983 */ /* 0x008ee80000300800 */
[----:B------:R1:W-:Y:S04]  /*29450*/  STL [R1+0x8], R10 ;  /* 0x0000080a01007387 */ /* 0x0003e80000100800 */
[----:B------:R-:W3:Y:S04]  /*29460*/  LDL.LU R74, [R1+0xd0] ;  /* 0x0000d000014a7983 */ /* 0x000ee80000300800 */
[----:B------:R-:W3:Y:S01]  /*29470*/  LDL.LU R72, [R1+0x8c] ;  /* 0x00008c0001487983 */ /* 0x000ee20000300800 */
[----:B-1----:R-:W-:-:S03]  /*29480*/  IMAD.MOV.U32 R3, RZ, RZ, R10 ;  /* 0x000000ffff037224 */ /* 0x002fc600078e000a */
[----:B------:R-:W3:Y:S04]  /*29490*/  LDL.LU R75, [R1+0xcc] ;  /* 0x0000cc00014b7983 */ /* 0x000ee80000300800 */
[----:B------:R-:W3:Y:S01]  /*294a0*/  LDL.LU R58, [R1+0x10c] ;  /* 0x00010c00013a7983 */ /* 0x000ee20000300800 */
[----:B------:R-:W-:-:S03]  /*294b0*/  IMAD.MOV.U32 R2, RZ, RZ, R8 ;  /* 0x000000ffff027224 */ /* 0x000fc600078e0008 */
[----:B------:R-:W3:Y:S01]  /*294c0*/  LDL.LU R10, [R1+0x110] ;  /* 0x00011000010a7983 */ /* 0x000ee20000300800 */
[----:B------:R-:W-:-:S03]  /*294d0*/  LOP3.LUT R9, R193, 0x7f, RZ, 0xc0, !PT ;  /* 0x0000007fc1097812 */ /* 0x000fc600078ec0ff */
[----:B------:R-:W3:Y:S04]  /*294e0*/  LDL.LU R73, [R1+0x14c] ;  /* 0x00014c0001497983 */ /* 0x000ee80000300800 */
[----:B------:R-:W3:Y:S04]  /*294f0*/  LDL.LU R31, [R1+0x150] ;  /* 0x00015000011f7983 */ /* 0x000ee80000300800 */
[----:B------:R1:W-:Y:S01]  /*29500*/  LDGSTS.E [R0+0x47e00], [R2.64], P1 ;  /* 0x47e0000002007fae */ /* 0x0003e2000892184c */
[----:B------:R-:W-:-:S03]  /*29510*/  ISETP.GE.AND P1, PT, R9, UR6, PT ;  /* 0x0000000609007c0c */ /* 0x000fc6000bf26270 */
[----:B------:R-:W3:Y:S04]  /*29520*/  LDL.LU R29, [R1+0x190] ;  /* 0x00019000011d7983 */ /* 0x000ee80000300800 */
[----:B------:R-:W3:Y:S01]  /*29530*/  LDL.LU R56, [R1+0x1d0] ;  /* 0x0001d00001387983 */ /* 0x000ee20000300800 */
[----:B-1----:R-:W-:Y:S02]  /*29540*/  SEL R0, RZ, 0x4, P1 ;  /* 0x00000004ff007807 */ /* 0x002fe40000800000 */
[----:B--2---:R-:W-:Y:S01]  /*29550*/  IADD3 R11, P2, R11, UR11, RZ ;  /* 0x0000000b0b0b7c10 */ /* 0x004fe2000ff5e0ff */
[----:B------:R-:W-:Y:S01]  /*29560*/  IMAD.SHL.U32 R8, R9, 0x4, RZ ;  /* 0x0000000409087824 */ /* 0x000fe200078e00ff */
[----:B----4-:R-:W-:Y:S01]  /*29570*/  IADD3 R30, P1, R30, UR11, RZ ;  /* 0x0000000b1e1e7c10 */ /* 0x010fe2000ff3e0ff */
[----:B------:R-:W0:Y:S03]  /*29580*/  LDGDEPBAR ;  /* 0x00000000000079af */ /* 0x000e260000000000 */
[----:B------:R-:W-:Y:S01]  /*29590*/  IADD3.X R57, R57, UR10, RZ, P1, !PT ;  /* 0x0000000a39397c10 */ /* 0x000fe20008ffe4ff */
[----:B------:R1:W-:Y:S01]  /*295a0*/  STL [R1+0x10], R30 ;  /* 0x0000101e01007387 */ /* 0x0003e20000100800 */
[----:B------:R-:W-:Y:S01]  /*295b0*/  IADD3.X R59, R59, UR10, RZ, P2, !PT ;  /* 0x0000000a3b3b7c10 */ /* 0x000fe200097fe4ff */
[----:B------:R-:W-:-:S02]  /*295c0*/  IMAD.MOV.U32 R2, RZ, RZ, R30 ;  /* 0x000000ffff027224 */ /* 0x000fc400078e001e */
[----:B------:R-:W-:Y:S04]  /*295d0*/  STL [R1+0x50], R11 ;  /* 0x0000500b01007387 */ /* 0x000fe80000100800 */
[----:B------:R2:W-:Y:S04]  /*295e0*/  STL [R1+0xc], R57 ;  /* 0x00000c3901007387 */ /* 0x0005e80000100800 */
[----:B-1----:R-:W4:Y:S01]  /*295f0*/  LDL.LU R30, [R1+0x18c] ;  /* 0x00018c00011e7983 */ /* 0x002f220000300800 */
[----:B------:R-:W-:-:S03]  /*29600*/  IMAD.MOV.U32 R3, RZ, RZ, R57 ;  /* 0x000000ffff037224 */ /* 0x000fc600078e0039 */
[----:B------:R1:W-:Y:S04]  /*29610*/  STL [R1+0x4c], R59 ;  /* 0x00004c3b01007387 */ /* 0x0003e80000100800 */
[----:B--2---:R-:W4:Y:S01]  /*29620*/  LDL.LU R57, [R1+0x1cc] ;  /* 0x0001cc0001397983 */ /* 0x004f220000300800 */
[----:B------:R-:W-:-:S04]  /*29630*/  SEL R0, R0, RZ, !P0 ;  /* 0x000000ff00007207 */ /* 0x000fc80004000000 */
[----:B------:R-:W-:Y:S01]  /*29640*/  ISETP.NE.U32.AND P0, PT, R0, RZ, PT ;  /* 0x000000ff0000720c */ /* 0x000fe20003f05070 */
[----:B------:R-:W-:-:S04]  /*29650*/  IMAD.U32 R0, RZ, RZ, UR8 ;  /* 0x00000008ff007e24 */ /* 0x000fc8000f8e00ff */
[----:B------:R-:W-:-:S08]  /*29660*/  IMAD R0, R0, 0x20000, R8 ;  /* 0x0002000000007824 */ /* 0x000fd000078e0208 */
[----:B------:R1:W-:Y:S02]  /*29670*/  LDGSTS.E [R0], [R2.64], P0 ;  /* 0x0000000002007fae */ /* 0x0003e4000812184c */
[----:B-1----:R-:W-:Y:S02]  /*29680*/  IMAD.MOV.U32 R2, RZ, RZ, R11 ;  /* 0x000000ffff027224 */ /* 0x002fe400078e000b */
[----:B------:R-:W-:Y:S02]  /*29690*/  IMAD.MOV.U32 R3, RZ, RZ, R59 ;  /* 0x000000ffff037224 */ /* 0x000fe400078e003b */
[----:B------:R-:W4:Y:S04]  /*296a0*/  LDL.LU R59, [R1+0x210] ;  /* 0x00021000013b7983 */ /* 0x000f280000300800 */
[----:B------:R-:W4:Y:S04]  /*296b0*/  LDL.LU R11, [R1+0x250] ;  /* 0x00025000010b7983 */ /* 0x000f280000300800 */
[----:B------:R1:W-:Y:S01]  /*296c0*/  LDGSTS.E [R0+0x1000], [R2.64], P0 ;  /* 0x0100000002007fae */ /* 0x0003e2000812184c */
[----:B---3--:R-:W-:-:S05]  /*296d0*/  IADD3 R28, P1, R28, UR11, RZ ;  /* 0x0000000b1c1c7c10 */ /* 0x008fca000ff3e0ff */
[----:B------:R-:W-:Y:S01]  /*296e0*/  STL [R1+0x90], R28 ;  /* 0x0000901c01007387 */ /* 0x000fe20000100800 */
[----:B------:R-:W-:Y:S02]  /*296f0*/  IADD3 R74, P2, R74, UR11, RZ ;  /* 0x0000000b4a4a7c10 */ /* 0x000fe4000ff5e0ff */
[----:B------:R-:W-:Y:S01]  /*29700*/  IADD3.X R72, R72, UR10, RZ, P1, !PT ;  /* 0x0000000a48487c10 */ /* 0x000fe20008ffe4ff */
[----:B-1----:R-:W-:Y:S01]  /*29710*/  IMAD.MOV.U32 R2, RZ, RZ, R28 ;  /* 0x000000ffff027224 */ /* 0x002fe200078e001c */
[----:B------:R-:W-:-:S03]  /*29720*/  IADD3.X R75, R75, UR10, RZ, P2, !PT ;  /* 0x0000000a4b4b7c10 */ /* 0x000fc600097fe4ff */
[----:B------:R1:W-:Y:S01]  /*29730*/  STL [R1+0x8c], R72 ;  /* 0x00008c4801007387 */ /* 0x0003e20000100800 */
[----:B------:R-:W-:-:S03]  /*29740*/  IMAD.MOV.U32 R3, RZ, RZ, R72 ;  /* 0x000000ffff037224 */ /* 0x000fc600078e0048 */
[----:B------:R-:W-:Y:S01]  /*29750*/  STL [R1+0xd0], R74 ;  /* 0x0000d04a01007387 */ /* 0x000fe20000100800 */
[----:B------:R-:W-:-:S03]  /*29760*/  IADD3 R10, P1, R10, UR11, RZ ;  /* 0x0000000b0a0a7c10 */ /* 0x000fc6000ff3e0ff */
[----:B------:R3:W-:Y:S04]  /*29770*/  LDGSTS.E [R0+0x2000], [R2.64], P0 ;  /* 0x0200000002007fae */ /* 0x0007e8000812184c */
[----:B-1----:R-:W2:Y:S01]  /*29780*/  LDL.LU R72, [R1+0x20c] ;  /* 0x00020c0001487983 */ /* 0x002ea20000300800 */
[----:B------:R-:W-:-:S03]  /*29790*/  IADD3.X R58, R58, UR10, RZ, P1, !PT ;  /* 0x0000000a3a3a7c10 */ /* 0x000fc60008ffe4ff */
[----:B------:R-:W-:Y:S01]  /*297a0*/  STL [R1+0xcc], R75 ;  /* 0x0000cc4b01007387 */ /* 0x000fe20000100800 */
[----:B------:R-:W-:-:S03]  /*297b0*/  IADD3 R31, P2, R31, UR11, RZ ;  /* 0x0000000b1f1f7c10 */ /* 0x000fc6000ff5e0ff */
[----:B------:R-:W2:Y:S01]  /*297c0*/  LDL.LU R28, [R1+0x24c] ;  /* 0x00024c00011c7983 */ /* 0x000ea20000300800 */
[----:B---3--:R-:W-:Y:S02]  /*297d0*/  IMAD.MOV.U32 R2, RZ, RZ, R74 ;  /* 0x000000ffff027224 */ /* 0x008fe400078e004a */
[----:B------:R-:W-:Y:S01]  /*297e0*/  IMAD.MOV.U32 R3, RZ, RZ, R75 ;  /* 0x000000ffff037224 */ /* 0x000fe200078e004b */
[----:B------:R-:W-:Y:S01]  /*297f0*/  IADD3.X R73, R73, UR10, RZ, P2, !PT ;  /* 0x0000000a49497c10 */ /* 0x000fe200097fe4ff */
[----:B------:R-:W-:Y:S04]  /*29800*/  STL [R1+0x110], R10 ;  /* 0x0001100a01007387 */ /* 0x000fe80000100800 */
[----:B------:R1:W-:Y:S04]  /*29810*/  LDGSTS.E [R0+0x3000], [R2.64], P0 ;  /* 0x0300000002007fae */ /* 0x0003e8000812184c */
[----:B------:R3:W-:Y:S04]  /*29820*/  STL [R1+0x10c], R58 ;  /* 0x00010c3a01007387 */ /* 0x0007e80000100800 */
[----:B------:R-:W-:Y:S01]  /*29830*/  STL [R1+0x150], R31 ;  /* 0x0001501f01007387 */ /* 0x000fe20000100800 */
[----:B-1----:R-:W-:-:S02]  /*29840*/  IMAD.MOV.U32 R2, RZ, RZ, R10 ;  /* 0x000000ffff027224 */ /* 0x002fc400078e000a */
[----:B------:R-:W-:Y:S02]  /*29850*/  IMAD.MOV.U32 R3, RZ, RZ, R58 ;  /* 0x000000ffff037224 */ /* 0x000fe400078e003a */
[----:B---3--:R-:W3:Y:S04]  /*29860*/  LDL.LU R58, [R1+0x290] ;  /* 0x00029000013a7983 */ /* 0x008ee80000300800 */
[----:B------:R1:W-:Y:S04]  /*29870*/  STL [R1+0x14c], R73 ;  /* 0x00014c4901007387 */ /* 0x0003e80000100800 */
[----:B------:R1:W-:Y:S04]  /*29880*/  LDGSTS.E [R0+0x4000], [R2.64], P0 ;  /* 0x0400000002007fae */ /* 0x0003e8000812184c */
[----:B------:R-:W3:Y:S01]  /*29890*/  LDL.LU R10, [R1+0x2d0] ;  /* 0x0002d000010a7983 */ /* 0x000ee20000300800 */
[----:B------:R-:W-:Y:S01]  /*298a0*/  IADD3 R29, P1, R29, UR11, RZ ;  /* 0x0000000b1d1d7c10 */ /* 0x000fe2000ff3e0ff */
[----:B-1----:R-:W-:-:S02]  /*298b0*/  IMAD.MOV.U32 R3, RZ, RZ, R73 ;  /* 0x000000ffff037224 */ /* 0x002fc400078e0049 */
[----:B------:R-:W3:Y:S01]  /*298c0*/  LDL.LU R73, [R1+0x28c] ;  /* 0x00028c0001497983 */ /* 0x000ee20000300800 */
[----:B------:R-:W-:-:S03]  /*298d0*/  IMAD.MOV.U32 R2, RZ, RZ, R31 ;  /* 0x000000ffff027224 */ /* 0x000fc600078e001f */
[----:B------:R-:W3:Y:S01]  /*298e0*/  LDL.LU R31, [R1+0x2cc] ;  /* 0x0002cc00011f7983 */ /* 0x000ee20000300800 */
[----:B----4-:R-:W-:Y:S02]  /*298f0*/  IADD3.X R30, R30, UR10, RZ, P1, !PT ;  /* 0x0000000a1e1e7c10 */ /* 0x010fe40008ffe4ff */
[----:B------:R-:W-:Y:S01]  /*29900*/  IADD3 R56, P2, R56, UR11, RZ ;  /* 0x0000000b38387c10 */ /* 0x000fe2000ff5e0ff */
[----:B------:R1:W-:Y:S03]  /*29910*/  LDGSTS.E [R0+0x5000], [R2.64], P0 ;  /* 0x0500000002007fae */ /* 0x0003e6000812184c */
[----:B------:R-:W-:Y:S01]  /*29920*/  IADD3.X R57, R57, UR10, RZ, P2, !PT ;  /* 0x0000000a39397c10 */ /* 0x000fe200097fe4ff */
[----:B------:R-:W-:Y:S04]  /*29930*/  STL [R1+0x190], R29 ;  /* 0x0001901d01007387 */ /* 0x000fe80000100800 */
[----:B------:R4:W-:Y:S01]  /*29940*/  STL [R1+0x18c], R30 ;  /* 0x00018c1e01007387 */ /* 0x0009e20000100800 */
[----:B-1----:R-:W-:-:S02]  /*29950*/  IMAD.MOV.U32 R2, RZ, RZ, R29 ;  /* 0x000000ffff027224 */ /* 0x002fc400078e001d */
[----:B------:R-:W-:Y:S01]  /*29960*/  IMAD.MOV.U32 R3, RZ, RZ, R30 ;  /* 0x000000ffff037224 */ /* 0x000fe200078e001e */
[----:B------:R1:W-:Y:S04]  /*29970*/  STL [R1+0x1d0], R56 ;  /* 0x0001d03801007387 */ /* 0x0003e80000100800 */
[----:B----4-:R-:W3:Y:S04]  /*29980*/  LDL.LU R30, [R1+0x310] ;  /* 0x00031000011e7983 */ /* 0x010ee80000300800 */
[----:B------:R1:W-:Y:S04]  /*29990*/  STL [R1+0x1cc], R57 ;  /* 0x0001cc3901007387 */ /* 0x0003e80000100800 */
[----:B------:R1:W-:Y:S04]  /*299a0*/  LDGSTS.E [R0+0x6000], [R2.64], P0 ;  /* 0x0600000002007fae */ /* 0x0003e8000812184c */
[----:B------:R-:W3:Y:S01]  /*299b0*/  LDL.LU R29, [R1+0x350] ;  /* 0x00035000011d7983 */ /* 0x000ee20000300800 */
[----:B-1----:R-:W-:-:S03]  /*299c0*/  IMAD.MOV.U32 R2, RZ, RZ, R56 ;  /* 0x000000ffff027224 */ /* 0x002fc600078e0038 */
[----:B------:R-:W3:Y:S01]  /*299d0*/  LDL.LU R56, [R1+0x30c] ;  /* 0x00030c0001387983 */ /* 0x000ee20000300800 */
[----:B------:R-:W-:-:S03]  /*299e0*/  IMAD.MOV.U32 R3, RZ, RZ, R57 ;  /* 0x000000ffff037224 */ /* 0x000fc600078e0039 */
[----:B------:R-:W3:Y:S01]  /*299f0*/  LDL.LU R57, [R1+0x34c] ;  /* 0x00034c0001397983 */ /* 0x000ee20000300800 */
[----:B------:R-:W-:Y:S02]  /*29a00*/  IADD3 R59, P1, R59, UR11, RZ ;  /* 0x0000000b3b3b7c10 */ /* 0x000fe4000ff3e0ff */
[----:B------:R-:W-:Y:S01]  /*29a10*/  IADD3 R11, P2, R11, UR11, RZ ;  /* 0x0000000b0b0b7c10 */ /* 0x000fe2000ff5e0ff */
[----:B------:R1:W-:Y:S04]  /*29a20*/  LDGSTS.E [R0+0x7000], [R2.64], P0 ;  /* 0x0700000002007fae */ /* 0x0003e8000812184c */
[----:B------:R2:W-:Y:S01]  /*29a30*/  STL [R1+0x210], R59 ;  /* 0x0002103b01007387 */ /* 0x0005e20000100800 */
[----:B-1----:R-:W-:Y:S01]  /*29a40*/  IMAD.MOV.U32 R2, RZ, RZ, R59 ;  /* 0x000000ffff027224 */ /* 0x002fe200078e003b */
[----:B--2---:R-:W-:-:S05]  /*29a50*/  IADD3.X R72, R72, UR10, RZ, P1, !PT ;  /* 0x0000000a48487c10 */ /* 0x004fca0008ffe4ff */
[----:B------:R1:W-:Y:S01]  /*29a60*/  STL [R1+0x20c], R72 ;  /* 0x00020c4801007387 */ /* 0x0003e20000100800 */
[----:B------:R-:W-:-:S03]  /*29a70*/  IADD3.X R28, R28, UR10, RZ, P2, !PT ;  /* 0x0000000a1c1c7c10 */ /* 0x000fc600097fe4ff */
[----:B------:R2:W-:Y:S01]  /*29a80*/  STL [R1+0x250], R11 ;  /* 0x0002500b01007387 */ /* 0x0005e20000100800 */
[----:B------:R-:W-:-:S03]  /*29a90*/  IMAD.MOV.U32 R3, RZ, RZ, R72 ;  /* 0x000000ffff037224 */ /* 0x000fc600078e0048 */
[----:B------:R-:W4:Y:S04]  /*29aa0*/  LDL.LU R59, [R1+0x390] ;  /* 0x00039000013b7983 */ /* 0x000f280000300800 */
[----:B------:R2:W-:Y:S04]  /*29ab0*/  STL [R1+0x24c], R28 ;  /* 0x00024c1c01007387 */ /* 0x0005e80000100800 */
[----:B------:R-:W4:Y:S04]  /*29ac0*/  LDL.LU R74, [R1+0x3d0] ;  /* 0x0003d000014a7983 */ /* 0x000f280000300800 */
[----:B-1----:R-:W4:Y:S04]  /*29ad0*/  LDL.LU R72, [R1+0x38c] ;  /* 0x00038c0001487983 */ /* 0x002f280000300800 */
[----:B------:R1:W-:Y:S01]  /*29ae0*/  LDGSTS.E [R0+0x8000], [R2.64], P0 ;  /* 0x0800000002007fae */ /* 0x0003e2000812184c */
[----:B---3--:R-:W-:-:S03]  /*29af0*/  IADD3 R58, P1, R58, UR11, RZ ;  /* 0x0000000b3a3a7c10 */ /* 0x008fc6000ff3e0ff */
[----:B------:R-:W3:Y:S01]  /*29b00*/  LDL.LU R75, [R1+0x3cc] ;  /* 0x0003cc00014b7983 */ /* 0x000ee20000300800 */
[----:B-1----:R-:W-:Y:S02]  /*29b10*/  IMAD.MOV.U32 R2, RZ, RZ, R11 ;  /* 0x000000ffff027224 */ /* 0x002fe400078e000b */
[----:B------:R-:W-:Y:S01]  /*29b20*/  IMAD.MOV.U32 R3, RZ, RZ, R28 ;  /* 0x000000ffff037224 */ /* 0x000fe200078e001c */
[----:B--2---:R-:W2:Y:S01]  /*29b30*/  LDL.LU R11, [R1+0x410] ;  /* 0x00041000010b7983 */ /* 0x004ea20000300800 */
[----:B------:R-:W-:-:S03]  /*29b40*/  IADD3 R10, P2, R10, UR11, RZ ;  /* 0x0000000b0a0a7c10 */ /* 0x000fc6000ff5e0ff */
[----:B------:R-:W2:Y:S01]  /*29b50*/  LDL.LU R28, [R1+0x450] ;  /* 0x00045000011c7983 */ /* 0x000ea20000300800 */
[----:B------:R-:W-:-:S03]  /*29b60*/  IADD3.X R73, R73, UR10, RZ, P1, !PT ;  /* 0x0000000a49497c10 */ /* 0x000fc60008ffe4ff */
[----:B------:R1:W-:Y:S01]  /*29b70*/  STL [R1+0x290], R58 ;  /* 0x0002903a01007387 */ /* 0x0003e20000100800 */
[----:B------:R-:W-:-:S03]  /*29b80*/  IADD3.X R31, R31, UR10, RZ, P2, !PT ;  /* 0x0000000a1f1f7c10 */ /* 0x000fc600097fe4ff */
[----:B------:R1:W-:Y:S04]  /*29b90*/  LDGSTS.E [R0+0x9000], [R2.64], P0 ;  /* 0x0900000002007fae */ /* 0x0003e8000812184c */
[----:B------:R1:W-:Y:S04]  /*29ba0*/  STL [R1+0x28c], R73 ;  /* 0x00028c4901007387 */ /* 0x0003e80000100800 */
[----:B------:R1:W-:Y:S02]  /*29bb0*/  STL [R1+0x2d0], R10 ;  /* 0x0002d00a01007387 */ /* 0x0003e40000100800 */
[----:B-1----:R-:W-:-:S02]  /*29bc0*/  IMAD.MOV.U32 R2, RZ, RZ, R58 ;  /* 0x000000ffff027224 */ /* 0x002fc400078e003a */
[----:B------:R-:W2:Y:S01]  /*29bd0*/  LDL.LU R58, [R1+0x40c] ;  /* 0x00040c00013a7983 */ /* 0x000ea20000300800 */
[----:B------:R-:W-:-:S03]  /*29be0*/  IMAD.MOV.U32 R3, RZ, RZ, R73 ;  /* 0x000000ffff037224 */ /* 0x000fc600078e0049 */
[----:B------:R1:W-:Y:S04]  /*29bf0*/  STL [R1+0x2cc], R31 ;  /* 0x0002cc1f01007387 */ /* 0x0003e80000100800 */
[----:B------:R-:W2:Y:S01]  /*29c00*/  LDL.LU R73, [R1+0x44c] ;  /* 0x00044c0001497983 */ /* 0x000ea20000300800 */
[----:B------:R-:W-:-:S03]  /*29c10*/  IADD3 R30, P1, R30, UR11, RZ ;  /* 0x0000000b1e1e7c10 */ /* 0x000fc6000ff3e0ff */
[----:B------:R1:W-:Y:S01]  /*29c20*/  LDGSTS.E [R0+0xa000], [R2.64], P0 ;  /* 0x0a00000002007fae */ /* 0x0003e2000812184c */
[----:B------:R-:W-:Y:S01]  /*29c30*/  IADD3 R29, P2, R29, UR11, RZ ;  /* 0x0000000b1d1d7c10 */ /* 0x000fe2000ff5e0ff */
[----:B-1----:R-:W-:Y:S02]  /*29c40*/  IMAD.MOV.U32 R2, RZ, RZ, R10 ;  /* 0x000000ffff027224 */ /* 0x002fe400078e000a */
[----:B------:R-:W-:Y:S01]  /*29c50*/  IMAD.MOV.U32 R3, RZ, RZ, R31 ;  /* 0x000000ffff037224 */ /* 0x000fe200078e001f */
[----:B------:R-:W2:Y:S01]  /*29c60*/  LDL.LU R10, [R1+0x490] ;  /* 0x00049000010a7983 */ /* 0x000ea20000300800 */
[----:B------:R-:W-:-:S03]  /*29c70*/  IADD3.X R56, R56, UR10, RZ, P1, !PT ;  /* 0x0000000a38387c10 */ /* 0x000fc60008ffe4ff */
[----:B------:R-:W2:Y:S04]  /*29c80*/  LDL.LU R31, [R1+0x4d0] ;  /* 0x0004d000011f7983 */ /* 0x000ea80000300800 */
[----:B------:R1:W-:Y:S01]  /*29c90*/  STL [R1+0x310], R30 ;  /* 0x0003101e01007387 */ /* 0x0003e20000100800 */
[----:B------:R-:W-:-:S03]  /*29ca0*/  IADD3.X R57, R57, UR10, RZ, P2, !PT ;  /* 0x0000000a39397c10 */ /* 0x000fc600097fe4ff */
[----:B------:R1:W-:Y:S04]  /*29cb0*/  LDGSTS.E [R0+0xb000], [R2.64], P0 ;  /* 0x0b00000002007fae */ /* 0x0003e8000812184c */
[----:B------:R1:W-:Y:S04]  /*29cc0*/  STL [R1+0x30c], R56 ;  /* 0x00030c3801007387 */ /* 0x0003e80000100800 */
[----:B------:R-:W-:Y:S01]  /*29cd0*/  STL [R1+0x350], R29 ;  /* 0x0003501d01007387 */ /* 0x000fe20000100800 */
[----:B-1----:R-:W-:-:S03]  /*29ce0*/  IMAD.MOV.U32 R2, RZ, RZ, R30 ;  /* 0x000000ffff027224 */ /* 0x002fc600078e001e */
[----:B------:R-:W2:Y:S01]  /*29cf0*/  LDL.LU R30, [R1+0x48c] ;  /* 0x00048c00011e7983 */ /* 0x000ea20000300800 */
[----:B------:R-:W-:-:S03]  /*29d00*/  IMAD.MOV.U32 R3, RZ, RZ, R56 ;  /* 0x000000ffff037224 */ /* 0x000fc600078e0038 */
[----:B------:R1:W-:Y:S04]  /*29d10*/  STL [R1+0x34c], R57 ;  /* 0x00034c3901007387 */ /* 0x0003e80000100800 */
[----:B------:R-:W2:Y:S04]  /*29d20*/  LDL.LU R56, [R1+0x4cc] ;  /* 0x0004cc0001387983 */ /* 0x000ea80000300800 */
[----:B------:R1:W-:Y:S02]  /*29d30*/  LDGSTS.E [R0+0xc000], [R2.64], P0 ;  /* 0x0c00000002007fae */ /* 0x0003e4000812184c */
[----:B-1----:R-:W-:-:S02]  /*29d40*/  IMAD.MOV.U32 R2, RZ, RZ, R29 ;  /* 0x000000ffff027224 */ /* 0x002fc400078e001d */
[----:B------:R-:W-:Y:S02]  /*29d50*/  IMAD.MOV.U32 R3, RZ, RZ, R57 ;  /* 0x000000ffff037224 */ /* 0x000fe400078e0039 */
[----:B------:R-:W2:Y:S04]  /*29d60*/  LDL.LU R57, [R1+0x510] ;  /* 0x0005100001397983 */ /* 0x000ea80000300800 */
[----:B------:R-:W2:Y:S04]  /*29d70*/  LDL.LU R29, [R1+0x550] ;  /* 0x00055000011d7983 */ /* 0x000ea80000300800 */
[----:B------:R1:W-:Y:S01]  /*29d80*/  LDGSTS.E [R0+0xd000], [R2.64], P0 ;  /* 0x0d00000002007fae */ /* 0x0003e2000812184c */
[----:B----4-:R-:W-:-:S05]  /*29d90*/  IADD3 R59, P1, R59, UR11, RZ ;  /* 0x0000000b3b3b7c10 */ /* 0x010fca000ff3e0ff */
[----:B------:R-:W-:Y:S01]  /*29da0*/  STL [R1+0x390], R59 ;  /* 0x0003903b01007387 */ /* 0x000fe20000100800 */
[----:B------:R-:W-:Y:S02]  /*29db0*/  IADD3 R74, P2, R74, UR11, RZ ;  /* 0x0000000b4a4a7c10 */ /* 0x000fe4000ff5e0ff */
[----:B------:R-:W-:Y:S01]  /*29dc0*/  IADD3.X R72, R72, UR10, RZ, P1, !PT ;  /* 0x0000000a48487c10 */ /* 0x000fe20008ffe4ff */
[----:B-1----:R-:W-:-:S04]  /*29dd0*/  IMAD.MOV.U32 R2, RZ, RZ, R59 ;  /* 0x000000ffff027224 */ /* 0x002fc800078e003b */
[----:B------:R1:W-:Y:S01]  /*29de0*/  STL [R1+0x38c], R72 ;  /* 0x00038c4801007387 */ /* 0x0003e20000100800 */
[----:B------:R-:W-:Y:S01]  /*29df0*/  IMAD.MOV.U32 R3, RZ, RZ, R72 ;  /* 0x000000ffff037224 */ /* 0x000fe200078e0048 */
[----:B---3--:R-:W-:Y:S02]  /*29e00*/  IADD3.X R75, R75, UR10, RZ, P2, !PT ;  /* 0x0000000a4b4b7c10 */ /* 0x008fe400097fe4ff */
[----:B------:R-:W-:Y:S04]  /*29e10*/  STL [R1+0x3d0], R74 ;  /* 0x0003d04a01007387 */ /* 0x000fe80000100800 */
[----:B------:R3:W-:Y:S04]  /*29e20*/  LDGSTS.E [R0+0xe000], [R2.64], P0 ;  /* 0x0e00000002007fae */ /* 0x0007e8000812184c */
[----:B-1----:R-:W4:Y:S01]  /*29e30*/  LDL.LU R72, [R1+0x50c] ;  /* 0x00050c0001487983 */ /* 0x002f220000300800 */
[----:B--2---:R-:W-:-:S03]  /*29e40*/  IADD3 R11, P1, R11, UR11, RZ ;  /* 0x0000000b0b0b7c10 */ /* 0x004fc6000ff3e0ff */
[----:B------:R-:W-:Y:S01]  /*29e50*/  STL [R1+0x3cc], R75 ;  /* 0x0003cc4b01007387 */ /* 0x000fe20000100800 */
[----:B------:R-:W-:-:S03]  /*29e60*/  IADD3 R28, P2, R28, UR11, RZ ;  /* 0x0000000b1c1c7c10 */ /* 0x000fc6000ff5e0ff */
[----:B------:R-:W2:Y:S01]  /*29e70*/  LDL.LU R59, [R1+0x54c] ;  /* 0x00054c00013b7983 */ /* 0x000ea20000300800 */
[----:B---3--:R-:W-:Y:S02]  /*29e80*/  IMAD.MOV.U32 R2, RZ, RZ, R74 ;  /* 0x000000ffff027224 */ /* 0x008fe400078e004a */
[----:B------:R-:W-:Y:S01]  /*29e90*/  IMAD.MOV.U32 R3, RZ, RZ, R75 ;  /* 0x000000ffff037224 */ /* 0x000fe200078e004b */
[----:B------:R-:W-:Y:S04]  /*29ea0*/  STL [R1+0x410], R11 ;  /* 0x0004100b01007387 */ /* 0x000fe80000100800 */
[----:B------:R1:W-:Y:S01]  /*29eb0*/  LDGSTS.E [R0+0xf000], [R2.64], P0 ;  /* 0x0f00000002007fae */ /* 0x0003e2000812184c */
[----:B------:R-:W-:Y:S01]  /*29ec0*/  IADD3.X R58, R58, UR10, RZ, P1, !PT ;  /* 0x0000000a3a3a7c10 */ /* 0x000fe20008ffe4ff */
[----:B-1----:R-:W-:-:S04]  /*29ed0*/  IMAD.MOV.U32 R2, RZ, RZ, R11 ;  /* 0x000000ffff027224 */ /* 0x002fc800078e000b */
[----:B------:R-:W-:Y:S01]  /*29ee0*/  IMAD.MOV.U32 R3, RZ, RZ, R58 ;  /* 0x000000ffff037224 */ /* 0x000fe200078e003a */
[----:B------:R1:W-:Y:S01]  /*29ef0*/  STL [R1+0x40c], R58 ;  /* 0x00040c3a01007387 */ /* 0x0003e20000100800 */
[----:B------:R-:W-:-:S03]  /*29f00*/  IADD3.X R73, R73, UR10, RZ, P2, !PT ;  /* 0x0000000a49497c10 */ /* 0x000fc600097fe4ff */
[----:B------:R-:W-:Y:S04]  /*29f10*/  STL [R1+0x450], R28 ;  /* 0x0004501c01007387 */ /* 0x000fe80000100800 */
[----:B------:R3:W-:Y:S04]  /*29f20*/  LDGSTS.E [R0+0x10000], [R2.64], P0 ;  /* 0x1000000002007fae */ /* 0x0007e8000812184c */
[----:B-1----:R-:W2:Y:S04]  /*29f30*/  LDL.LU R58, [R1+0x590] ;  /* 0x00059000013a7983 */ /* 0x002ea80000300800 */
[----:B------:R1:W-:Y:S04]  /*29f40*/  STL [R1+0x44c], R73 ;  /* 0x00044c4901007387 */ /* 0x0003e80000100800 */
[----:B------:R-:W2:Y:S01]  /*29f50*/  LDL.LU R11, [R1+0x5d0] ;  /* 0x0005d000010b7983 */ /* 0x000ea20000300800 */
[----:B---3--:R-:W-:Y:S01]  /*29f60*/  IMAD.MOV.U32 R3, RZ, RZ, R73 ;  /* 0x000000ffff037224 */ /* 0x008fe200078e0049 */
[----:B------:R-:W-:-:S02]  /*29f70*/  IADD3 R10, P1, R10, UR11, RZ ;  /* 0x0000000b0a0a7c10 */ /* 0x000fc4000ff3e0ff */
[----:B-1----:R-:W3:Y:S01]  /*29f80*/  LDL.LU R73, [R1+0x58c] ;  /* 0x00058c0001497983 */ /* 0x002ee20000300800 */
[----:B------:R-:W-:-:S03]  /*29f90*/  IMAD.MOV.U32 R2, RZ, RZ, R28 ;  /* 0x000000ffff027224 */ /* 0x000fc600078e001c */
[----:B------:R-:W3:Y:S01]  /*29fa0*/  LDL.LU R28, [R1+0x5cc] ;  /* 0x0005cc00011c7983 */ /* 0x000ee20000300800 */
[----:B------:R-:W-:-:S03]  /*29fb0*/  IADD3 R31, P2, R31, UR11, RZ ;  /* 0x0000000b1f1f7c10 */ /* 0x000fc6000ff5e0ff */
[----:B------:R1:W-:Y:S04]  /*29fc0*/  LDGSTS.E [R0+0x11000], [R2.64], P0 ;  /* 0x1100000002007fae */ /* 0x0003e8000812184c */
[----:B------:R-:W-:Y:S01]  /*29fd0*/  STL [R1+0x490], R10 ;  /* 0x0004900a01007387 */ /* 0x000fe20000100800 */
[----:B------:R-:W-:Y:S01]  /*29fe0*/  IADD3.X R30, R30, UR10, RZ, P1, !PT ;  /* 0x0000000a1e1e7c10 */ /* 0x000fe20008ffe4ff */
[----:B-1----:R-:W-:-:S04]  /*29ff0*/  IMAD.MOV.U32 R2, RZ, RZ, R10 ;  /* 0x000000ffff027224 */ /* 0x002fc800078e000a */
[----:B------:R-:W-:Y:S01]  /*2a000*/  IMAD.MOV.U32 R3, RZ, RZ, R30 ;  /* 0x000000ffff037224 */ /* 0x000fe200078e001e */
[----:B------:R1:W-:Y:S01]  /*2a010*/  STL [R1+0x48c], R30 ;  /* 0x00048c1e01007387 */ /* 0x0003e20000100800 */
[----:B------:R-:W-:-:S03]  /*2a020*/  IADD3.X R56, R56, UR10, RZ, P2, !PT ;  /* 0x0000000a38387c10 */ /* 0x000fc600097fe4ff */
[----:B------:R-:W-:Y:S04]  /*2a030*/  STL [R1+0x4d0], R31 ;  /* 0x0004d01f01007387 */ /* 0x000fe80000100800 */
[----:B------:R1:W-:Y:S04]  /*2a040*/  LDGSTS.E [R0+0x12000], [R2.64], P0 ;  /* 0x1200000002007fae */ /* 0x0003e8000812184c */
[----:B-1----:R-:W3:Y:S04]  /*2a050*/  LDL.LU R30, [R1+0x610] ;  /* 0x00061000011e7983 */ /* 0x002ee80000300800 */
[----:B------:R1:W-:Y:S04]  /*2a060*/  STL [R1+0x4cc], R56 ;  /* 0x0004cc3801007387 */ /* 0x0003e80000100800 */
[----:B------:R-:W3:Y:S01]  /*2a070*/  LDL.LU R10, [R1+0x650] ;  /* 0x00065000010a7983 */ /* 0x000ee20000300800 */
[----:B------:R-:W-:-:S03]  /*2a080*/  IMAD.MOV.U32 R3, RZ, RZ, R56 ;  /* 0x000000ffff037224 */ /* 0x000fc600078e0038 */
[----:B-1----:R-:W3:Y:S01]  /*2a090*/  LDL.LU R56, [R1+0x60c] ;  /* 0x00060c0001387983 */ /* 0x002ee20000300800 */
[----:B------:R-:W-:-:S03]  /*2a0a0*/  IMAD.MOV.U32 R2, RZ, RZ, R31 ;  /* 0x000000ffff027224 */ /* 0x000fc600078e001f */
[----:B------:R-:W3:Y:S01]  /*2a0b0*/  LDL.LU R31, [R1+0x64c] ;  /* 0x00064c00011f7983 */ /* 0x000ee20000300800 */
[----:B------:R-:W-:Y:S02]  /*2a0c0*/  IADD3 R57, P1, R57, UR11, RZ ;  /* 0x0000000b39397c10 */ /* 0x000fe4000ff3e0ff */
[----:B------:R-:W-:Y:S01]  /*2a0d0*/  IADD3 R29, P2, R29, UR11, RZ ;  /* 0x0000000b1d1d7c10 */ /* 0x000fe2000ff5e0ff */
[----:B------:R1:W-:Y:S04]  /*2a0e0*/  LDGSTS.E [R0+0x13000], [R2.64], P0 ;  /* 0x1300000002007fae */ /* 0x0003e8000812184c */
[----:B------:R2:W-:Y:S01]  /*2a0f0*/  STL [R1+0x510], R57 ;  /* 0x0005103901007387 */ /* 0x0005e20000100800 */
[----:B-1----:R-:W-:Y:S01]  /*2a100*/  IMAD.MOV.U32 R2, RZ, RZ, R57 ;  /* 0x000000ffff027224 */ /* 0x002fe200078e0039 */
[----:B----4-:R-:W-:-:S05]  /*2a110*/  IADD3.X R72, R72, UR10, RZ, P1, !PT ;  /* 0x0000000a48487c10 */ /* 0x010fca0008ffe4ff */
[----:B------:R-:W-:Y:S01]  /*2a120*/  STL [R1+0x50c], R72 ;  /* 0x00050c4801007387 */ /* 0x000fe20000100800 */
[----:B--2---:R-:W-:-:S03]  /*2a130*/  IADD3.X R59, R59, UR10, RZ, P2, !PT ;  /* 0x0000000a3b3b7c10 */ /* 0x004fc600097fe4ff */
[----:B------:R-:W-:Y:S01]  /*2a140*/  STL [R1+0x550], R29 ;  /* 0x0005501d01007387 */ /* 0x000fe20000100800 */
[----:B------:R-:W-:-:S03]  /*2a150*/  IMAD.MOV.U32 R3, RZ, RZ, R72 ;  /* 0x000000ffff037224 */ /* 0x000fc600078e0048 */
[----:B------:R-:W2:Y:S04]  /*2a160*/  LDL.LU R74, [R1+0x690] ;  /* 0x00069000014a7983 */ /* 0x000ea80000300800 */
[----:B------:R1:W-:Y:S04]  /*2a170*/  STL [R1+0x54c], R59 ;  /* 0x00054c3b01007387 */ /* 0x0003e80000100800 */
[----:B------:R-:W4:Y:S04]  /*2a180*/  LDL.LU R57, [R1+0x6d0] ;  /* 0x0006d00001397983 */ /* 0x000f280000300800 */
[----:B------:R-:W4:Y:S04]  /*2a190*/  LDL.LU R75, [R1+0x68c] ;  /* 0x00068c00014b7983 */ /* 0x000f280000300800 */
[----:B------:R1:W-:Y:S02]  /*2a1a0*/  LDGSTS.E [R0+0x14000], [R2.64], P0 ;  /* 0x1400000002007fae */ /* 0x0003e4000812184c */
[----:B-1----:R-:W-:-:S02]  /*2a1b0*/  IMAD.MOV.U32 R3, RZ, RZ, R59 ;  /* 0x000000ffff037224 */ /* 0x002fc400078e003b */
[----:B------:R-:W4:Y:S01]  /*2a1c0*/  LDL.LU R59, [R1+0x6cc] ;  /* 0x0006cc00013b7983 */ /* 0x000f220000300800 */
[----:B------:R-:W-:-:S03]  /*2a1d0*/  IMAD.MOV.U32 R2, RZ, RZ, R29 ;  /* 0x000000ffff027224 */ /* 0x000fc600078e001d */
[----:B------:R-:W4:Y:S01]  /*2a1e0*/  LDL.LU R72, [R1+0x710] ;  /* 0x0007100001487983 */ /* 0x000f220000300800 */
[----:B------:R-:W-:-:S03]  /*2a1f0*/  IADD3 R58, P1, R58, UR11, RZ ;  /* 0x0000000b3a3a7c10 */ /* 0x000fc6000ff3e0ff */
[----:B------:R-:W4:Y:S01]  /*2a200*/  LDL.LU R29, [R1+0x750] ;  /* 0x00075000011d7983 */ /* 0x000f220000300800 */
[----:B------:R-:W-:-:S03]  /*2a210*/  IADD3 R11, P2, R11, UR11, RZ ;  /* 0x0000000b0b0b7c10 */ /* 0x000fc6000ff5e0ff */
[----:B------:R-:W-:Y:S04]  /*2a220*/  STL [R1+0x590], R58 ;  /* 0x0005903a01007387 */ /* 0x000fe80000100800 */
[----:B------:R1:W-:Y:S01]  /*2a230*/  LDGSTS.E [R0+0x15000], [R2.64], P0 ;  /* 0x1500000002007fae */ /* 0x0003e2000812184c */
[----:B---3--:R-:W-:Y:S02]  /*2a240*/  IADD3.X R73, R73, UR10, RZ, P1, !PT ;  /* 0x0000000a49497c10 */ /* 0x008fe40008ffe4ff */
[----:B------:R-:W-:-:S03]  /*2a250*/  IADD3.X R28, R28, UR10, RZ, P2, !PT ;  /* 0x0000000a1c1c7c10 */ /* 0x000fc600097fe4ff */
[----:B------:R3:W-:Y:S04]  /*2a260*/  STL [R1+0x58c], R73 ;  /* 0x00058c4901007387 */ /* 0x0007e80000100800 */
[----:B------:R3:W-:Y:S01]  /*2a270*/  STL [R1+0x5d0], R11 ;  /* 0x0005d00b01007387 */ /* 0x0007e20000100800 */
[----:B-1----:R-:W-:-:S03]  /*2a280*/  IMAD.MOV.U32 R3, RZ, RZ, R73 ;  /* 0x000000ffff037224 */ /* 0x002fc600078e0049 */
[----:B---3--:R-:W3:Y:S01]  /*2a290*/  LDL.LU R73, [R1+0x70c] ;  /* 0x00070c0001497983 */ /* 0x008ee20000300800 */
[----:B------:R-:W-:-:S03]  /*2a2a0*/  IMAD.MOV.U32 R2, RZ, RZ, R58 ;  /* 0x000000ffff027224 */ /* 0x000fc600078e003a */
[----:B------:R1:W-:Y:S04]  /*2a2b0*/  STL [R1+0x5cc], R28 ;  /* 0x0005cc1c01007387 */ /* 0x0003e80000100800 */
[----:B------:R-:W3:Y:S04]  /*2a2c0*/  LDL.LU R58, [R1+0x74c] ;  /* 0x00074c00013a7983 */ /* 0x000ee80000300800 */
[----:B------:R1:W-:Y:S01]  /*2a2d0*/  LDGSTS.E [R0+0x16000], [R2.64], P0 ;  /* 0x1600000002007fae */ /* 0x0003e2000812184c */
[----:B------:R-:W-:Y:S01]  /*2a2e0*/  IADD3 R30, P1, R30, UR11, RZ ;  /* 0x0000000b1e1e7c10 */ /* 0x000fe2000ff3e0ff */
[----:B-1----:R-:W-:-:S02]  /*2a2f0*/  IMAD.MOV.U32 R2, RZ, RZ, R11 ;  /* 0x000000ffff027224 */ /* 0x002fc400078e000b */
[----:B------:R-:W-:Y:S01]  /*2a300*/  IMAD.MOV.U32 R3, RZ, RZ, R28 ;  /* 0x000000ffff037224 */ /* 0x000fe200078e001c */
[----:B------:R-:W3:Y:S01]  /*2a310*/  LDL.LU R11, [R1+0x790] ;  /* 0x00079000010b7983 */ /* 0x000ee20000300800 */
[----:B------:R-:W-:-:S03]  /*2a320*/  IADD3 R10, P2, R10, UR11, RZ ;  /* 0x0000000b0a0a7c10 */ /* 0x000fc6000ff5e0ff */
[----:B------:R-:W3:Y:S01]  /*2a330*/  LDL.LU R28, [R1+0x7d0] ;  /* 0x0007d000011c7983 */ /* 0x000ee20000300800 */
[----:B------:R-:W-:-:S03]  /*2a340*/  IADD3.X R56, R56, UR10, RZ, P1, !PT ;  /* 0x0000000a38387c10 */ /* 0x000fc60008ffe4ff */
[----:B------:R1:W-:Y:S01]  /*2a350*/  STL [R1+0x610], R30 ;  /* 0x0006101e01007387 */ /* 0x0003e20000100800 */
[----:B------:R-:W-:-:S03]  /*2a360*/  IADD3.X R31, R31, UR10, RZ, P2, !PT ;  /* 0x0000000a1f1f7c10 */ /* 0x000fc600097fe4ff */
[----:B------:R1:W-:Y:S04]  /*2a370*/  LDGSTS.E [R0+0x17000], [R2.64], P0 ;  /* 0x1700000002007fae */ /* 0x0003e8000812184c */
[----:B------:R1:W-:Y:S04]  /*2a380*/  STL [R1+0x60c], R56 ;  /* 0x00060c3801007387 */ /* 0x0003e80000100800 */
[----:B------:R-:W-:Y:S01]  /*2a390*/  STL [R1+0x650], R10 ;  /* 0x0006500a01007387 */ /* 0x000fe20000100800 */
[----:B-1----:R-:W-:-:S03]  /*2a3a0*/  IMAD.MOV.U32 R2, RZ, RZ, R30 ;  /* 0x000000ffff027224 */ /* 0x002fc600078e001e */
[----:B------:R-:W3:Y:S01]  /*2a3b0*/  LDL.LU R30, [R1+0x78c] ;  /* 0x00078c00011e7983 */ /* 0x000ee20000300800 */
[----:B------:R-:W-:-:S03]  /*2a3c0*/  IMAD.MOV.U32 R3, RZ, RZ, R56 ;  /* 0x000000ffff037224 */ /* 0x000fc600078e0038 */
[----:B------:R1:W-:Y:S04]  /*2a3d0*/  STL [R1+0x64c], R31 ;  /* 0x00064c1f01007387 */ /* 0x0003e80000100800 */
[----:B------:R-:W3:Y:S04]  /*2a3e0*/  LDL.LU R56, [R1+0x7cc] ;  /* 0x0007cc0001387983 */ /* 0x000ee80000300800 */
[----:B------:R1:W-:Y:S02]  /*2a3f0*/  LDGSTS.E [R0+0x18000], [R2.64], P0 ;  /* 0x1800000002007fae */ /* 0x0003e4000812184c */
[----:B-1----:R-:W-:-:S02]  /*2a400*/  IMAD.MOV.U32 R2, RZ, RZ, R10 ;  /* 0x000000ffff027224 */ /* 0x002fc400078e000a */
[----:B------:R-:W-:Y:S02]  /*2a410*/  IMAD.MOV.U32 R3, RZ, RZ, R31 ;  /* 0x000000ffff037224 */ /* 0x000fe400078e001f */
[----:B------:R-:W3:Y:S04]  /*2a420*/  LDL.LU R31, [R1+0x18] ;  /* 0x00001800011f7983 */ /* 0x000ee80000300800 */
[----:B------:R1:W-:Y:S04]  /*2a430*/  LDGSTS.E [R0+0x19000], [R2.64], P0 ;  /* 0x1900000002007fae */ /* 0x0003e8000812184c */
[----:B------:R-:W3:Y:S01]  /*2a440*/  LDL.LU R10, [R1+0x58] ;  /* 0x00005800010a7983 */ /* 0x000ee20000300800 */
[----:B--2---:R-:W-:-:S05]  /*2a450*/  IADD3 R74, P1, R74, UR11, RZ ;  /* 0x0000000b4a4a7c10 */ /* 0x004fca000ff3e0ff */
[----:B-1----:R-:W-:Y:S01]  /*2a460*/  IMAD.MOV.U32 R2, RZ, RZ, R74 ;  /* 0x000000ffff027224 */ /* 0x002fe200078e004a */
[----:B----4-:R-:W-:Y:S02]  /*2a470*/  IADD3 R57, P2, R57, UR11, RZ ;  /* 0x0000000b39397c10 */ /* 0x010fe4000ff5e0ff */
[----:B------:R-:W-:Y:S01]  /*2a480*/  IADD3.X R75, R75, UR10, RZ, P1, !PT ;  /* 0x0000000a4b4b7c10 */ /* 0x000fe20008ffe4ff */
[----:B------:R-:W-:Y:S04]  /*2a490*/  STL [R1+0x690], R74 ;  /* 0x0006904a01007387 */ /* 0x000fe80000100800 */
[----:B------:R-:W-:Y:S01]  /*2a4a0*/  IMAD.MOV.U32 R3, RZ, RZ, R75 ;  /* 0x000000ffff037224 */ /* 0x000fe200078e004b */
[----:B------:R-:W-:Y:S04]  /*2a4b0*/  STL [R1+0x68c], R75 ;  /* 0x00068c4b01007387 */ /* 0x000fe80000100800 */
[----:B------:R1:W-:Y:S04]  /*2a4c0*/  STL [R1+0x6d0], R57 ;  /* 0x0006d03901007387 */ /* 0x0003e80000100800 */
[----:B------:R2:W-:Y:S01]  /*2a4d0*/  LDGSTS.E [R0+0x1a000], [R2.64], P0 ;  /* 0x1a00000002007fae */ /* 0x0005e2000812184c */
[----:B------:R-:W-:-:S02]  /*2a4e0*/  IADD3.X R59, R59, UR10, RZ, P2, !PT ;  /* 0x0000000a3b3b7c10 */ /* 0x000fc400097fe4ff */
[----:B------:R-:W-:-:S03]  /*2a4f0*/  IADD3 R72, P1, R72, UR11, RZ ;  /* 0x0000000b48487c10 */ /* 0x000fc6000ff3e0ff */
[----:B------:R4:W-:Y:S01]  /*2a500*/  STL [R1+0x6cc], R59 ;  /* 0x0006cc3b01007387 */ /* 0x0009e20000100800 */
[----:B--2---:R-:W-:-:S03]  /*2a510*/  IMAD.MOV.U32 R2, RZ, RZ, R57 ;  /* 0x000000ffff027224 */ /* 0x004fc600078e0039 */
[----:B-1----:R-:W2:Y:S01]  /*2a520*/  LDL.LU R57, [R1+0x14] ;  /* 0x0000140001397983 */ /* 0x002ea20000300800 */
[----:B------:R-:W-:Y:S01]  /*2a530*/  IMAD.MOV.U32 R3, RZ, RZ, R59 ;  /* 0x000000ffff037224 */ /* 0x000fe200078e003b */
[----:B------:R-:W-:Y:S02]  /*2a540*/  IADD3 R29, P2, R29, UR11, RZ ;  /* 0x0000000b1d1d7c10 */ /* 0x000fe4000ff5e0ff */
[----:B----4-:R-:W4:Y:S04]  /*2a550*/  LDL.LU R59, [R1+0x54] ;  /* 0x00005400013b7983 */ /* 0x010f280000300800 */
[----:B------:R1:W-:Y:S04]  /*2a560*/  LDGSTS.E [R0+0x1b000], [R2.64], P0 ;  /* 0x1b00000002007fae */ /* 0x0003e8000812184c */
[----:B------:R1:W-:Y:S01]  /*2a570*/  STL [R1+0x710], R72 ;  /* 0x0007104801007387 */ /* 0x0003e20000100800 */
[----:B---3--:R-:W-:Y:S01]  /*2a580*/  IADD3.X R73, R73, UR10, RZ, P1, !PT ;  /* 0x0000000a49497c10 */ /* 0x008fe20008ffe4ff */
[----:B-1----:R-:W-:-:S04]  /*2a590*/  IMAD.MOV.U32 R2, RZ, RZ, R72 ;  /* 0x000000ffff027224 */ /* 0x002fc800078e0048 */
[----:B------:R-:W-:Y:S01]  /*2a5a0*/  IMAD.MOV.U32 R3, RZ, RZ, R73 ;  /* 0x000000ffff037224 */ /* 0x000fe200078e0049 */
[----:B------:R-:W-:Y:S01]  /*2a5b0*/  IADD3.X R58, R58, UR10, RZ, P2, !PT ;  /* 0x0000000a3a3a7c10 */ /* 0x000fe200097fe4ff */
[----:B------:R-:W-:Y:S04]  /*2a5c0*/  STL [R1+0x70c], R73 ;  /* 0x00070c4901007387 */ /* 0x000fe80000100800 */
[----:B------:R1:W-:Y:S04]  /*2a5d0*/  STL [R1+0x750], R29 ;  /* 0x0007501d01007387 */ /* 0x0003e80000100800 */
[----:B------:R3:W-:Y:S04]  /*2a5e0*/  LDGSTS.E [R0+0x1c000], [R2.64], P0 ;  /* 0x1c00000002007fae */ /* 0x0007e8000812184c */
[----:B------:R-:W-:Y:S04]  /*2a5f0*/  STL [R1+0x74c], R58 ;  /* 0x00074c3a01007387 */ /* 0x000fe80000100800 */
[----:B------:R-:W4:Y:S01]  /*2a600*/  LDL.LU R72, [R1+0x94] ;  /* 0x0000940001487983 */ /* 0x000f220000300800 */
[----:B---3--:R-:W-:-:S03]  /*2a610*/  IMAD.MOV.U32 R2, RZ, RZ, R29 ;  /* 0x000000ffff027224 */ /* 0x008fc600078e001d */
[----:B-1----:R-:W3:Y:S01]  /*2a620*/  LDL.LU R29, [R1+0x98] ;  /* 0x00009800011d7983 */ /* 0x002ee20000300800 */
[----:B------:R-:W-:-:S03]  /*2a630*/  IADD3 R11, P1, R11, UR11, RZ ;  /* 0x0000000b0b0b7c10 */ /* 0x000fc6000ff3e0ff */
[----:B------:R-:W3:Y:S01]  /*2a640*/  LDL.LU R75, [R1+0xd4] ;  /* 0x0000d400014b7983 */ /* 0x000ee20000300800 */
[----:B------:R-:W-:-:S03]  /*2a650*/  IMAD.MOV.U32 R3, RZ, RZ, R58 ;  /* 0x000000ffff037224 */ /* 0x000fc600078e003a */
[----:B------:R-:W3:Y:S01]  /*2a660*/  LDL.LU R74, [R1+0xd8] ;  /* 0x0000d800014a7983 */ /* 0x000ee20000300800 */
[----:B------:R-:W-:-:S03]  /*2a670*/  IADD3 R28, P2, R28, UR11, RZ ;  /* 0x0000000b1c1c7c10 */ /* 0x000fc6000ff5e0ff */
[----:B------:R1:W-:Y:S04]  /*2a680*/  STL [R1+0x790], R11 ;  /* 0x0007900b01007387 */ /* 0x0003e80000100800 */
[----:B------:R1:W-:Y:S01]  /*2a690*/  LDGSTS.E [R0+0x1d000], [R2.64], P0 ;  /* 0x1d00000002007fae */ /* 0x0003e2000812184c */
[----:B------:R-:W-:Y:S01]  /*2a6a0*/  IADD3.X R30, R30, UR10, RZ, P1, !PT ;  /* 0x0000000a1e1e7c10 */ /* 0x000fe20008ffe4ff */
[----:B-1----:R-:W-:-:S04]  /*2a6b0*/  IMAD.MOV.U32 R2, RZ, RZ, R11 ;  /* 0x000000ffff027224 */ /* 0x002fc800078e000b */
[----:B------:R1:W-:Y:S01]  /*2a6c0*/  STL [R1+0x78c], R30 ;  /* 0x00078c1e01007387 */ /* 0x0003e20000100800 */
[----:B------:R-:W-:-:S03]  /*2a6d0*/  IADD3.X R56, R56, UR10, RZ, P2, !PT ;  /* 0x0000000a38387c10 */ /* 0x000fc600097fe4ff */
[----:B------:R1:W-:Y:S01]  /*2a6e0*/  STL [R1+0x7d0], R28 ;  /* 0x0007d01c01007387 */ /* 0x0003e20000100800 */
[----:B------:R-:W-:-:S03]  /*2a6f0*/  IMAD.MOV.U32 R3, RZ, RZ, R30 ;  /* 0x000000ffff037224 */ /* 0x000fc600078e001e */
[----:B------:R-:W3:Y:S04]  /*2a700*/  LDL.LU R11, [R1+0x118] ;  /* 0x00011800010b7983 */ /* 0x000ee80000300800 */
[----:B------:R2:W-:Y:S04]  /*2a710*/  STL [R1+0x7cc], R56 ;  /* 0x0007cc3801007387 */ /* 0x0005e80000100800 */
[----:B-1----:R-:W3:Y:S04]  /*2a720*/  LDL.LU R30, [R1+0x158] ;  /* 0x00015800011e7983 */ /* 0x002ee80000300800 */
[----:B------:R-:W3:Y:S04]  /*2a730*/  LDL.LU R58, [R1+0x114] ;  /* 0x00011400013a7983 */ /* 0x000ee80000300800 */
[----:B------:R-:W3:Y:S04]  /*2a740*/  LDL.LU R73, [R1+0x154] ;  /* 0x0001540001497983 */ /* 0x000ee80000300800 */
[----:B------:R-:W1:Y:S01]  /*2a750*/  S2R R187, SR_TID.X ;  /* 0x0000000000bb7919 */ /* 0x000e620000002100 */
[----:B------:R-:W-:-:S03]  /*2a760*/  IADD3 R31, P1, R31, UR11, RZ ;  /* 0x0000000b1f1f7c10 */ /* 0x000fc6000ff3e0ff */
[----:B------:R1:W-:Y:S01]  /*2a770*/  LDGSTS.E [R0+0x1e000], [R2.64], P0 ;  /* 0x1e00000002007fae */ /* 0x0003e2000812184c */
[----:B------:R-:W-:-:S03]  /*2a780*/  IADD3 R10, P2, R10, UR11, RZ ;  /* 0x0000000b0a0a7c10 */ /* 0x000fc6000ff5e0ff */
[----:B------:R1:W-:Y:S02]  /*2a790*/  STL [R1+0x18], R31 ;  /* 0x0000181f01007387 */ /* 0x0003e40000100800 */
[----:B-1----:R-:W-:Y:S02]  /*2a7a0*/  IMAD.MOV.U32 R2, RZ, RZ, R28 ;  /* 0x000000ffff027224 */ /* 0x002fe400078e001c */
[----:B------:R-:W-:Y:S01]  /*2a7b0*/  IMAD.MOV.U32 R3, RZ, RZ, R56 ;  /* 0x000000ffff037224 */ /* 0x000fe200078e0038 */
[----:B------:R-:W-:-:S04]  /*2a7c0*/  LOP3.LUT R187, R187, 0x7f, RZ, 0xc0, !PT ;  /* 0x0000007fbbbb7812 */ /* 0x000fc800078ec0ff */
[----:B------:R1:W-:Y:S01]  /*2a7d0*/  LDGSTS.E [R0+0x1f000], [R2.64], P0 ;  /* 0x1f00000002007fae */ /* 0x0003e2000812184c */
[----:B------:R-:W-:-:S03]  /*2a7e0*/  IMAD.SHL.U32 R187, R187, 0x4, RZ ;  /* 0x00000004bbbb7824 */ /* 0x000fc600078e00ff */
[----:B------:R-:W-:Y:S02]  /*2a7f0*/  STL [R1+0x58], R10 ;  /* 0x0000580a01007387 */ /* 0x000fe40000100800 */
[----:B------:R-:W-:Y:S01]  /*2a800*/  LOP3.LUT R28, R187, 0x10, RZ, 0x3c, !PT ;  /* 0x00000010bb1c7812 */ /* 0x000fe200078e3cff */
[----:B-1----:R-:W-:-:S04]  /*2a810*/  IMAD.U32 R0, RZ, RZ, UR8 ;  /* 0x00000008ff007e24 */ /* 0x002fc8000f8e00ff */
[----:B------:R-:W-:Y:S02]  /*2a820*/  IMAD R0, R0, 0x20000, R28 ;  /* 0x0002000000007824 */ /* 0x000fe400078e021c */
[----:B------:R-:W-:Y:S01]  /*2a830*/  IMAD.MOV.U32 R2, RZ, RZ, R31 ;  /* 0x000000ffff027224 */ /* 0x000fe200078e001f */
[----:B--2---:R-:W-:-:S05]  /*2a840*/  IADD3.X R57, R57, UR10, RZ, P1, !PT ;  /* 0x0000000a39397c10 */ /* 0x004fca0008ffe4ff */
[----:B------:R1:W-:Y:S04]  /*2a850*/  STL [R1+0x14], R57 ;  /* 0x0000143901007387 */ /* 0x0003e80000100800 */
[----:B------:R-:W2:Y:S01]  /*2a860*/  LDL.LU R28, [R1+0x198] ;  /* 0x00019800011c7983 */ /* 0x000ea20000300800 */
[----:B------:R-:W-:-:S03]  /*2a870*/  IMAD.MOV.U32 R3, RZ, RZ, R57 ;  /* 0x000000ffff037224 */ /* 0x000fc600078e0039 */
[----:B------:R-:W2:Y:S01]  /*2a880*/  LDL.LU R56, [R1+0x1d8] ;  /* 0x0001d80001387983 */ /* 0x000ea20000300800 */
[----:B----4-:R-:W-:-:S03]  /*2a890*/  IADD3.X R59, R59, UR10, RZ, P2, !PT ;  /* 0x0000000a3b3b7c10 */ /* 0x010fc600097fe4ff */
[----:B------:R-:W4:Y:S04]  /*2a8a0*/  LDL.LU R31, [R1+0x194] ;  /* 0x00019400011f7983 */ /* 0x000f280000300800 */
[----:B-1----:R-:W4:Y:S04]  /*2a8b0*/  LDL.LU R57, [R1+0x1d4] ;  /* 0x0001d40001397983 */ /* 0x002f280000300800 */
[----:B------:R1:W-:Y:S04]  /*2a8c0*/  LDGSTS.E [R0+0x200], [R2.64], P0 ;  /* 0x0020000002007fae */ /* 0x0003e8000812184c */
[----:B------:R1:W-:Y:S02]  /*2a8d0*/  STL [R1+0x54], R59 ;  /* 0x0000543b01007387 */ /* 0x0003e40000100800 */
[----:B-1----:R-:W-:-:S02]  /*2a8e0*/  IMAD.MOV.U32 R2, RZ, RZ, R10 ;  /* 0x000000ffff027224 */ /* 0x002fc400078e000a */
[----:B------:R-:W-:Y:S02]  /*2a8f0*/  IMAD.MOV.U32 R3, RZ, RZ, R59 ;  /* 0x000000ffff037224 */ /* 0x000fe400078e003b */
[----:B------:R-:W4:Y:S04]  /*2a900*/  LDL.LU R59, [R1+0x218] ;  /* 0x00021800013b7983 */ /* 0x000f280000300800 */
[----:B------:R-:W4:Y:S04]  /*2a910*/  LDL.LU R10, [R1+0x258] ;  /* 0x00025800010a7983 */ /* 0x000f280000300800 */
[----:B------:R1:W-:Y:S01]  /*2a920*/  LDGSTS.E [R0+0x1200], [R2.64], P0 ;  /* 0x0120000002007fae */ /* 0x0003e2000812184c */
[----:B---3--:R-:W-:-:S04]  /*2a930*/  IADD3 R29, P1, R29, UR11, RZ ;  /* 0x0000000b1d1d7c10 */ /* 0x008fc8000ff3e0ff */
[----:B------:R-:W-:Y:S01]  /*2a940*/  IADD3.X R72, R72, UR10, RZ, P1, !PT ;  /* 0x0000000a48487c10 */ /* 0x000fe20008ffe4ff */
[----:B------:R-:W-:Y:S01]  /*2a950*/  STL [R1+0x98], R29 ;  /* 0x0000981d01007387 */ /* 0x000fe20000100800 */
[----:B------:R-:W-:-:S03]  /*2a960*/  IADD3 R74, P2, R74, UR11, RZ ;  /* 0x0000000b4a4a7c10 */ /* 0x000fc6000ff5e0ff */
[----:B------:R3:W-:Y:S01]  /*2a970*/  STL [R1+0x94], R72 ;  /* 0x0000944801007387 */ /* 0x0007e20000100800 */
[----:B-1----:R-:W-:Y:S01]  /*2a980*/  IMAD.MOV.U32 R3, RZ, RZ, R72 ;  /* 0x000000ffff037224 */ /* 0x002fe200078e0048 */
[----:B------:R-:W-:Y:S02]  /*2a990*/  IADD3.X R75, R75, UR10, RZ, P2, !PT ;  /* 0x0000000a4b4b7c10 */ /* 0x000fe400097fe4ff */
[----:B------:R-:W-:Y:S01]  /*2a9a0*/  STL [R1+0xd8], R74 ;  /* 0x0000d84a01007387 */ /* 0x000fe20000100800 */
[----:B------:R-:W-:-:S03]  /*2a9b0*/  IMAD.MOV.U32 R2, RZ, RZ, R29 ;  /* 0x000000ffff027224 */ /* 0x000fc600078e001d */
[----:B---3--:R-:W2:Y:S04]  /*2a9c0*/  LDL.LU R72, [R1+0x214] ;  /* 0x0002140001487983 */ /* 0x008ea80000300800 */
[----:B------:R-:W-:Y:S04]  /*2a9d0*/  STL [R1+0xd4], R75 ;  /* 0x0000d44b01007387 */ /* 0x000fe80000100800 */
[----:B------:R-:W2:Y:S04]  /*2a9e0*/  LDL.LU R29, [R1+0x254] ;  /* 0x00025400011d7983 */ /* 0x000ea80000300800 */
[----:B------:R1:W-:Y:S01]  /*2a9f0*/  LDGSTS.E [R0+0x2200], [R2.64], P0 ;  /* 0x0220000002007fae */ /* 0x0003e2000812184c */
[----:B------:R-:W-:Y:S01]  /*2aa00*/  IADD3 R11, P1, R11, UR11, RZ ;  /* 0x0000000b0b0b7c10 */ /* 0x000fe2000ff3e0ff */
[----:B-1----:R-:W-:-:S02]  /*2aa10*/  IMAD.MOV.U32 R2, RZ, RZ, R74 ;  /* 0x000000ffff027224 */ /* 0x002fc400078e004a */
[----:B------:R-:W-:Y:S01]  /*2aa20*/  IMAD.MOV.U32 R3, RZ, RZ, R75 ;  /* 0x000000ffff037224 */ /* 0x000fe200078e004b */
[----:B------:R-:W-:Y:S01]  /*2aa30*/  IADD3 R30, P2, R30, UR11, RZ ;  /* 0x0000000b1e1e7c10 */ /* 0x000fe2000ff5e0ff */
[----:B------:R-:W-:Y:S01]  /*2aa40*/  STL [R1+0x118], R11 ;  /* 0x0001180b01007387 */ /* 0x000fe20000100800 */
[----:B------:R-:W-:-:S03]  /*2aa50*/  IADD3.X R58, R58, UR10, RZ, P1, !PT ;  /* 0x0000000a3a3a7c10 */ /* 0x000fc60008ffe4ff */
[----:B------:R1:W-:Y:S01]  /*2aa60*/  LDGSTS.E [R0+0x3200], [R2.64], P0 ;  /* 0x0320000002007fae */ /* 0x0003e2000812184c */
[----:B------:R-:W-:-:S03]  /*2aa70*/  IADD3.X R73, R73, UR10, RZ, P2, !PT ;  /* 0x0000000a49497c10 */ /* 0x000fc600097fe4ff */
[----:B------:R1:W-:Y:S04]  /*2aa80*/  STL [R1+0x114], R58 ;  /* 0x0001143a01007387 */ /* 0x0003e80000100800 */
[----:B------:R-:W-:Y:S01]  /*2aa90*/  STL [R1+0x158], R30 ;  /* 0x0001581e01007387 */ /* 0x000fe20000100800 */
[----:B-1----:R-:W-:Y:S02]  /*2aaa0*/  IMAD.MOV.U32 R2, RZ, RZ, R11 ;  /* 0x000000ffff027224 */ /* 0x002fe400078e000b */
[----:B------:R-:W-:Y:S02]  /*2aab0*/  IMAD.MOV.U32 R3, RZ, RZ, R58 ;  /* 0x000000ffff037224 */ /* 0x000fe400078e003a */
[----:B------:R-:W2:Y:S04]  /*2aac0*/  LDL.LU R58, [R1+0x298] ;  /* 0x00029800013a7983 */ /* 0x000ea80000300800 */
[----:B------:R1:W-:Y:S04]  /*2aad0*/  STL [R1+0x154], R73 ;  /* 0x0001544901007387 */ /* 0x0003e80000100800 */
[----:B------:R1:W-:Y:S04]  /*2aae0*/  LDGSTS.E [R0+0x4200], [R2.64], P0 ;  /* 0x0420000002007fae */ /* 0x0003e8000812184c */
[----:B------:R-:W2:Y:S01]  /*2aaf0*/  LDL.LU R11, [R1+0x2d8] ;  /* 0x0002d800010b7983 */ /* 0x000ea20000300800 */
[----:B-1----:R-:W-:-:S03]  /*2ab00*/  IMAD.MOV.U32 R3, RZ, RZ, R73 ;  /* 0x000000ffff037224 */ /* 0x002fc600078e0049 */
[----:B------:R-:W2:Y:S01]  /*2ab10*/  LDL.LU R73, [R1+0x294] ;  /* 0x0002940001497983 */ /* 0x000ea20000300800 */
[----:B------:R-:W-:-:S03]  /*2ab20*/  IMAD.MOV.U32 R2, RZ, RZ, R30 ;  /* 0x000000ffff027224 */ /* 0x000fc600078e001e */
[----:B------:R-:W2:Y:S04]  /*2ab30*/  LDL.LU R30, [R1+0x2d4] ;  /* 0x0002d400011e7983 */ /* 0x000ea80000300800 */
[----:B------:R1:W-:Y:S01]  /*2ab40*/  LDGSTS.E [R0+0x5200], [R2.64], P0 ;  /* 0x0520000002007fae */ /* 0x0003e2000812184c */
[----:B--2---:R-:W-:Y:S02]  /*2ab50*/  IADD3 R28, P1, R28, UR11, RZ ;  /* 0x0000000b1c1c7c10 */ /* 0x004fe4000ff3e0ff */
[----:B------:R-:W-:Y:S02]  /*2ab60*/  IADD3 R56, P2, R56, UR11, RZ ;  /* 0x0000000b38387c10 */ /* 0x000fe4000ff5e0ff */
[----:B----4-:R-:W-:Y:S01]  /*2ab70*/  IADD3.X R31, R31, UR10, RZ, P1, !PT ;  /* 0x0000000a1f1f7c10 */ /* 0x010fe20008ffe4ff */
[----:B------:R-:W-:Y:S01]  /*2ab80*/  STL [R1+0x198], R28 ;  /* 0x0001981c01007387 */ /* 0x000fe20000100800 */
[----:B-1----:R-:W-:Y:S01]  /*2ab90*/  IMAD.MOV.U32 R2, RZ, RZ, R28 ;  /* 0x000000ffff027224 */ /* 0x002fe200078e001c */
[----:B------:R-:W-:-:S02]  /*2aba0*/  IADD3.X R57, R57, UR10, RZ, P2, !PT ;  /* 0x0000000a39397c10 */ /* 0x000fc400097fe4ff */
[----:B------:R-:W-:Y:S01]  /*2abb0*/  IMAD.MOV.U32 R3, RZ, RZ, R31 ;  /* 0x000000ffff037224 */ /* 0x000fe200078e001f */
[----:B------:R1:W-:Y:S04]  /*2abc0*/  STL [R1+0x194], R31 ;  /* 0x0001941f01007387 */ /* 0x0003e80000100800 */
[----:B------:R2:W-:Y:S04]  /*2abd0*/  STL [R1+0x1d8], R56 ;  /* 0x0001d83801007387 */ /* 0x0005e80000100800 */
[----:B------:R4:W-:Y:S04]  /*2abe0*/  LDGSTS.E [R0+0x6200], [R2.64], P0 ;  /* 0x0620000002007fae */ /* 0x0009e8000812184c */
[----:B-1----:R-:W3:Y:S04]  /*2abf0*/  LDL.LU R31, [R1+0x318] ;  /* 0x00031800011f7983 */ /* 0x002ee80000300800 */
[----:B------:R1:W-:Y:S01]  /*2ac00*/  STL [R1+0x1d4], R57 ;  /* 0x0001d43901007387 */ /* 0x0003e20000100800 */
[----:B------:R-:W-:-:S03]  /*2ac10*/  IADD3 R59, P1, R59, UR11, RZ ;  /* 0x0000000b3b3b7c10 */ /* 0x000fc6000ff3e0ff */
[----:B------:R-:W3:Y:S01]  /*2ac20*/  LDL.LU R28, [R1+0x358] ;  /* 0x00035800011c7983 */ /* 0x000ee20000300800 */
[----:B----4-:R-:W-:-:S03]  /*2ac30*/  IMAD.MOV.U32 R2, RZ, RZ, R56 ;  /* 0x000000ffff027224 */ /* 0x010fc600078e0038 */
[----:B--2---:R-:W2:Y:S01]  /*2ac40*/  LDL.LU R56, [R1+0x314] ;  /* 0x0003140001387983 */ /* 0x004ea20000300800 */
[----:B------:R-:W-:Y:S01]  /*2ac50*/  IMAD.MOV.U32 R3, RZ, RZ, R57 ;  /* 0x000000ffff037224 */ /* 0x000fe200078e0039 */
[----:B------:R-:W-:Y:S02]  /*2ac60*/  IADD3 R10, P2, R10, UR11, RZ ;  /* 0x0000000b0a0a7c10 */ /* 0x000fe4000ff5e0ff */
[----:B-1----:R-:W4:Y:S04]  /*2ac70*/  LDL.LU R57, [R1+0x354] ;  /* 0x0003540001397983 */ /* 0x002f280000300800 */
        /* <DEDUP_REMOVED lines=12> */
[----:B------:R-:W4:Y:S04]  /*2ad40*/  LDL.LU R75, [R1+0x3d4] ;  /* 0x0003d400014b7983 */ /* 0x000f280000300800 */
[----:B------:R1:W-:Y:S02]  /*2ad50*/  LDGSTS.E [R0+0x8200], [R2.64], P0 ;  /* 0x0820000002007fae */ /* 0x0003e4000812184c */
[----:B-1----:R-:W-:Y:S01]  /*2ad60*/  IMAD.MOV.U32 R2, RZ, RZ, R10 ;  /* 0x000000ffff027224 */ /* 0x002fe200078e000a */
[----:B------:R-:W-:Y:S01]  /*2ad70*/  IADD3 R58, P1, R58, UR11, RZ ;  /* 0x0000000b3a3a7c10 */ /* 0x000fe2000ff3e0ff */
[----:B------:R-:W-:Y:S01]  /*2ad80*/  IMAD.MOV.U32 R3, RZ, RZ, R29 ;  /* 0x000000ffff037224 */ /* 0x000fe200078e001d */
[----:B------:R-:W4:Y:S04]  /*2ad90*/  LDL.LU R10, [R1+0x418] ;  /* 0x00041800010a7983 */ /* 0x000f280000300800 */
[----:B------:R-:W4:Y:S01]  /*2ada0*/  LDL.LU R29, [R1+0x458] ;  /* 0x00045800011d7983 */ /* 0x000f220000300800 */
[----:B------:R-:W-:-:S03]  /*2adb0*/  IADD3 R11, P2, R11, UR11, RZ ;  /* 0x0000000b0b0b7c10 */ /* 0x000fc6000ff5e0ff */
[----:B------:R1:W-:Y:S04]  /*2adc0*/  STL [R1+0x298], R58 ;  /* 0x0002983a01007387 */ /* 0x0003e80000100800 */
[----:B------:R1:W-:Y:S01]  /*2add0*/  LDGSTS.E [R0+0x9200], [R2.64], P0 ;  /* 0x0920000002007fae */ /* 0x0003e2000812184c */
[----:B------:R-:W-:Y:S02]  /*2ade0*/  IADD3.X R73, R73, UR10, RZ, P1, !PT ;  /* 0x0000000a49497c10 */ /* 0x000fe40008ffe4ff */
[----:B------:R-:W-:-:S03]  /*2adf0*/  IADD3.X R30, R30, UR10, RZ, P2, !PT ;  /* 0x0000000a1e1e7c10 */ /* 0x000fc600097fe4ff */
[----:B------:R1:W-:Y:S02]  /*2ae00*/  STL [R1+0x294], R73 ;  /* 0x0002944901007387 */ /* 0x0003e40000100800 */
[----:B-1----:R-:W-:Y:S02]  /*2ae10*/  IMAD.MOV.U32 R2, RZ, RZ, R58 ;  /* 0x000000ffff027224 */ /* 0x002fe400078e003a */
[----:B------:R1:W-:Y:S04]  /*2ae20*/  STL [R1+0x2d8], R11 ;  /* 0x0002d80b01007387 */ /* 0x0003e80000100800 */
[----:B------:R-:W4:Y:S01]  /*2ae30*/  LDL.LU R58, [R1+0x414] ;  /* 0x00041400013a7983 */ /* 0x000f220000300800 */
[----:B------:R-:W-:-:S03]  /*2ae40*/  IMAD.MOV.U32 R3, RZ, RZ, R73 ;  /* 0x000000ffff037224 */ /* 0x000fc600078e0049 */
[----:B------:R1:W-:Y:S04]  /*2ae50*/  STL [R1+0x2d4], R30 ;  /* 0x0002d41e01007387 */ /* 0x0003e80000100800 */
[----:B------:R-:W4:Y:S04]  /*2ae60*/  LDL.LU R73, [R1+0x454] ;  /* 0x0004540001497983 */ /* 0x000f280000300800 */
[----:B------:R1:W-:Y:S02]  /*2ae70*/  LDGSTS.E [R0+0xa200], [R2.64], P0 ;  /* 0x0a20000002007fae */ /* 0x0003e4000812184c */
[----:B-1----:R-:W-:-:S02]  /*2ae80*/  IMAD.MOV.U32 R2, RZ, RZ, R11 ;  /* 0x000000ffff027224 */ /* 0x002fc400078e000b */
[----:B------:R-:W-:Y:S01]  /*2ae90*/  IMAD.MOV.U32 R3, RZ, RZ, R30 ;  /* 0x000000ffff037224 */ /* 0x000fe200078e001e */
[----:B------:R-:W4:Y:S04]  /*2aea0*/  LDL.LU R11, [R1+0x498] ;  /* 0x00049800010b7983 */ /* 0x000f280000300800 */
[----:B------:R-:W4:Y:S04]  /*2aeb0*/  LDL.LU R30, [R1+0x4d8] ;  /* 0x0004d800011e7983 */ /* 0x000f280000300800 */
[----:B------:R1:W-:Y:S01]  /*2aec0*/  LDGSTS.E [R0+0xb200], [R2.64], P0 ;  /* 0x0b20000002007fae */ /* 0x0003e2000812184c */
[----:B---3--:R-:W-:-:S05]  /*2aed0*/  IADD3 R31, P1, R31, UR11, RZ ;  /* 0x0000000b1f1f7c10 */ /* 0x008fca000ff3e0ff */
[----:B------:R3:W-:Y:S01]  /*2aee0*/  STL [R1+0x318], R31 ;  /* 0x0003181f01007387 */ /* 0x0007e20000100800 */
[----:B------:R-:W-:Y:S02]  /*2aef0*/  IADD3 R28, P2, R28, UR11, RZ ;  /* 0x0000000b1c1c7c10 */ /* 0x000fe4000ff5e0ff */
[----:B--2---:R-:W-:Y:S01]  /*2af00*/  IADD3.X R56, R56, UR10, RZ, P1, !PT ;  /* 0x0000000a38387c10 */ /* 0x004fe20008ffe4ff */
[----:B-1----:R-:W-:Y:S01]  /*2af10*/  IMAD.MOV.U32 R2, RZ, RZ, R31 ;  /* 0x000000ffff027224 */ /* 0x002fe200078e001f */
[----:B----4-:R-:W-:-:S03]  /*2af20*/  IADD3.X R57, R57, UR10, RZ, P2, !PT ;  /* 0x0000000a39397c10 */ /* 0x010fc600097fe4ff */
[----:B------:R1:W-:Y:S01]  /*2af30*/  STL [R1+0x314], R56 ;  /* 0x0003143801007387 */ /* 0x0003e20000100800 */
[----:B------:R-:W-:-:S03]  /*2af40*/  IMAD.MOV.U32 R3, RZ, RZ, R56 ;  /* 0x000000ffff037224 */ /* 0x000fc600078e0038 */
[----:B------:R-:W-:Y:S04]  /*2af50*/  STL [R1+0x358], R28 ;  /* 0x0003581c01007387 */ /* 0x000fe80000100800 */
[----:B---3--:R-:W2:Y:S04]  /*2af60*/  LDL.LU R31, [R1+0x494] ;  /* 0x00049400011f7983 */ /* 0x008ea80000300800 */
[----:B------:R3:W-:Y:S04]  /*2af70*/  STL [R1+0x354], R57 ;  /* 0x0003543901007387 */ /* 0x0007e80000100800 */
[----:B-1----:R-:W4:Y:S04]  /*2af80*/  LDL.LU R56, [R1+0x4d4] ;  /* 0x0004d40001387983 */ /* 0x002f280000300800 */
[----:B------:R1:W-:Y:S02]  /*2af90*/  LDGSTS.E [R0+0xc200], [R2.64], P0 ;  /* 0x0c20000002007fae */ /* 0x0003e4000812184c */
[----:B-1----:R-:W-:Y:S01]  /*2afa0*/  IMAD.MOV.U32 R2, RZ, RZ, R28 ;  /* 0x000000ffff027224 */ /* 0x002fe200078e001c */
[----:B------:R-:W-:Y:S01]  /*2afb0*/  IADD3 R59, P1, R59, UR11, RZ ;  /* 0x0000000b3b3b7c10 */ /* 0x000fe2000ff3e0ff */
[----:B------:R-:W-:-:S02]  /*2afc0*/  IMAD.MOV.U32 R3, RZ, RZ, R57 ;  /* 0x000000ffff037224 */ /* 0x000fc400078e0039 */
[----:B---3--:R-:W3:Y:S04]  /*2afd0*/  LDL.LU R57, [R1+0x518] ;  /* 0x0005180001397983 */ /* 0x008ee80000300800 */
[----:B------:R-:W3:Y:S01]  /*2afe0*/  LDL.LU R28, [R1+0x558] ;  /* 0x00055800011c7983 */ /* 0x000ee20000300800 */
[----:B------:R-:W-:Y:S02]  /*2aff0*/  IADD3 R74, P2, R74, UR11, RZ ;  /* 0x0000000b4a4a7c10 */ /* 0x000fe4000ff5e0ff */
[----:B------:R-:W-:Y:S01]  /*2b000*/  IADD3.X R72, R72, UR10, RZ, P1, !PT ;  /* 0x0000000a48487c10 */ /* 0x000fe20008ffe4ff */
[----:B------:R-:W-:Y:S01]  /*2b010*/  STL [R1+0x398], R59 ;  /* 0x0003983b01007387 */ /* 0x000fe20000100800 */
[----:B------:R-:W-:-:S03]  /*2b020*/  IADD3.X R75, R75, UR10, RZ, P2, !PT ;  /* 0x0000000a4b4b7c10 */ /* 0x000fc600097fe4ff */
[----:B------:R1:W-:Y:S04]  /*2b030*/  LDGSTS.E [R0+0xd200], [R2.64], P0 ;  /* 0x0d20000002007fae */ /* 0x0003e8000812184c */
[----:B------:R1:W-:Y:S04]  /*2b040*/  STL [R1+0x394], R72 ;  /* 0x0003944801007387 */ /* 0x0003e80000100800 */
[----:B------:R-:W-:Y:S01]  /*2b050*/  STL [R1+0x3d8], R74 ;  /* 0x0003d84a01007387 */ /* 0x000fe20000100800 */
[----:B-1----:R-:W-:-:S03]  /*2b060*/  IMAD.MOV.U32 R3, RZ, RZ, R72 ;  /* 0x000000ffff037224 */ /* 0x002fc600078e0048 */
[----:B------:R-:W3:Y:S01]  /*2b070*/  LDL.LU R72, [R1+0x514] ;  /* 0x0005140001487983 */ /* 0x000ee20000300800 */
[----:B------:R-:W-:-:S03]  /*2b080*/  IMAD.MOV.U32 R2, RZ, RZ, R59 ;  /* 0x000000ffff027224 */ /* 0x000fc600078e003b */
[----:B------:R-:W-:Y:S01]  /*2b090*/  STL [R1+0x3d4], R75 ;  /* 0x0003d44b01007387 */ /* 0x000fe20000100800 */
[----:B------:R-:W-:-:S03]  /*2b0a0*/  IADD3 R10, P1, R10, UR11, RZ ;  /* 0x0000000b0a0a7c10 */ /* 0x000fc6000ff3e0ff */
[----:B------:R-:W3:Y:S04]  /*2b0b0*/  LDL.LU R59, [R1+0x554] ;  /* 0x00055400013b7983 */ /* 0x000ee80000300800 */
[----:B------:R1:W-:Y:S01]  /*2b0c0*/  LDGSTS.E [R0+0xe200], [R2.64], P0 ;  /* 0x0e20000002007fae */ /* 0x0003e2000812184c */
[----:B------:R-:W-:-:S03]  /*2b0d0*/  IADD3 R29, P2, R29, UR11, RZ ;  /* 0x0000000b1d1d7c10 */ /* 0x000fc6000ff5e0ff */
[----:B------:R-:W-:Y:S01]  /*2b0e0*/  STL [R1+0x418], R10 ;  /* 0x0004180a01007387 */ /* 0x000fe20000100800 */
[----:B-1----:R-:W-:Y:S02]  /*2b0f0*/  IMAD.MOV.U32 R2, RZ, RZ, R74 ;  /* 0x000000ffff027224 */ /* 0x002fe400078e004a */
[----:B------:R-:W-:-:S05]  /*2b100*/  IMAD.MOV.U32 R3, RZ, RZ, R75 ;  /* 0x000000ffff037224 */ /* 0x000fca00078e004b */
        /* <DEDUP_REMOVED lines=18> */
[----:B------:R-:W-:Y:S01]  /*2b230*/  STL [R1+0x498], R11 ;  /* 0x0004980b01007387 */ /* 0x000fe20000100800 */
[----:B-1----:R-:W-:Y:S01]  /*2b240*/  IMAD.MOV.U32 R2, RZ, RZ, R11 ;  /* 0x000000ffff027224 */ /* 0x002fe200078e000b */
[----:B--2---:R-:W-:-:S05]  /*2b250*/  IADD3.X R31, R31, UR10, RZ, P1, !PT ;  /* 0x0000000a1f1f7c10 */ /* 0x004fca0008ffe4ff */
[----:B------:R-:W-:Y:S01]  /*2b260*/  IMAD.MOV.U32 R3, RZ, RZ, R31 ;  /* 0x000000ffff037224 */ /* 0x000fe200078e001f */
[----:B------:R1:W-:Y:S01]  /*2b270*/  STL [R1+0x494], R31 ;  /* 0x0004941f01007387 */ /* 0x0003e20000100800 */
[----:B----4-:R-:W-:-:S03]  /*2b280*/  IADD3.X R56, R56, UR10, RZ, P2, !PT ;  /* 0x0000000a38387c10 */ /* 0x010fc600097fe4ff */
[----:B------:R-:W-:Y:S04]  /*2b290*/  STL [R1+0x4d8], R30 ;  /* 0x0004d81e01007387 */ /* 0x000fe80000100800 */
[----:B------:R2:W-:Y:S04]  /*2b2a0*/  LDGSTS.E [R0+0x12200], [R2.64], P0 ;  /* 0x1220000002007fae */ /* 0x0005e8000812184c */
[----:B-1----:R-:W4:Y:S04]  /*2b2b0*/  LDL.LU R31, [R1+0x618] ;  /* 0x00061800011f7983 */ /* 0x002f280000300800 */
[----:B------:R1:W-:Y:S04]  /*2b2c0*/  STL [R1+0x4d4], R56 ;  /* 0x0004d43801007387 */ /* 0x0003e80000100800 */
[----:B------:R-:W4:Y:S01]  /*2b2d0*/  LDL.LU R11, [R1+0x658] ;  /* 0x00065800010b7983 */ /* 0x000f220000300800 */
[----:B--2---:R-:W-:Y:S01]  /*2b2e0*/  IMAD.MOV.U32 R3, RZ, RZ, R56 ;  /* 0x000000ffff037224 */ /* 0x004fe200078e0038 */
[----:B---3--:R-:W-:-:S02]  /*2b2f0*/  IADD3 R57, P1, R57, UR11, RZ ;  /* 0x0000000b39397c10 */ /* 0x008fc4000ff3e0ff */
[----:B-1----:R-:W2:Y:S01]  /*2b300*/  LDL.LU R56, [R1+0x614] ;  /* 0x0006140001387983 */ /* 0x002ea20000300800 */
[----:B------:R-:W-:Y:S01]  /*2b310*/  IMAD.MOV.U32 R2, RZ, RZ, R30 ;  /* 0x000000ffff027224 */ /* 0x000fe200078e001e */
[----:B------:R-:W-:Y:S02]  /*2b320*/  IADD3 R28, P2, R28, UR11, RZ ;  /* 0x0000000b1c1c7c10 */ /* 0x000fe4000ff5e0ff */
[----:B------:R-:W3:Y:S04]  /*2b330*/  LDL.LU R30, [R1+0x654] ;  /* 0x00065400011e7983 */ /* 0x000ee80000300800 */
[----:B------:R1:W-:Y:S04]  /*2b340*/  STL [R1+0x518], R57 ;  /* 0x0005183901007387 */ /* 0x0003e80000100800 */
[----:B------:R1:W-:Y:S01]  /*2b350*/  LDGSTS.E [R0+0x13200], [R2.64], P0 ;  /* 0x1320000002007fae */ /* 0x0003e2000812184c */
[----:B------:R-:W-:Y:S01]  /*2b360*/  IADD3.X R72, R72, UR10, RZ, P1, !PT ;  /* 0x0000000a48487c10 */ /* 0x000fe20008ffe4ff */
[----:B-1----:R-:W-:-:S04]  /*2b370*/  IMAD.MOV.U32 R2, RZ, RZ, R57 ;  /* 0x000000ffff027224 */ /* 0x002fc800078e0039 */
[----:B------:R-:W-:Y:S01]  /*2b380*/  STL [R1+0x514], R72 ;  /* 0x0005144801007387 */ /* 0x000fe20000100800 */
[----:B------:R-:W-:-:S03]  /*2b390*/  IADD3.X R59, R59, UR10, RZ, P2, !PT ;  /* 0x0000000a3b3b7c10 */ /* 0x000fc600097fe4ff */
[----:B------:R-:W-:Y:S01]  /*2b3a0*/  STL [R1+0x558], R28 ;  /* 0x0005581c01007387 */ /* 0x000fe20000100800 */
[----:B------:R-:W-:-:S03]  /*2b3b0*/  IMAD.MOV.U32 R3, RZ, RZ, R72 ;  /* 0x000000ffff037224 */ /* 0x000fc600078e0048 */
[----:B------:R-:W3:Y:S04]  /*2b3c0*/  LDL.LU R74, [R1+0x698] ;  /* 0x00069800014a7983 */ /* 0x000ee80000300800 */
[----:B------:R1:W-:Y:S04]  /*2b3d0*/  STL [R1+0x554], R59 ;  /* 0x0005543b01007387 */ /* 0x0003e80000100800 */
[----:B------:R-:W3:Y:S04]  /*2b3e0*/  LDL.LU R57, [R1+0x6d8] ;  /* 0x0006d80001397983 */ /* 0x000ee80000300800 */
[----:B------:R-:W3:Y:S04]  /*2b3f0*/  LDL.LU R75, [R1+0x694] ;  /* 0x00069400014b7983 */ /* 0x000ee80000300800 */
[----:B------:R1:W-:Y:S02]  /*2b400*/  LDGSTS.E [R0+0x14200], [R2.64], P0 ;  /* 0x1420000002007fae */ /* 0x0003e4000812184c */
[----:B-1----:R-:W-:-:S02]  /*2b410*/  IMAD.MOV.U32 R3, RZ, RZ, R59 ;  /* 0x000000ffff037224 */ /* 0x002fc400078e003b */
[----:B------:R-:W3:Y:S01]  /*2b420*/  LDL.LU R59, [R1+0x6d4] ;  /* 0x0006d400013b7983 */ /* 0x000ee20000300800 */
[----:B------:R-:W-:-:S03]  /*2b430*/  IMAD.MOV.U32 R2, RZ, RZ, R28 ;  /* 0x000000ffff027224 */ /* 0x000fc600078e001c */
[----:B------:R-:W3:Y:S04]  /*2b440*/  LDL.LU R72, [R1+0x718] ;  /* 0x0007180001487983 */ /* 0x000ee80000300800 */
[----:B------:R-:W3:Y:S04]  /*2b450*/  LDL.LU R28, [R1+0x758] ;  /* 0x00075800011c7983 */ /* 0x000ee80000300800 */
[----:B------:R1:W-:Y:S01]  /*2b460*/  LDGSTS.E [R0+0x15200], [R2.64], P0 ;  /* 0x1520000002007fae */ /* 0x0003e2000812184c */
[----:B------:R-:W-:-:S05]  /*2b470*/  IADD3 R58, P1, R58, UR11, RZ ;  /* 0x0000000b3a3a7c10 */ /* 0x000fca000ff3e0ff */
[----:B------:R-:W-:Y:S01]  /*2b480*/  STL [R1+0x598], R58 ;  /* 0x0005983a01007387 */ /* 0x000fe20000100800 */
[----:B------:R-:W-:Y:S02]  /*2b490*/  IADD3 R10, P2, R10, UR11, RZ ;  /* 0x0000000b0a0a7c10 */ /* 0x000fe4000ff5e0ff */
[----:B------:R-:W-:Y:S02]  /*2b4a0*/  IADD3.X R73, R73, UR10, RZ, P1, !PT ;  /* 0x0000000a49497c10 */ /* 0x000fe40008ffe4ff */
[----:B------:R-:W-:-:S03]  /*2b4b0*/  IADD3.X R29, R29, UR10, RZ, P2, !PT ;  /* 0x0000000a1d1d7c10 */ /* 0x000fc600097fe4ff */
[----:B------:R1:W-:Y:S02]  /*2b4c0*/  STL [R1+0x594], R73 ;  /* 0x0005944901007387 */ /* 0x0003e40000100800 */
[----:B-1----:R-:W-:Y:S02]  /*2b4d0*/  IMAD.MOV.U32 R3, RZ, RZ, R73 ;  /* 0x000000ffff037224 */ /* 0x002fe400078e0049 */
[----:B------:R1:W-:Y:S01]  /*2b4e0*/  STL [R1+0x5d8], R10 ;  /* 0x0005d80a01007387 */ /* 0x0003e20000100800 */
[----:B------:R-:W-:-:S03]  /*2b4f0*/  IMAD.MOV.U32 R2, RZ, RZ, R58 ;  /* 0x000000ffff027224 */ /* 0x000fc600078e003a */
[----:B------:R-:W3:Y:S04]  /*2b500*/  LDL.LU R73, [R1+0x714] ;  /* 0x0007140001497983 */ /* 0x000ee80000300800 */
[----:B------:R1:W-:Y:S04]  /*2b510*/  STL [R1+0x5d4], R29 ;  /* 0x0005d41d01007387 */ /* 0x0003e80000100800 */
[----:B------:R-:W3:Y:S04]  /*2b520*/  LDL.LU R58, [R1+0x754] ;  /* 0x00075400013a7983 */ /* 0x000ee80000300800 */
[----:B------:R1:W-:Y:S02]  /*2b530*/  LDGSTS.E [R0+0x16200], [R2.64], P0 ;  /* 0x1620000002007fae */ /* 0x0003e4000812184c */
[----:B-1----:R-:W-:-:S02]  /*2b540*/  IMAD.MOV.U32 R2, RZ, RZ, R10 ;  /* 0x000000ffff027224 */ /* 0x002fc400078e000a */
[----:B------:R-:W-:Y:S01]  /*2b550*/  IMAD.MOV.U32 R3, RZ, RZ, R29 ;  /* 0x000000ffff037224 */ /* 0x000fe200078e001d */
[----:B------:R-:W3:Y:S04]  /*2b560*/  LDL.LU R10, [R1+0x798] ;  /* 0x00079800010a7983 */ /* 0x000ee80000300800 */
[----:B------:R-:W3:Y:S04]  /*2b570*/  LDL.LU R29, [R1+0x7d8] ;  /* 0x0007d800011d7983 */ /* 0x000ee80000300800 */
[----:B------:R1:W-:Y:S01]  /*2b580*/  LDGSTS.E [R0+0x17200], [R2.64], P0 ;  /* 0x1720000002007fae */ /* 0x0003e2000812184c */
[----:B----4-:R-:W-:-:S05]  /*2b590*/  IADD3 R31, P1, R31, UR11, RZ ;  /* 0x0000000b1f1f7c10 */ /* 0x010fca000ff3e0ff */
[----:B------:R4:W-:Y:S01]  /*2b5a0*/  STL [R1+0x618], R31 ;  /* 0x0006181f01007387 */ /* 0x0009e20000100800 */
[----:B------:R-:W-:Y:S02]  /*2b5b0*/  IADD3 R11, P2, R11, UR11, RZ ;  /* 0x0000000b0b0b7c10 */ /* 0x000fe4000ff5e0ff */
[----:B--2---:R-:W-:Y:S01]  /*2b5c0*/  IADD3.X R56, R56, UR10, RZ, P1, !PT ;  /* 0x0000000a38387c10 */ /* 0x004fe20008ffe4ff */
[----:B-1----:R-:W-:Y:S01]  /*2b5d0*/  IMAD.MOV.U32 R2, RZ, RZ, R31 ;  /* 0x000000ffff027224 */ /* 0x002fe200078e001f */
[----:B---3--:R-:W-:-:S03]  /*2b5e0*/  IADD3.X R30, R30, UR10, RZ, P2, !PT ;  /* 0x0000000a1e1e7c10 */ /* 0x008fc600097fe4ff */
[----:B------:R1:W-:Y:S01]  /*2b5f0*/  STL [R1+0x614], R56 ;  /* 0x0006143801007387 */ /* 0x0003e20000100800 */
[----:B------:R-:W-:-:S03]  /*2b600*/  IMAD.MOV.U32 R3, RZ, RZ, R56 ;  /* 0x000000ffff037224 */ /* 0x000fc600078e0038 */
[----:B------:R-:W-:Y:S04]  /*2b610*/  STL [R1+0x658], R11 ;  /* 0x0006580b01007387 */ /* 0x000fe80000100800 */
[----:B----4-:R-:W2:Y:S04]  /*2b620*/  LDL.LU R31, [R1+0x794] ;  /* 0x00079400011f7983 */ /* 0x010ea80000300800 */
[----:B------:R3:W-:Y:S04]  /*2b630*/  STL [R1+0x654], R30 ;  /* 0x0006541e01007387 */ /* 0x0007e80000100800 */
[----:B-1----:R-:W4:Y:S04]  /*2b640*/  LDL.LU R56, [R1+0x7d4] ;  /* 0x0007d40001387983 */ /* 0x002f280000300800 */
[----:B------:R1:W-:Y:S02]  /*2b650*/  LDGSTS.E [R0+0x18200], [R2.64], P0 ;  /* 0x1820000002007fae */ /* 0x0003e4000812184c */
[----:B-1----:R-:W-:Y:S01]  /*2b660*/  IMAD.MOV.U32 R2, RZ, RZ, R11 ;  /* 0x000000ffff027224 */ /* 0x002fe200078e000b */
[----:B------:R-:W-:Y:S01]  /*2b670*/  IADD3 R74, P1, R74, UR11, RZ ;  /* 0x0000000b4a4a7c10 */ /* 0x000fe2000ff3e0ff */
[----:B------:R-:W-:-:S02]  /*2b680*/  IMAD.MOV.U32 R3, RZ, RZ, R30 ;  /* 0x000000ffff037224 */ /* 0x000fc400078e001e */
[----:B---3--:R-:W3:Y:S04]  /*2b690*/  LDL.LU R30, [R1+0x20] ;  /* 0x00002000011e7983 */ /* 0x008ee80000300800 */
[----:B------:R1:W-:Y:S01]  /*2b6a0*/  LDGSTS.E [R0+0x19200], [R2.64], P0 ;  /* 0x1920000002007fae */ /* 0x0003e2000812184c */
[----:B------:R-:W-:-:S03]  /*2b6b0*/  IADD3 R57, P2, R57, UR11, RZ ;  /* 0x0000000b39397c10 */ /* 0x000fc6000ff5e0ff */
[----:B------:R-:W3:Y:S01]  /*2b6c0*/  LDL.LU R11, [R1+0x60] ;  /* 0x00006000010b7983 */ /* 0x000ee20000300800 */
[----:B------:R-:W-:-:S03]  /*2b6d0*/  IADD3.X R75, R75, UR10, RZ, P1, !PT ;  /* 0x0000000a4b4b7c10 */ /* 0x000fc60008ffe4ff */
[----:B------:R-:W-:Y:S01]  /*2b6e0*/  STL [R1+0x698], R74 ;  /* 0x0006984a01007387 */ /* 0x000fe20000100800 */
[----:B-1----:R-:W-:Y:S02]  /*2b6f0*/  IMAD.MOV.U32 R2, RZ, RZ, R74 ;  /* 0x000000ffff027224 */ /* 0x002fe400078e004a */
[----:B------:R-:W-:Y:S01]  /*2b700*/  IMAD.MOV.U32 R3, RZ, RZ, R75 ;  /* 0x000000ffff037224 */ /* 0x000fe200078e004b */
[----:B------:R-:W-:Y:S04]  /*2b710*/  STL [R1+0x694], R75 ;  /* 0x0006944b01007387 */ /* 0x000fe80000100800 */
[----:B------:R1:W-:Y:S01]  /*2b720*/  STL [R1+0x6d8], R57 ;  /* 0x0006d83901007387 */ /* 0x0003e20000100800 */
[----:B------:R-:W-:-:S03]  /*2b730*/  IADD3.X R59, R59, UR10, RZ, P2, !PT ;  /* 0x0000000a3b3b7c10 */ /* 0x000fc600097fe4ff */
[----:B------:R1:W-:Y:S04]  /*2b740*/  LDGSTS.E [R0+0x1a200], [R2.64], P0 ;  /* 0x1a20000002007fae */ /* 0x0003e8000812184c */
[----:B------:R1:W-:Y:S01]  /*2b750*/  STL [R1+0x6d4], R59 ;  /* 0x0006d43b01007387 */ /* 0x0003e20000100800 */
[----:B------:R-:W-:Y:S01]  /*2b760*/  IADD3 R72, P1, R72, UR11, RZ ;  /* 0x0000000b48487c10 */ /* 0x000fe2000ff3e0ff */
[----:B-1----:R-:W-:Y:S02]  /*2b770*/  IMAD.MOV.U32 R2, RZ, RZ, R57 ;  /* 0x000000ffff027224 */ /* 0x002fe400078e0039 */
[----:B------:R-:W3:Y:S01]  /*2b780*/  LDL.LU R57, [R1+0x1c] ;  /* 0x00001c0001397983 */ /* 0x000ee20000300800 */
[----:B------:R-:W-:Y:S01]  /*2b790*/  IMAD.MOV.U32 R3, RZ, RZ, R59 ;  /* 0x000000ffff037224 */ /* 0x000fe200078e003b */
[----:B------:R-:W-:-:S02]  /*2b7a0*/  IADD3 R28, P2, R28, UR11, RZ ;  /* 0x0000000b1c1c7c10 */ /* 0x000fc4000ff5e0ff */
[----:B------:R-:W3:Y:S04]  /*2b7b0*/  LDL.LU R59, [R1+0x5c] ;  /* 0x00005c00013b7983 */ /* 0x000ee80000300800 */
[----:B------:R1:W-:Y:S04]  /*2b7c0*/  LDGSTS.E [R0+0x1b200], [R2.64], P0 ;  /* 0x1b20000002007fae */ /* 0x0003e8000812184c */
[----:B------:R1:W-:Y:S02]  /*2b7d0*/  STL [R1+0x718], R72 ;  /* 0x0007184801007387 */ /* 0x0003e40000100800 */
[----:B-1----:R-:W-:Y:S01]  /*2b7e0*/  IMAD.MOV.U32 R2, RZ, RZ, R72 ;  /* 0x000000ffff027224 */ /* 0x002fe200078e0048 */
[----:B------:R-:W-:-:S05]  /*2b7f0*/  IADD3.X R73, R73, UR10, RZ, P1, !PT ;  /* 0x0000000a49497c10 */ /* 0x000fca0008ffe4ff */
[----:B------:R-:W-:Y:S01]  /*2b800*/  IMAD.MOV.U32 R3, RZ, RZ, R73 ;  /* 0x000000ffff037224 */ /* 0x000fe200078e0049 */
[----:B------:R-:W-:Y:S01]  /*2b810*/  IADD3.X R58, R58, UR10, RZ, P2, !PT ;  /* 0x0000000a3a3a7c10 */ /* 0x000fe200097fe4ff */
[----:B------:R-:W-:Y:S04]  /*2b820*/  STL [R1+0x714], R73 ;  /* 0x0007144901007387 */ /* 0x000fe80000100800 */
[----:B------:R1:W-:Y:S04]  /*2b830*/  STL [R1+0x758], R28 ;  /* 0x0007581c01007387 */ /* 0x0003e80000100800 */
[----:B------:R1:W-:Y:S04]  /*2b840*/  LDGSTS.E [R0+0x1c200], [R2.64], P0 ;  /* 0x1c20000002007fae */ /* 0x0003e8000812184c */
[----:B------:R-:W-:Y:S04]  /*2b850*/  STL [R1+0x754], R58 ;  /* 0x0007543a01007387 */ /* 0x000fe80000100800 */
[----:B------:R-:W3:Y:S01]  /*2b860*/  LDL.LU R72, [R1+0x9c] ;  /* 0x00009c0001487983 */ /* 0x000ee20000300800 */
[----:B-1----:R-:W-:-:S03]  /*2b870*/  IMAD.MOV.U32 R2, RZ, RZ, R28 ;  /* 0x000000ffff027224 */ /* 0x002fc600078e001c */
[----:B------:R-:W3:Y:S04]  /*2b880*/  LDL.LU R28, [R1+0xa0] ;  /* 0x0000a000011c7983 */ /* 0x000ee80000300800 */
[----:B------:R-:W3:Y:S04]  /*2b890*/  LDL.LU R75, [R1+0xdc] ;  /* 0x0000dc00014b7983 */ /* 0x000ee80000300800 */
[----:B------:R-:W3:Y:S04]  /*2b8a0*/  LDL.LU R74, [R1+0xe0] ;  /* 0x0000e000014a7983 */ /* 0x000ee80000300800 */
[----:B------:R-:W1:Y:S01]  /*2b8b0*/  S2R R187, SR_TID.X ;  /* 0x0000000000bb7919 */ /* 0x000e620000002100 */
[----:B------:R-:W-:Y:S01]  /*2b8c0*/  IADD3 R10, P1, R10, UR11, RZ ;  /* 0x0000000b0a0a7c10 */ /* 0x000fe2000ff3e0ff */
[----:B------:R-:W-:Y:S01]  /*2b8d0*/  IMAD.MOV.U32 R3, RZ, RZ, R58 ;  /* 0x000000ffff037224 */ /* 0x000fe200078e003a */
[----:B------:R-:W-:-:S03]  /*2b8e0*/  IADD3 R29, P2, R29, UR11, RZ ;  /* 0x0000000b1d1d7c10 */ /* 0x000fc6000ff5e0ff */
[----:B------:R1:W-:Y:S04]  /*2b8f0*/  STL [R1+0x798], R10 ;  /* 0x0007980a01007387 */ /* 0x0003e80000100800 */
[----:B------:R1:W-:Y:S02]  /*2b900*/  LDGSTS.E [R0+0x1d200], [R2.64], P0 ;  /* 0x1d20000002007fae */ /* 0x0003e4000812184c */
[----:B-1----:R-:W-:Y:S01]  /*2b910*/  IMAD.MOV.U32 R2, RZ, RZ, R10 ;  /* 0x000000ffff027224 */ /* 0x002fe200078e000a */
[----:B------:R-:W-:-:S05]  /*2b920*/  LOP3.LUT R187, R187, 0x7f, RZ, 0xc0, !PT ;  /* 0x0000007fbbbb7812 */ /* 0x000fca00078ec0ff */
[----:B------:R-:W-:Y:S01]  /*2b930*/  IMAD.SHL.U32 R187, R187, 0x4, RZ ;  /* 0x00000004bbbb7824 */ /* 0x000fe200078e00ff */
[----:B--2---:R-:W-:-:S05]  /*2b940*/  IADD3.X R31, R31, UR10, RZ, P1, !PT ;  /* 0x0000000a1f1f7c10 */ /* 0x004fca0008ffe4ff */
[----:B------:R1:W-:Y:S01]  /*2b950*/  STL [R1+0x794], R31 ;  /* 0x0007941f01007387 */ /* 0x0003e20000100800 */
[----:B----4-:R-:W-:-:S03]  /*2b960*/  IADD3.X R56, R56, UR10, RZ, P2, !PT ;  /* 0x0000000a38387c10 */ /* 0x010fc600097fe4ff */
[----:B------:R2:W-:Y:S01]  /*2b970*/  STL [R1+0x7d8], R29 ;  /* 0x0007d81d01007387 */ /* 0x0005e20000100800 */
[----:B------:R-:W-:-:S03]  /*2b980*/  IMAD.MOV.U32 R3, RZ, RZ, R31 ;  /* 0x000000ffff037224 */ /* 0x000fc600078e001f */
[----:B------:R-:W4:Y:S04]  /*2b990*/  LDL.LU R10, [R1+0x120] ;  /* 0x00012000010a7983 */ /* 0x000f280000300800 */
[----:B------:R2:W-:Y:S04]  /*2b9a0*/  STL [R1+0x7d4], R56 ;  /* 0x0007d43801007387 */ /* 0x0005e80000100800 */
[----:B-1----:R-:W4:Y:S04]  /*2b9b0*/  LDL.LU R31, [R1+0x160] ;  /* 0x00016000011f7983 */ /* 0x002f280000300800 */
[----:B------:R-:W4:Y:S04]  /*2b9c0*/  LDL.LU R58, [R1+0x11c] ;  /* 0x00011c00013a7983 */ /* 0x000f280000300800 */
[----:B------:R1:W-:Y:S01]  /*2b9d0*/  LDGSTS.E [R0+0x1e200], [R2.64], P0 ;  /* 0x1e20000002007fae */ /* 0x0003e2000812184c */
[----:B---3--:R-:W-:-:S03]  /*2b9e0*/  IADD3 R30, P1, R30, UR11, RZ ;  /* 0x0000000b1e1e7c10 */ /* 0x008fc6000ff3e0ff */
[----:B------:R-:W3:Y:S01]  /*2b9f0*/  LDL.LU R73, [R1+0x15c] ;  /* 0x00015c0001497983 */ /* 0x000ee20000300800 */
[----:B-1----:R-:W-:Y:S02]  /*2ba00*/  IMAD.MOV.U32 R2, RZ, RZ, R29 ;  /* 0x000000ffff027224 */ /* 0x002fe400078e001d */
[----:B------:R-:W-:Y:S01]  /*2ba10*/  IMAD.MOV.U32 R3, RZ, RZ, R56 ;  /* 0x000000ffff037224 */ /* 0x000fe200078e0038 */
[----:B------:R-:W-:Y:S02]  /*2ba20*/  IADD3 R11, P2, R11, UR11, RZ ;  /* 0x0000000b0b0b7c10 */ /* 0x000fe4000ff5e0ff */
[----:B--2---:R-:W-:Y:S02]  /*2ba30*/  LOP3.LUT R29, R187, 0x20, RZ, 0x3c, !PT ;  /* 0x00000020bb1d7812 */ /* 0x004fe400078e3cff */
[----:B------:R1:W-:Y:S04]  /*2ba40*/  LDGSTS.E [R0+0x1f200], [R2.64], P0 ;  /* 0x1f20000002007fae */ /* 0x0003e8000812184c */
[----:B------:R2:W-:Y:S04]  /*2ba50*/  STL [R1+0x20], R30 ;  /* 0x0000201e01007387 */ /* 0x0005e80000100800 */
[----:B------:R-:W-:Y:S01]  /*2ba60*/  STL [R1+0x60], R11 ;  /* 0x0000600b01007387 */ /* 0x000fe20000100800 */
[----:B-1----:R-:W-:-:S04]  /*2ba70*/  IMAD.U32 R0, RZ, RZ, UR8 ;  /* 0x00000008ff007e24 */ /* 0x002fc8000f8e00ff */
[----:B------:R-:W-:Y:S01]  /*2ba80*/  IMAD R0, R0, 0x20000, R29 ;  /* 0x0002000000007824 */ /* 0x000fe200078e021d */
[----:B------:R-:W-:Y:S01]  /*2ba90*/  IADD3.X R57, R57, UR10, RZ, P1, !PT ;  /* 0x0000000a39397c10 */ /* 0x000fe20008ffe4ff */
[----:B------:R-:W-:-:S04]  /*2baa0*/  IMAD.MOV.U32 R2, RZ, RZ, R30 ;  /* 0x000000ffff027224 */ /* 0x000fc800078e001e */
[----:B------:R1:W-:Y:S04]  /*2bab0*/  STL [R1+0x1c], R57 ;  /* 0x00001c3901007387 */ /* 0x0003e80000100800 */
[----:B------:R-:W3:Y:S04]  /*2bac0*/  LDL.LU R29, [R1+0x1a0] ;  /* 0x0001a000011d7983 */ /* 0x000ee80000300800 */
[----:B------:R-:W3:Y:S04]  /*2bad0*/  LDL.LU R56, [R1+0x1e0] ;  /* 0x0001e00001387983 */ /* 0x000ee80000300800 */
[----:B--2---:R-:W2:Y:S01]  /*2bae0*/  LDL.LU R30, [R1+0x19c] ;  /* 0x00019c00011e7983 */ /* 0x004ea20000300800 */
[----:B------:R-:W-:Y:S01]  /*2baf0*/  IMAD.MOV.U32 R3, RZ, RZ, R57 ;  /* 0x000000ffff037224 */ /* 0x000fe200078e0039 */
[----:B------:R-:W-:-:S02]  /*2bb00*/  IADD3.X R59, R59, UR10, RZ, P2, !PT ;  /* 0x0000000a3b3b7c10 */ /* 0x000fc400097fe4ff */
[----:B-1----:R-:W2:Y:S04]  /*2bb10*/  LDL.LU R57, [R1+0x1dc] ;  /* 0x0001dc0001397983 */ /* 0x002ea80000300800 */
[----:B------:R1:W-:Y:S04]  /*2bb20*/  LDGSTS.E [R0+0x400], [R2.64], P0 ;  /* 0x0040000002007fae */ /* 0x0003e8000812184c */
[----:B------:R1:W-:Y:S02]  /*2bb30*/  STL [R1+0x5c], R59 ;  /* 0x00005c3b01007387 */ /* 0x0003e40000100800 */
[----:B-1----:R-:W-:-:S02]  /*2bb40*/  IMAD.MOV.U32 R2, RZ, RZ, R11 ;  /* 0x000000ffff027224 */ /* 0x002fc400078e000b */
[----:B------:R-:W-:Y:S02]  /*2bb50*/  IMAD.MOV.U32 R3, RZ, RZ, R59 ;  /* 0x000000ffff037224 */ /* 0x000fe400078e003b */
[----:B------:R-:W2:Y:S04]  /*2bb60*/  LDL.LU R59, [R1+0x220] ;  /* 0x00022000013b7983 */ /* 0x000ea80000300800 */
[----:B------:R-:W2:Y:S04]  /*2bb70*/  LDL.LU R11, [R1+0x260] ;  /* 0x00026000010b7983 */ /* 0x000ea80000300800 */
[----:B------:R1:W-:Y:S01]  /*2bb80*/  LDGSTS.E [R0+0x1400], [R2.64], P0 ;  /* 0x0140000002007fae */ /* 0x0003e2000812184c */
[----:B------:R-:W-:-:S04]  /*2bb90*/  IADD3 R28, P1, R28, UR11, RZ ;  /* 0x0000000b1c1c7c10 */ /* 0x000fc8000ff3e0ff */
[----:B------:R-:W-:Y:S01]  /*2bba0*/  IADD3.X R72, R72, UR10, RZ, P1, !PT ;  /* 0x0000000a48487c10 */ /* 0x000fe20008ffe4ff */
[----:B------:R-:W-:Y:S01]  /*2bbb0*/  STL [R1+0xa0], R28 ;  /* 0x0000a01c01007387 */ /* 0x000fe20000100800 */
[----:B------:R-:W-:-:S03]  /*2bbc0*/  IADD3 R74, P2, R74, UR11, RZ ;  /* 0x0000000b4a4a7c10 */ /* 0x000fc6000ff5e0ff */
[----:B------:R1:W-:Y:S02]  /*2bbd0*/  STL [R1+0x9c], R72 ;  /* 0x00009c4801007387 */ /* 0x0003e40000100800 */
[----:B-1----:R-:W-:Y:S01]  /*2bbe0*/  IMAD.MOV.U32 R3, RZ, RZ, R72 ;  /* 0x000000ffff037224 */ /* 0x002fe200078e0048 */
[----:B------:R-:W-:Y:S01]  /*2bbf0*/  IADD3.X R75, R75, UR10, RZ, P2, !PT ;  /* 0x0000000a4b4b7c10 */ /* 0x000fe200097fe4ff */
[----:B------:R-:W-:Y:S01]  /*2bc00*/  STL [R1+0xe0], R74 ;  /* 0x0000e04a01007387 */ /* 0x000fe20000100800 */
[----:B------:R-:W-:-:S03]  /*2bc10*/  IMAD.MOV.U32 R2, RZ, RZ, R28 ;  /* 0x000000ffff027224 */ /* 0x000fc600078e001c */
[----:B------:R-:W2:Y:S04]  /*2bc20*/  LDL.LU R72, [R1+0x21c] ;  /* 0x00021c0001487983 */ /* 0x000ea80000300800 */
[----:B------:R-:W-:Y:S04]  /*2bc30*/  STL [R1+0xdc], R75 ;  /* 0x0000dc4b01007387 */ /* 0x000fe80000100800 */
[----:B------:R-:W2:Y:S04]  /*2bc40*/  LDL.LU R28, [R1+0x25c] ;  /* 0x00025c00011c7983 */ /* 0x000ea80000300800 */
[----:B------:R1:W-:Y:S02]  /*2bc50*/  LDGSTS.E [R0+0x2400], [R2.64], P0 ;  /* 0x0240000002007fae */ /* 0x0003e4000812184c */
[----:B-1----:R-:W-:-:S02]  /*2bc60*/  IMAD.MOV.U32 R2, RZ, RZ, R74 ;  /* 0x000000ffff027224 */ /* 0x002fc400078e004a */
[----:B------:R-:W-:-:S05]  /*2bc70*/  IMAD.MOV.U32 R3, RZ, RZ, R75 ;  /* 0x000000ffff037224 */ /* 0x000fca00078e004b */
[----:B------:R1:W-:Y:S01]  /*2bc80*/  LDGSTS.E [R0+0x3400], [R2.64], P0 ;  /* 0x0340000002007fae */ /* 0x0003e2000812184c */
[----:B----4-:R-:W-:Y:S02]  /*2bc90*/  IADD3 R10, P1, R10, UR11, RZ ;  /* 0x0000000b0a0a7c10 */ /* 0x010fe4000ff3e0ff */
[----:B------:R-:W-:Y:S02]  /*2bca0*/  IADD3 R31, P2, R31, UR11, RZ ;  /* 0x0000000b1f1f7c10 */ /* 0x000fe4000ff5e0ff */
[----:B------:R-:W-:Y:S01]  /*2bcb0*/  IADD3.X R58, R58, UR10, RZ, P1, !PT ;  /* 0x0000000a3a3a7c10 */ /* 0x000fe20008ffe4ff */
[----:B------:R-:W-:Y:S01]  /*2bcc0*/  STL [R1+0x120], R10 ;  /* 0x0001200a01007387 */ /* 0x000fe20000100800 */
[----:B-1----:R-:W-:-:S03]  /*2bcd0*/  IMAD.MOV.U32 R2, RZ, RZ, R10 ;  /* 0x000000ffff027224 */ /* 0x002fc600078e000a */
[----:B------:R-:W-:Y:S01]  /*2bce0*/  IMAD.MOV.U32 R3, RZ, RZ, R58 ;  /* 0x000000ffff037224 */ /* 0x000fe200078e003a */
[----:B------:R1:W-:Y:S01]  /*2bcf0*/  STL [R1+0x11c], R58 ;  /* 0x00011c3a01007387 */ /* 0x0003e20000100800 */
[----:B---3--:R-:W-:-:S03]  /*2bd00*/  IADD3.X R73, R73, UR10, RZ, P2, !PT ;  /* 0x0000000a49497c10 */ /* 0x008fc600097fe4ff */
[----:B------:R-:W-:Y:S04]  /*2bd10*/  STL [R1+0x160], R31 ;  /* 0x0001601f01007387 */ /* 0x000fe80000100800 */
[----:B------:R3:W-:Y:S04]  /*2bd20*/  LDGSTS.E [R0+0x4400], [R2.64], P0 ;  /* 0x0440000002007fae */ /* 0x0007e8000812184c */
[----:B-1----:R-:W4:Y:S04]  /*2bd30*/  LDL.LU R58, [R1+0x2a0] ;  /* 0x0002a000013a7983 */ /* 0x002f280000300800 */
[----:B------:R1:W-:Y:S04]  /*2bd40*/  STL [R1+0x15c], R73 ;  /* 0x00015c4901007387 */ /* 0x0003e80000100800 */
[----:B------:R-:W4:Y:S01]  /*2bd50*/  LDL.LU R10, [R1+0x2e0] ;  /* 0x0002e000010a7983 */ /* 0x000f220000300800 */
[----:B---3--:R-:W-:-:S03]  /*2bd60*/  IMAD.MOV.U32 R3, RZ, RZ, R73 ;  /* 0x000000ffff037224 */ /* 0x008fc600078e0049 */
[----:B-1----:R-:W3:Y:S01]  /*2bd70*/  LDL.LU R73, [R1+0x29c] ;  /* 0x00029c0001497983 */ /* 0x002ee20000300800 */
[----:B------:R-:W-:-:S03]  /*2bd80*/  IMAD.MOV.U32 R2, RZ, RZ, R31 ;  /* 0x000000ffff027224 */ /* 0x000fc600078e001f */
[----:B------:R-:W3:Y:S04]  /*2bd90*/  LDL.LU R31, [R1+0x2dc] ;  /* 0x0002dc00011f7983 */ /* 0x000ee80000300800 */
[----:B------:R1:W-:Y:S01]  /*2bda0*/  LDGSTS.E [R0+0x5400], [R2.64], P0 ;  /* 0x0540000002007fae */ /* 0x0003e2000812184c */
[----:B------:R-:W-:Y:S02]  /*2bdb0*/  IADD3 R29, P1, R29, UR11, RZ ;  /* 0x0000000b1d1d7c10 */ /* 0x000fe4000ff3e0ff */
[----:B------:R-:W-:Y:S02]  /*2bdc0*/  IADD3 R56, P2, R56, UR11, RZ ;  /* 0x0000000b38387c10 */ /* 0x000fe4000ff5e0ff */
[----:B--2---:R-:W-:Y:S01]  /*2bdd0*/  IADD3.X R30, R30, UR10, RZ, P1, !PT ;  /* 0x0000000a1e1e7c10 */ /* 0x004fe20008ffe4ff */
        /* <DEDUP_REMOVED lines=8> */
[----:B------:R1:W-:Y:S04]  /*2be60*/  STL [R1+0x1dc], R57 ;  /* 0x0001dc3901007387 */ /* 0x0003e80000100800 */
[----:B------:R-:W3:Y:S01]  /*2be70*/  LDL.LU R29, [R1+0x360] ;  /* 0x00036000011d7983 */ /* 0x000ee20000300800 */
[----:B--2---:R-:W-:Y:S01]  /*2be80*/  IMAD.MOV.U32 R2, RZ, RZ, R56 ;  /* 0x000000ffff027224 */ /* 0x004fe200078e0038 */
[----:B------:R-:W-:-:S02]  /*2be90*/  IADD3 R59, P1, R59, UR11, RZ ;  /* 0x0000000b3b3b7c10 */ /* 0x000fc4000ff3e0ff */
[----:B------:R-:W2:Y:S01]  /*2bea0*/  LDL.LU R56, [R1+0x31c] ;  /* 0x00031c0001387983 */ /* 0x000ea20000300800 */
[----:B------:R-:W-:Y:S01]  /*2beb0*/  IMAD.MOV.U32 R3, RZ, RZ, R57 ;  /* 0x000000ffff037224 */ /* 0x000fe200078e0039 */
[----:B------:R-:W-:Y:S02]  /*2bec0*/  IADD3 R11, P2, R11, UR11, RZ ;  /* 0x0000000b0b0b7c10 */ /* 0x000fe4000ff5e0ff */
[----:B-1----:R-:W2:Y:S04]  /*2bed0*/  LDL.LU R57, [R1+0x35c] ;  /* 0x00035c0001397983 */ /* 0x002ea80000300800 */
[----:B------:R1:W-:Y:S04]  /*2bee0*/  STL [R1+0x220], R59 ;  /* 0x0002203b01007387 */ /* 0x0003e80000100800 */
[----:B------:R1:W-:Y:S02]  /*2bef0*/  LDGSTS.E [R0+0x7400], [R2.64], P0 ;  /* 0x0740000002007fae */ /* 0x0003e4000812184c */
[----:B-1----:R-:W-:Y:S01]  /*2bf00*/  IMAD.MOV.U32 R2, RZ, RZ, R59 ;  /* 0x000000ffff027224 */ /* 0x002fe200078e003b */
[----:B------:R-:W-:-:S05]  /*2bf10*/  IADD3.X R72, R72, UR10, RZ, P1, !PT ;  /* 0x0000000a48487c10 */ /* 0x000fca0008ffe4ff */
[----:B------:R1:W-:Y:S01]  /*2bf20*/  STL [R1+0x21c], R72 ;  /* 0x00021c4801007387 */ /* 0x0003e20000100800 */
[----:B------:R-:W-:-:S03]  /*2bf30*/  IADD3.X R28, R28, UR10, RZ, P2, !PT ;  /* 0x0000000a1c1c7c10 */ /* 0x000fc600097fe4ff */
[----:B------:R1:W-:Y:S01]  /*2bf40*/  STL [R1+0x260], R11 ;  /* 0x0002600b01007387 */ /* 0x0003e20000100800 */
[----:B------:R-:W-:-:S03]  /*2bf50*/  IMAD.MOV.U32 R3, RZ, RZ, R72 ;  /* 0x000000ffff037224 */ /* 0x000fc600078e0048 */
[----:B------:R-:W2:Y:S04]  /*2bf60*/  LDL.LU R59, [R1+0x3a0] ;  /* 0x0003a000013b7983 */ /* 0x000ea80000300800 */
[----:B------:R1:W-:Y:S04]  /*2bf70*/  STL [R1+0x25c], R28 ;  /* 0x00025c1c01007387 */ /* 0x0003e80000100800 */
[----:B------:R-:W2:Y:S04]  /*2bf80*/  LDL.LU R74, [R1+0x3e0] ;  /* 0x0003e000014a7983 */ /* 0x000ea80000300800 */
[----:B-1----:R-:W2:Y:S04]  /*2bf90*/  LDL.LU R72, [R1+0x39c] ;  /* 0x00039c0001487983 */ /* 0x002ea80000300800 */
[----:B------:R-:W2:Y:S04]  /*2bfa0*/  LDL.LU R75, [R1+0x3dc] ;  /* 0x0003dc00014b7983 */ /* 0x000ea80000300800 */
[----:B------:R1:W-:Y:S02]  /*2bfb0*/  LDGSTS.E [R0+0x8400], [R2.64], P0 ;  /* 0x0840000002007fae */ /* 0x0003e4000812184c */
[----:B-1----:R-:W-:-:S02]  /*2bfc0*/  IMAD.MOV.U32 R2, RZ, RZ, R11 ;  /* 0x000000ffff027224 */ /* 0x002fc400078e000b */
[----:B------:R-:W-:Y:S01]  /*2bfd0*/  IMAD.MOV.U32 R3, RZ, RZ, R28 ;  /* 0x000000ffff037224 */ /* 0x000fe200078e001c */
[----:B------:R-:W2:Y:S04]  /*2bfe0*/  LDL.LU R11, [R1+0x420] ;  /* 0x00042000010b7983 */ /* 0x000ea80000300800 */
[----:B------:R-:W2:Y:S04]  /*2bff0*/  LDL.LU R28, [R1+0x460] ;  /* 0x00046000011c7983 */ /* 0x000ea80000300800 */
[----:B------:R1:W-:Y:S01]  /*2c000*/  LDGSTS.E [R0+0x9400], [R2.64], P0 ;  /* 0x0940000002007fae */ /* 0x0003e2000812184c */
[----:B----4-:R-:W-:-:S05]  /*2c010*/  IADD3 R58, P1, R58, UR11, RZ ;  /* 0x0000000b3a3a7c10 */ /* 0x010fca000ff3e0ff */
[----:B------:R4:W-:Y:S01]  /*2c020*/  STL [R1+0x2a0], R58 ;  /* 0x0002a03a01007387 */ /* 0x0009e20000100800 */
[----:B------:R-:W-:Y:S02]  /*2c030*/  IADD3 R10, P2, R10, UR11, RZ ;  /* 0x0000000b0a0a7c10 */ /* 0x000fe4000ff5e0ff */
[----:B---3--:R-:W-:Y:S01]  /*2c040*/  IADD3.X R73, R73, UR10, RZ, P1, !PT ;  /* 0x0000000a49497c10 */ /* 0x008fe20008ffe4ff */
[----:B-1----:R-:W-:Y:S01]  /*2c050*/  IMAD.MOV.U32 R2, RZ, RZ, R58 ;  /* 0x000000ffff027224 */ /* 0x002fe200078e003a */
[----:B------:R-:W-:-:S03]  /*2c060*/  IADD3.X R31, R31, UR10, RZ, P2, !PT ;  /* 0x0000000a1f1f7c10 */ /* 0x000fc600097fe4ff */
[----:B------:R1:W-:Y:S04]  /*2c070*/  STL [R1+0x29c], R73 ;  /* 0x00029c4901007387 */ /* 0x0003e80000100800 */
[----:B------:R3:W-:Y:S04]  /*2c080*/  STL [R1+0x2e0], R10 ;  /* 0x0002e00a01007387 */ /* 0x0007e80000100800 */
[----:B----4-:R-:W4:Y:S01]  /*2c090*/  LDL.LU R58, [R1+0x41c] ;  /* 0x00041c00013a7983 */ /* 0x010f220000300800 */
[----:B------:R-:W-:-:S03]  /*2c0a0*/  IMAD.MOV.U32 R3, RZ, RZ, R73 ;  /* 0x000000ffff037224 */ /* 0x000fc600078e0049 */
[----:B------:R3:W-:Y:S04]  /*2c0b0*/  STL [R1+0x2dc], R31 ;  /* 0x0002dc1f01007387 */ /* 0x0007e80000100800 */
[----:B-1----:R-:W4:Y:S04]  /*2c0c0*/  LDL.LU R73, [R1+0x45c] ;  /* 0x00045c0001497983 */ /* 0x002f280000300800 */
[----:B------:R1:W-:Y:S02]  /*2c0d0*/  LDGSTS.E [R0+0xa400], [R2.64], P0 ;  /* 0x0a40000002007fae */ /* 0x0003e4000812184c */
[----:B-1----:R-:W-:-:S02]  /*2c0e0*/  IMAD.MOV.U32 R2, RZ, RZ, R10 ;  /* 0x000000ffff027224 */ /* 0x002fc400078e000a */
[----:B------:R-:W-:Y:S01]  /*2c0f0*/  IMAD.MOV.U32 R3, RZ, RZ, R31 ;  /* 0x000000ffff037224 */ /* 0x000fe200078e001f */
[----:B---3--:R-:W3:Y:S04]  /*2c100*/  LDL.LU R10, [R1+0x4a0] ;  /* 0x0004a000010a7983 */ /* 0x008ee80000300800 */
[----:B------:R-:W3:Y:S04]  /*2c110*/  LDL.LU R31, [R1+0x4e0] ;  /* 0x0004e000011f7983 */ /* 0x000ee80000300800 */
[----:B------:R1:W-:Y:S01]  /*2c120*/  LDGSTS.E [R0+0xb400], [R2.64], P0 ;  /* 0x0b40000002007fae */ /* 0x0003e2000812184c */
[----:B------:R-:W-:-:S05]  /*2c130*/  IADD3 R30, P1, R30, UR11, RZ ;  /* 0x0000000b1e1e7c10 */ /* 0x000fca000ff3e0ff */
[----:B------:R2:W-:Y:S01]  /*2c140*/  STL [R1+0x320], R30 ;  /* 0x0003201e01007387 */ /* 0x0005e20000100800 */
[----:B------:R-:W-:Y:S02]  /*2c150*/  IADD3 R29, P2, R29, UR11, RZ ;  /* 0x0000000b1d1d7c10 */ /* 0x000fe4000ff5e0ff */
[----:B--2---:R-:W-:Y:S01]  /*2c160*/  IADD3.X R56, R56, UR10, RZ, P1, !PT ;  /* 0x0000000a38387c10 */ /* 0x004fe20008ffe4ff */
[----:B-1----:R-:W-:Y:S01]  /*2c170*/  IMAD.MOV.U32 R2, RZ, RZ, R30 ;  /* 0x000000ffff027224 */ /* 0x002fe200078e001e */
[----:B------:R-:W-:-:S03]  /*2c180*/  IADD3.X R57, R57, UR10, RZ, P2, !PT ;  /* 0x0000000a39397c10 */ /* 0x000fc600097fe4ff */
[----:B------:R1:W-:Y:S04]  /*2c190*/  STL [R1+0x31c], R56 ;  /* 0x00031c3801007387 */ /* 0x0003e80000100800 */
[----:B------:R-:W-:Y:S04]  /*2c1a0*/  STL [R1+0x360], R29 ;  /* 0x0003601d01007387 */ /* 0x000fe80000100800 */
[----:B------:R-:W3:Y:S01]  /*2c1b0*/  LDL.LU R30, [R1+0x49c] ;  /* 0x00049c00011e7983 */ /* 0x000ee20000300800 */
[----:B------:R-:W-:-:S03]  /*2c1c0*/  IMAD.MOV.U32 R3, RZ, RZ, R56 ;  /* 0x000000ffff037224 */ /* 0x000fc600078e0038 */
[----:B------:R1:W-:Y:S04]  /*2c1d0*/  STL [R1+0x35c], R57 ;  /* 0x00035c3901007387 */ /* 0x0003e80000100800 */
[----:B-1----:R-:W3:Y:S04]  /*2c1e0*/  LDL.LU R56, [R1+0x4dc] ;  /* 0x0004dc0001387983 */ /* 0x002ee80000300800 */
[----:B------:R1:W-:Y:S02]  /*2c1f0*/  LDGSTS.E [R0+0xc400], [R2.64], P0 ;  /* 0x0c40000002007fae */ /* 0x0003e4000812184c */
[----:B-1----:R-:W-:-:S02]  /*2c200*/  IMAD.MOV.U32 R2, RZ, RZ, R29 ;  /* 0x000000ffff027224 */ /* 0x002fc400078e001d */
[----:B------:R-:W-:Y:S02]  /*2c210*/  IMAD.MOV.U32 R3, RZ, RZ, R57 ;  /* 0x000000ffff037224 */ /* 0x000fe400078e0039 */
[----:B------:R-:W3:Y:S01]  /*2c220*/  LDL.LU R57, [R1+0x520] ;  /* 0x0005200001397983 */ /* 0x000ee20000300800 */
[----:B------:R-:W-:-:S03]  /*2c230*/  IADD3 R59, P1, R59, UR11, RZ ;  /* 0x0000000b3b3b7c10 */ /* 0x000fc6000ff3e0ff */
[----:B------:R-:W3:Y:S04]  /*2c240*/  LDL.LU R29, [R1+0x560] ;  /* 0x00056000011d7983 */ /* 0x000ee80000300800 */
[----:B------:R-:W-:Y:S01]  /*2c250*/  STL [R1+0x3a0], R59 ;  /* 0x0003a03b01007387 */ /* 0x000fe20000100800 */
[----:B------:R-:W-:-:S03]  /*2c260*/  IADD3 R74, P2, R74, UR11, RZ ;  /* 0x0000000b4a4a7c10 */ /* 0x000fc6000ff5e0ff */
[----:B------:R1:W-:Y:S01]  /*2c270*/  LDGSTS.E [R0+0xd400], [R2.64], P0 ;  /* 0x0d40000002007fae */ /* 0x0003e2000812184c */
[----:B------:R-:W-:Y:S02]  /*2c280*/  IADD3.X R72, R72, UR10, RZ, P1, !PT ;  /* 0x0000000a48487c10 */ /* 0x000fe40008ffe4ff */
[----:B------:R-:W-:-:S03]  /*2c290*/  IADD3.X R75, R75, UR10, RZ, P2, !PT ;  /* 0x0000000a4b4b7c10 */ /* 0x000fc600097fe4ff */
[----:B------:R1:W-:Y:S02]  /*2c2a0*/  STL [R1+0x39c], R72 ;  /* 0x00039c4801007387 */ /* 0x0003e40000100800 */
[----:B-1----:R-:W-:Y:S02]  /*2c2b0*/  IMAD.MOV.U32 R3, RZ, RZ, R72 ;  /* 0x000000ffff037224 */ /* 0x002fe400078e0048 */
[----:B------:R-:W-:Y:S01]  /*2c2c0*/  STL [R1+0x3e0], R74 ;  /* 0x0003e04a01007387 */ /* 0x000fe20000100800 */
[----:B------:R-:W-:-:S03]  /*2c2d0*/  IMAD.MOV.U32 R2, RZ, RZ, R59 ;  /* 0x000000ffff027224 */ /* 0x000fc600078e003b */
[----:B------:R-:W3:Y:S04]  /*2c2e0*/  LDL.LU R72, [R1+0x51c] ;  /* 0x00051c0001487983 */ /* 0x000ee80000300800 */
[----:B------:R-:W-:Y:S04]  /*2c2f0*/  STL [R1+0x3dc], R75 ;  /* 0x0003dc4b01007387 */ /* 0x000fe80000100800 */
[----:B------:R-:W3:Y:S01]  /*2c300*/  LDL.LU R59, [R1+0x55c] ;  /* 0x00055c00013b7983 */ /* 0x000ee20000300800 */
[----:B------:R-:W-:-:S03]  /*2c310*/  IADD3 R11, P1, R11, UR11, RZ ;  /* 0x0000000b0b0b7c10 */ /* 0x000fc6000ff3e0ff */
[----:B------:R1:W-:Y:S01]  /*2c320*/  LDGSTS.E [R0+0xe400], [R2.64], P0 ;  /* 0x0e40000002007fae */ /* 0x0003e2000812184c */
[----:B------:R-:W-:-:S03]  /*2c330*/  IADD3 R28, P2, R28, UR11, RZ ;  /* 0x0000000b1c1c7c10 */ /* 0x000fc6000ff5e0ff */
[----:B------:R-:W-:Y:S01]  /*2c340*/  STL [R1+0x420], R11 ;  /* 0x0004200b01007387 */ /* 0x000fe20000100800 */
[----:B-1----:R-:W-:Y:S02]  /*2c350*/  IMAD.MOV.U32 R2, RZ, RZ, R74 ;  /* 0x000000ffff027224 */ /* 0x002fe400078e004a */
[----:B------:R-:W-:-:S05]  /*2c360*/  IMAD.MOV.U32 R3, RZ, RZ, R75 ;  /* 0x000000ffff037224 */ /* 0x000fca00078e004b */
[----:B------:R1:W-:Y:S02]  /*2c370*/  LDGSTS.E [R0+0xf400], [R2.64], P0 ;  /* 0x0f40000002007fae */ /* 0x0003e4000812184c */
[----:B-1----:R-:W-:Y:S01]  /*2c380*/  IMAD.MOV.U32 R2, RZ, RZ, R11 ;  /* 0x000000ffff027224 */ /* 0x002fe200078e000b */
[----:B----4-:R-:W-:-:S05]  /*2c390*/  IADD3.X R58, R58, UR10, RZ, P1, !PT ;  /* 0x0000000a3a3a7c10 */ /* 0x010fca0008ffe4ff */
        /* <DEDUP_REMOVED lines=8> */
[----:B----4-:R-:W-:Y:S01]  /*2c420*/  IMAD.MOV.U32 R3, RZ, RZ, R73 ;  /* 0x000000ffff037224 */ /* 0x010fe200078e0049 */
[----:B---3--:R-:W-:-:S02]  /*2c430*/  IADD3 R10, P1, R10, UR11, RZ ;  /* 0x0000000b0a0a7c10 */ /* 0x008fc4000ff3e0ff */
[----:B-1----:R-:W3:Y:S01]  /*2c440*/  LDL.LU R73, [R1+0x59c] ;  /* 0x00059c0001497983 */ /* 0x002ee20000300800 */
[----:B------:R-:W-:Y:S01]  /*2c450*/  IMAD.MOV.U32 R2, RZ, RZ, R28 ;  /* 0x000000ffff027224 */ /* 0x000fe200078e001c */
[----:B------:R-:W-:Y:S02]  /*2c460*/  IADD3 R31, P2, R31, UR11, RZ ;  /* 0x0000000b1f1f7c10 */ /* 0x000fe4000ff5e0ff */
[----:B------:R-:W4:Y:S04]  /*2c470*/  LDL.LU R28, [R1+0x5dc] ;  /* 0x0005dc00011c7983 */ /* 0x000f280000300800 */
[----:B------:R1:W-:Y:S04]  /*2c480*/  LDGSTS.E [R0+0x11400], [R2.64], P0 ;  /* 0x1140000002007fae */ /* 0x0003e8000812184c */
[----:B------:R-:W-:Y:S01]  /*2c490*/  STL [R1+0x4a0], R10 ;  /* 0x0004a00a01007387 */ /* 0x000fe20000100800 */
[----:B-1----:R-:W-:Y:S01]  /*2c4a0*/  IMAD.MOV.U32 R2, RZ, RZ, R10 ;  /* 0x000000ffff027224 */ /* 0x002fe200078e000a */
[----:B------:R-:W-:-:S05]  /*2c4b0*/  IADD3.X R30, R30, UR10, RZ, P1, !PT ;  /* 0x0000000a1e1e7c10 */ /* 0x000fca0008ffe4ff */
[----:B------:R-:W-:Y:S01]  /*2c4c0*/  IMAD.MOV.U32 R3, RZ, RZ, R30 ;  /* 0x000000ffff037224 */ /* 0x000fe200078e001e */
[----:B------:R1:W-:Y:S01]  /*2c4d0*/  STL [R1+0x49c], R30 ;  /* 0x00049c1e01007387 */ /* 0x0003e20000100800 */
[----:B------:R-:W-:-:S03]  /*2c4e0*/  IADD3.X R56, R56, UR10, RZ, P2, !PT ;  /* 0x0000000a38387c10 */ /* 0x000fc600097fe4ff */
[----:B------:R-:W-:Y:S04]  /*2c4f0*/  STL [R1+0x4e0], R31 ;  /* 0x0004e01f01007387 */ /* 0x000fe80000100800 */
[----:B------:R1:W-:Y:S04]  /*2c500*/  LDGSTS.E [R0+0x12400], [R2.64], P0 ;  /* 0x1240000002007fae */ /* 0x0003e8000812184c */
[----:B-1----:R-:W4:Y:S04]  /*2c510*/  LDL.LU R30, [R1+0x620] ;  /* 0x00062000011e7983 */ /* 0x002f280000300800 */
[----:B------:R1:W-:Y:S04]  /*2c520*/  STL [R1+0x4dc], R56 ;  /* 0x0004dc3801007387 */ /* 0x0003e80000100800 */
[----:B------:R-:W4:Y:S01]  /*2c530*/  LDL.LU R10, [R1+0x660] ;  /* 0x00066000010a7983 */ /* 0x000f220000300800 */
[----:B------:R-:W-:Y:S01]  /*2c540*/  IMAD.MOV.U32 R3, RZ, RZ, R56 ;  /* 0x000000ffff037224 */ /* 0x000fe200078e0038 */
[----:B------:R-:W-:-:S02]  /*2c550*/  IADD3 R57, P1, R57, UR11, RZ ;  /* 0x0000000b39397c10 */ /* 0x000fc4000ff3e0ff */
[----:B-1----:R-:W4:Y:S01]  /*2c560*/  LDL.LU R56, [R1+0x61c] ;  /* 0x00061c0001387983 */ /* 0x002f220000300800 */
[----:B------:R-:W-:Y:S01]  /*2c570*/  IMAD.MOV.U32 R2, RZ, RZ, R31 ;  /* 0x000000ffff027224 */ /* 0x000fe200078e001f */
[----:B------:R-:W-:Y:S02]  /*2c580*/  IADD3 R29, P2, R29, UR11, RZ ;  /* 0x0000000b1d1d7c10 */ /* 0x000fe4000ff5e0ff */
[----:B------:R-:W4:Y:S04]  /*2c590*/  LDL.LU R31, [R1+0x65c] ;  /* 0x00065c00011f7983 */ /* 0x000f280000300800 */
        /* <DEDUP_REMOVED lines=8> */
[----:B------:R-:W4:Y:S04]  /*2c620*/  LDL.LU R74, [R1+0x6a0] ;  /* 0x0006a000014a7983 */ /* 0x000f280000300800 */
[----:B------:R1:W-:Y:S04]  /*2c630*/  STL [R1+0x55c], R59 ;  /* 0x00055c3b01007387 */ /* 0x0003e80000100800 */
[----:B------:R-:W4:Y:S04]  /*2c640*/  LDL.LU R57, [R1+0x6e0] ;  /* 0x0006e00001397983 */ /* 0x000f280000300800 */
[----:B------:R-:W4:Y:S04]  /*2c650*/  LDL.LU R75, [R1+0x69c] ;  /* 0x00069c00014b7983 */ /* 0x000f280000300800 */
[----:B------:R1:W-:Y:S02]  /*2c660*/  LDGSTS.E [R0+0x14400], [R2.64], P0 ;  /* 0x1440000002007fae */ /* 0x0003e4000812184c */
[----:B-1----:R-:W-:-:S02]  /*2c670*/  IMAD.MOV.U32 R3, RZ, RZ, R59 ;  /* 0x000000ffff037224 */ /* 0x002fc400078e003b */
[----:B------:R-:W4:Y:S01]  /*2c680*/  LDL.LU R59, [R1+0x6dc] ;  /* 0x0006dc00013b7983 */ /* 0x000f220000300800 */
[----:B------:R-:W-:-:S03]  /*2c690*/  IMAD.MOV.U32 R2, RZ, RZ, R29 ;  /* 0x000000ffff027224 */ /* 0x000fc600078e001d */
[----:B------:R-:W4:Y:S04]  /*2c6a0*/  LDL.LU R72, [R1+0x720] ;  /* 0x0007200001487983 */ /* 0x000f280000300800 */
[----:B------:R-:W4:Y:S04]  /*2c6b0*/  LDL.LU R29, [R1+0x760] ;  /* 0x00076000011d7983 */ /* 0x000f280000300800 */
[----:B------:R1:W-:Y:S01]  /*2c6c0*/  LDGSTS.E [R0+0x15400], [R2.64], P0 ;  /* 0x1540000002007fae */ /* 0x0003e2000812184c */
[----:B--2---:R-:W-:-:S05]  /*2c6d0*/  IADD3 R58, P1, R58, UR11, RZ ;  /* 0x0000000b3a3a7c10 */ /* 0x004fca000ff3e0ff */
[----:B------:R-:W-:Y:S01]  /*2c6e0*/  STL [R1+0x5a0], R58 ;  /* 0x0005a03a01007387 */ /* 0x000fe20000100800 */
[----:B------:R-:W-:Y:S02]  /*2c6f0*/  IADD3 R11, P2, R11, UR11, RZ ;  /* 0x0000000b0b0b7c10 */ /* 0x000fe4000ff5e0ff */
[----:B---3--:R-:W-:Y:S02]  /*2c700*/  IADD3.X R73, R73, UR10, RZ, P1, !PT ;  /* 0x0000000a49497c10 */ /* 0x008fe40008ffe4ff */
[----:B----4-:R-:W-:-:S03]  /*2c710*/  IADD3.X R28, R28, UR10, RZ, P2, !PT ;  /* 0x0000000a1c1c7c10 */ /* 0x010fc600097fe4ff */
[----:B------:R2:W-:Y:S01]  /*2c720*/  STL [R1+0x59c], R73 ;  /* 0x00059c4901007387 */ /* 0x0005e20000100800 */
[----:B-1----:R-:W-:-:S03]  /*2c730*/  IMAD.MOV.U32 R3, RZ, RZ, R73 ;  /* 0x000000ffff037224 */ /* 0x002fc600078e0049 */
[----:B------:R1:W-:Y:S01]  /*2c740*/  STL [R1+0x5e0], R11 ;  /* 0x0005e00b01007387 */ /* 0x0003e20000100800 */
[----:B------:R-:W-:-:S03]  /*2c750*/  IMAD.MOV.U32 R2, RZ, RZ, R58 ;  /* 0x000000ffff027224 */ /* 0x000fc600078e003a */
[----:B--2---:R-:W2:Y:S04]  /*2c760*/  LDL.LU R73, [R1+0x71c] ;  /* 0x00071c0001497983 */ /* 0x004ea80000300800 */
[----:B------:R3:W-:Y:S04]  /*2c770*/  STL [R1+0x5dc], R28 ;  /* 0x0005dc1c01007387 */ /* 0x0007e80000100800 */
[----:B------:R-:W4:Y:S04]  /*2c780*/  LDL.LU R58, [R1+0x75c] ;  /* 0x00075c00013a7983 */ /* 0x000f280000300800 */
[----:B------:R1:W-:Y:S02]  /*2c790*/  LDGSTS.E [R0+0x16400], [R2.64], P0 ;  /* 0x1640000002007fae */ /* 0x0003e4000812184c */
[----:B-1----:R-:W-:-:S02]  /*2c7a0*/  IMAD.MOV.U32 R2, RZ, RZ, R11 ;  /* 0x000000ffff027224 */ /* 0x002fc400078e000b */
[----:B------:R-:W-:Y:S01]  /*2c7b0*/  IMAD.MOV.U32 R3, RZ, RZ, R28 ;  /* 0x000000ffff037224 */ /* 0x000fe200078e001c */
[----:B------:R-:W4:Y:S04]  /*2c7c0*/  LDL.LU R11, [R1+0x7a0] ;  /* 0x0007a000010b7983 */ /* 0x000f280000300800 */
[----:B---3--:R-:W3:Y:S01]  /*2c7d0*/  LDL.LU R28, [R1+0x7e0] ;  /* 0x0007e000011c7983 */ /* 0x008ee20000300800 */
[----:B------:R-:W-:-:S03]  /*2c7e0*/  IADD3 R30, P1, R30, UR11, RZ ;  /* 0x0000000b1e1e7c10 */ /* 0x000fc6000ff3e0ff */
[----:B------:R1:W-:Y:S01]  /*2c7f0*/  LDGSTS.E [R0+0x17400], [R2.64], P0 ;  /* 0x1740000002007fae */ /* 0x0003e2000812184c */
[----:B------:R-:W-:-:S03]  /*2c800*/  IADD3 R10, P2, R10, UR11, RZ ;  /* 0x0000000b0a0a7c10 */ /* 0x000fc6000ff5e0ff */
[----:B------:R1:W-:Y:S01]  /*2c810*/  STL [R1+0x620], R30 ;  /* 0x0006201e01007387 */ /* 0x0003e20000100800 */
[----:B------:R-:W-:Y:S01]  /*2c820*/  IADD3.X R56, R56, UR10, RZ, P1, !PT ;  /* 0x0000000a38387c10 */ /* 0x000fe20008ffe4ff */
[----:B-1----:R-:W-:Y:S01]  /*2c830*/  IMAD.MOV.U32 R2, RZ, RZ, R30 ;  /* 0x000000ffff027224 */ /* 0x002fe200078e001e */
[----:B------:R-:W-:-:S03]  /*2c840*/  IADD3.X R31, R31, UR10, RZ, P2, !PT ;  /* 0x0000000a1f1f7c10 */ /* 0x000fc600097fe4ff */
[----:B------:R1:W-:Y:S01]  /*2c850*/  STL [R1+0x61c], R56 ;  /* 0x00061c3801007387 */ /* 0x0003e20000100800 */
[----:B------:R-:W-:-:S03]  /*2c860*/  IMAD.MOV.U32 R3, RZ, RZ, R56 ;  /* 0x000000ffff037224 */ /* 0x000fc600078e0038 */
[----:B------:R-:W-:Y:S04]  /*2c870*/  STL [R1+0x660], R10 ;  /* 0x0006600a01007387 */ /* 0x000fe80000100800 */
[----:B------:R-:W3:Y:S04]  /*2c880*/  LDL.LU R30, [R1+0x79c] ;  /* 0x00079c00011e7983 */ /* 0x000ee80000300800 */
[----:B------:R1:W-:Y:S04]  /*2c890*/  STL [R1+0x65c], R31 ;  /* 0x00065c1f01007387 */ /* 0x0003e80000100800 */
[----:B-1----:R-:W3:Y:S04]  /*2c8a0*/  LDL.LU R56, [R1+0x7dc] ;  /* 0x0007dc0001387983 */ /* 0x002ee80000300800 */
[----:B------:R1:W-:Y:S02]  /*2c8b0*/  LDGSTS.E [R0+0x18400], [R2.64], P0 ;  /* 0x1840000002007fae */ /* 0x0003e4000812184c */
[----:B-1----:R-:W-:Y:S01]  /*2c8c0*/  IMAD.MOV.U32 R2, RZ, RZ, R10 ;  /* 0x000000ffff027224 */ /* 0x002fe200078e000a */
[----:B------:R-:W-:Y:S01]  /*2c8d0*/  IADD3 R74, P1, R74, UR11, RZ ;  /* 0x0000000b4a4a7c10 */ /* 0x000fe2000ff3e0ff */
[----:B------:R-:W-:-:S02]  /*2c8e0*/  IMAD.MOV.U32 R3, RZ, RZ, R31 ;  /* 0x000000ffff037224 */ /* 0x000fc400078e001f */
[----:B------:R-:W3:Y:S04]  /*2c8f0*/  LDL.LU R31, [R1+0x28] ;  /* 0x00002800011f7983 */ /* 0x000ee80000300800 */
        /* <DEDUP_REMOVED lines=11> */
[----:B------:R1:W-:Y:S02]  /*2c9b0*/  STL [R1+0x6dc], R59 ;  /* 0x0006dc3b01007387 */ /* 0x0003e40000100800 */
[----:B-1----:R-:W-:Y:S02]  /*2c9c0*/  IMAD.MOV.U32 R2, RZ, RZ, R57 ;  /* 0x000000ffff027224 */ /* 0x002fe400078e0039 */
[----:B------:R-:W3:Y:S01]  /*2c9d0*/  LDL.LU R57, [R1+0x24] ;  /* 0x0000240001397983 */ /* 0x000ee20000300800 */
[----:B------:R-:W-:Y:S01]  /*2c9e0*/  IADD3 R72, P1, R72, UR11, RZ ;  /* 0x0000000b48487c10 */ /* 0x000fe2000ff3e0ff */
[----:B------:R-:W-:Y:S01]  /*2c9f0*/  IMAD.MOV.U32 R3, RZ, RZ, R59 ;  /* 0x000000ffff037224 */ /* 0x000fe200078e003b */
[----:B------:R-:W-:Y:S01]  /*2ca00*/  IADD3 R29, P2, R29, UR11, RZ ;  /* 0x0000000b1d1d7c10 */ /* 0x000fe2000ff5e0ff */
[----:B------:R-:W1:Y:S04]  /*2ca10*/  S2R R187, SR_TID.X ;  /* 0x0000000000bb7919 */ /* 0x000e680000002100 */
[----:B------:R1:W-:Y:S04]  /*2ca20*/  LDGSTS.E [R0+0x1b400], [R2.64], P0 ;  /* 0x1b40000002007fae */ /* 0x0003e8000812184c */
[----:B------:R-:W3:Y:S04]  /*2ca30*/  LDL.LU R59, [R1+0x64] ;  /* 0x00006400013b7983 */ /* 0x000ee80000300800 */
[----:B------:R1:W-:Y:S02]  /*2ca40*/  STL [R1+0x720], R72 ;  /* 0x0007204801007387 */ /* 0x0003e40000100800 */
[----:B-1----:R-:W-:Y:S01]  /*2ca50*/  IMAD.MOV.U32 R2, RZ, RZ, R72 ;  /* 0x000000ffff027224 */ /* 0x002fe200078e0048 */
[----:B------:R-:W-:-:S05]  /*2ca60*/  LOP3.LUT R187, R187, 0x7f, RZ, 0xc0, !PT ;  /* 0x0000007fbbbb7812 */ /* 0x000fca00078ec0ff */
[----:B------:R-:W-:Y:S01]  /*2ca70*/  IMAD.SHL.U32 R187, R187, 0x4, RZ ;  /* 0x00000004bbbb7824 */ /* 0x000fe200078e00ff */
[----:B--2---:R-:W-:-:S05]  /*2ca80*/  IADD3.X R73, R73, UR10, RZ, P1, !PT ;  /* 0x0000000a49497c10 */ /* 0x004fca0008ffe4ff */
[----:B------:R-:W-:Y:S01]  /*2ca90*/  IMAD.MOV.U32 R3, RZ, RZ, R73 ;  /* 0x000000ffff037224 */ /* 0x000fe200078e0049 */
[----:B----4-:R-:W-:Y:S01]  /*2caa0*/  IADD3.X R58, R58, UR10, RZ, P2, !PT ;  /* 0x0000000a3a3a7c10 */ /* 0x010fe200097fe4ff */
[----:B------:R-:W-:Y:S04]  /*2cab0*/  STL [R1+0x71c], R73 ;  /* 0x00071c4901007387 */ /* 0x000fe80000100800 */
[----:B------:R1:W-:Y:S04]  /*2cac0*/  STL [R1+0x760], R29 ;  /* 0x0007601d01007387 */ /* 0x0003e80000100800 */
[----:B------:R2:W-:Y:S04]  /*2cad0*/  LDGSTS.E [R0+0x1c400], [R2.64], P0 ;  /* 0x1c40000002007fae */ /* 0x0005e8000812184c */
[----:B------:R-:W-:Y:S04]  /*2cae0*/  STL [R1+0x75c], R58 ;  /* 0x00075c3a01007387 */ /* 0x000fe80000100800 */
[----:B------:R-:W4:Y:S01]  /*2caf0*/  LDL.LU R72, [R1+0xa4] ;  /* 0x0000a40001487983 */ /* 0x000f220000300800 */
[----:B------:R-:W-:Y:S01]  /*2cb00*/  IADD3 R11, P1, R11, UR11, RZ ;  /* 0x0000000b0b0b7c10 */ /* 0x000fe2000ff3e0ff */
[----:B--2---:R-:W-:-:S02]  /*2cb10*/  IMAD.MOV.U32 R2, RZ, RZ, R29 ;  /* 0x000000ffff027224 */ /* 0x004fc400078e001d */
[----:B-1----:R-:W2:Y:S01]  /*2cb20*/  LDL.LU R29, [R1+0xa8] ;  /* 0x0000a800011d7983 */ /* 0x002ea20000300800 */
[----:B------:R-:W-:Y:S01]  /*2cb30*/  IMAD.MOV.U32 R3, RZ, RZ, R58 ;  /* 0x000000ffff037224 */ /* 0x000fe200078e003a */
[----:B---3--:R-:W-:Y:S02]  /*2cb40*/  IADD3 R28, P2, R28, UR11, RZ ;  /* 0x0000000b1c1c7c10 */ /* 0x008fe4000ff5e0ff */
[----:B------:R-:W3:Y:S04]  /*2cb50*/  LDL.LU R75, [R1+0xe4] ;  /* 0x0000e400014b7983 */ /* 0x000ee80000300800 */
[----:B------:R-:W3:Y:S04]  /*2cb60*/  LDL.LU R74, [R1+0xe8] ;  /* 0x0000e800014a7983 */ /* 0x000ee80000300800 */
        /* <DEDUP_REMOVED lines=12> */
[----:B------:R1:W-:Y:S01]  /*2cc30*/  LDGSTS.E [R0+0x1e400], [R2.64], P0 ;  /* 0x1e40000002007fae */ /* 0x0003e2000812184c */
[----:B------:R-:W-:-:S03]  /*2cc40*/  IADD3 R31, P1, R31, UR11, RZ ;  /* 0x0000000b1f1f7c10 */ /* 0x000fc6000ff3e0ff */
[----:B------:R-:W3:Y:S01]  /*2cc50*/  LDL.LU R73, [R1+0x164] ;  /* 0x0001640001497983 */ /* 0x000ee20000300800 */
[----:B-1----:R-:W-:Y:S02]  /*2cc60*/  IMAD.MOV.U32 R2, RZ, RZ, R28 ;  /* 0x000000ffff027224 */ /* 0x002fe400078e001c */
[----:B------:R-:W-:Y:S01]  /*2cc70*/  IMAD.MOV.U32 R3, RZ, RZ, R56 ;  /* 0x000000ffff037224 */ /* 0x000fe200078e0038 */
[----:B------:R-:W-:Y:S02]  /*2cc80*/  IADD3 R10, P2, R10, UR11, RZ ;  /* 0x0000000b0a0a7c10 */ /* 0x000fe4000ff5e0ff */
[----:B------:R-:W-:Y:S02]  /*2cc90*/  LOP3.LUT R28, R187, 0x30, RZ, 0x3c, !PT ;  /* 0x00000030bb1c7812 */ /* 0x000fe400078e3cff */
        /* <DEDUP_REMOVED lines=10> */
[----:B------:R-:W3:Y:S01]  /*2cd40*/  LDL.LU R31, [R1+0x1a4] ;  /* 0x0001a400011f7983 */ /* 0x000ee20000300800 */
[----:B------:R-:W-:-:S03]  /*2cd50*/  IMAD.MOV.U32 R3, RZ, RZ, R57 ;  /* 0x000000ffff037224 */ /* 0x000fc600078e0039 */
[----:B-1----:R-:W3:Y:S01]  /*2cd60*/  LDL.LU R57, [R1+0x1e4] ;  /* 0x0001e40001397983 */ /* 0x002ee20000300800 */
[----:B------:R-:W-:-:S03]  /*2cd70*/  IADD3.X R59, R59, UR10, RZ, P2, !PT ;  /* 0x0000000a3b3b7c10 */ /* 0x000fc600097fe4ff */
[----:B------:R1:W-:Y:S04]  /*2cd80*/  LDGSTS.E [R0+0x600], [R2.64], P0 ;  /* 0x0060000002007fae */ /* 0x0003e8000812184c */
[----:B------:R1:W-:Y:S02]  /*2cd90*/  STL [R1+0x64], R59 ;  /* 0x0000643b01007387 */ /* 0x0003e40000100800 */
[----:B-1----:R-:W-:Y:S02]  /*2cda0*/  IMAD.MOV.U32 R2, RZ, RZ, R10 ;  /* 0x000000ffff027224 */ /* 0x002fe400078e000a */
[----:B------:R-:W-:Y:S02]  /*2cdb0*/  IMAD.MOV.U32 R3, RZ, RZ, R59 ;  /* 0x000000ffff037224 */ /* 0x000fe400078e003b */
[----:B------:R-:W3:Y:S04]  /*2cdc0*/  LDL.LU R59, [R1+0x228] ;  /* 0x00022800013b7983 */ /* 0x000ee80000300800 */
[----:B------:R-:W3:Y:S04]  /*2cdd0*/  LDL.LU R10, [R1+0x268] ;  /* 0x00026800010a7983 */ /* 0x000ee80000300800 */
[----:B------:R1:W-:Y:S01]  /*2cde0*/  LDGSTS.E [R0+0x1600], [R2.64], P0 ;  /* 0x0160000002007fae */ /* 0x0003e2000812184c */
[----:B--2---:R-:W-:-:S04]  /*2cdf0*/  IADD3 R29, P1, R29, UR11, RZ ;  /* 0x0000000b1d1d7c10 */ /* 0x004fc8000ff3e0ff */
[----:B----4-:R-:W-:Y:S01]  /*2ce00*/  IADD3.X R72, R72, UR10, RZ, P1, !PT ;  /* 0x0000000a48487c10 */ /* 0x010fe20008ffe4ff */
[----:B------:R-:W-:Y:S01]  /*2ce10*/  STL [R1+0xa8], R29 ;  /* 0x0000a81d01007387 */ /* 0x000fe20000100800 */
[----:B---3--:R-:W-:-:S03]  /*2ce20*/  IADD3 R74, P2, R74, UR11, RZ ;  /* 0x0000000b4a4a7c10 */ /* 0x008fc6000ff5e0ff */
[----:B------:R2:W-:Y:S01]  /*2ce30*/  STL [R1+0xa4], R72 ;  /* 0x0000a44801007387 */ /* 0x0005e20000100800 */
[----:B-1----:R-:W-:Y:S01]  /*2ce40*/  IMAD.MOV.U32 R2, RZ, RZ, R29 ;  /* 0x000000ffff027224 */ /* 0x002fe200078e001d */
[----:B------:R-:W-:Y:S01]  /*2ce50*/  IADD3.X R75, R75, UR10, RZ, P2, !PT ;  /* 0x0000000a4b4b7c10 */ /* 0x000fe200097fe4ff */
[----:B------:R-:W-:Y:S01]  /*2ce60*/  IMAD.MOV.U32 R3, RZ, RZ, R72 ;  /* 0x000000ffff037224 */ /* 0x000fe200078e0048 */
[----:B------:R-:W-:Y:S04]  /*2ce70*/  STL [R1+0xe8], R74 ;  /* 0x0000e84a01007387 */ /* 0x000fe80000100800 */
[----:B------:R1:W-:Y:S04]  /*2ce80*/  LDGSTS.E [R0+0x2600], [R2.64], P0 ;  /* 0x0260000002007fae */ /* 0x0003e8000812184c */
[----:B--2---:R-:W2:Y:S04]  /*2ce90*/  LDL.LU R72, [R1+0x224] ;  /* 0x0002240001487983 */ /* 0x004ea80000300800 */
[----:B------:R-:W-:Y:S04]  /*2cea0*/  STL [R1+0xe4], R75 ;  /* 0x0000e44b01007387 */ /* 0x000fe80000100800 */
[----:B------:R-:W3:Y:S01]  /*2ceb0*/  LDL.LU R29, [R1+0x264] ;  /* 0x00026400011d7983 */ /* 0x000ee20000300800 */
[----:B-1----:R-:W-:-:S02]  /*2cec0*/  IMAD.MOV.U32 R2, RZ, RZ, R74 ;  /* 0x000000ffff027224 */ /* 0x002fc400078e004a */
[----:B------:R-:W-:-:S05]  /*2ced0*/  IMAD.MOV.U32 R3, RZ, RZ, R75 ;  /* 0x000000ffff037224 */ /* 0x000fca00078e004b */
[----:B------:R1:W-:Y:S01]  /*2cee0*/  LDGSTS.E [R0+0x3600], [R2.64], P0 ;  /* 0x0360000002007fae */ /* 0x0003e2000812184c */
[----:B------:R-:W-:Y:S02]  /*2cef0*/  IADD3 R11, P1, R11, UR11, RZ ;  /* 0x0000000b0b0b7c10 */ /* 0x000fe4000ff3e0ff */
[----:B------:R-:W-:Y:S02]  /*2cf00*/  IADD3 R30, P2, R30, UR11, RZ ;  /* 0x0000000b1e1e7c10 */ /* 0x000fe4000ff5e0ff */
[----:B------:R-:W-:Y:S01]  /*2cf10*/  IADD3.X R58, R58, UR10, RZ, P1, !PT ;  /* 0x0000000a3a3a7c10 */ /* 0x000fe20008ffe4ff */
[----:B------:R-:W-:Y:S01]  /*2cf20*/  STL [R1+0x128], R11 ;  /* 0x0001280b01007387 */ /* 0x000fe20000100800 */
[----:B-1----:R-:W-:-:S03]  /*2cf30*/  IMAD.MOV.U32 R2, RZ, RZ, R11 ;  /* 0x000000ffff027224 */ /* 0x002fc600078e000b */
        /* <DEDUP_REMOVED lines=8> */
[----:B----4-:R-:W-:-:S03]  /*2cfc0*/  IMAD.MOV.U32 R3, RZ, RZ, R73 ;  /* 0x000000ffff037224 */ /* 0x010fc600078e0049 */
[----:B-1----:R-:W4:Y:S01]  /*2cfd0*/  LDL.LU R73, [R1+0x2a4] ;  /* 0x0002a40001497983 */ /* 0x002f220000300800 */
[----:B------:R-:W-:-:S03]  /*2cfe0*/  IMAD.MOV.U32 R2, RZ, RZ, R30 ;  /* 0x000000ffff027224 */ /* 0x000fc600078e001e */
[----:B------:R-:W4:Y:S04]  /*2cff0*/  LDL.LU R30, [R1+0x2e4] ;  /* 0x0002e400011e7983 */ /* 0x000f280000300800 */
[----:B------:R1:W-:Y:S01]  /*2d000*/  LDGSTS.E [R0+0x5600], [R2.64], P0 ;  /* 0x0560000002007fae */ /* 0x0003e2000812184c */
[----:B------:R-:W-:Y:S02]  /*2d010*/  IADD3 R28, P1, R28, UR11, RZ ;  /* 0x0000000b1c1c7c10 */ /* 0x000fe4000ff3e0ff */
[----:B------:R-:W-:Y:S02]  /*2d020*/  IADD3 R56, P2, R56, UR11, RZ ;  /* 0x0000000b38387c10 */ /* 0x000fe4000ff5e0ff */
[----:B------:R-:W-:Y:S01]  /*2d030*/  IADD3.X R31, R31, UR10, RZ, P1, !PT ;  /* 0x0000000a1f1f7c10 */ /* 0x000fe20008ffe4ff */
[----:B------:R-:W-:Y:S01]  /*2d040*/  STL [R1+0x1a8], R28 ;  /* 0x0001a81c01007387 */ /* 0x000fe20000100800 */
[----:B-1----:R-:W-:Y:S01]  /*2d050*/  IMAD.MOV.U32 R2, RZ, RZ, R28 ;  /* 0x000000ffff027224 */ /* 0x002fe200078e001c */
[----:B------:R-:W-:-:S02]  /*2d060*/  IADD3.X R57, R57, UR10, RZ, P2, !PT ;  /* 0x0000000a39397c10 */ /* 0x000fc400097fe4ff */
[----:B------:R-:W-:Y:S01]  /*2d070*/  IMAD.MOV.U32 R3, RZ, RZ, R31 ;  /* 0x000000ffff037224 */ /* 0x000fe200078e001f */
[----:B------:R1:W-:Y:S04]  /*2d080*/  STL [R1+0x1a4], R31 ;  /* 0x0001a41f01007387 */ /* 0x0003e80000100800 */
[----:B------:R1:W-:Y:S04]  /*2d090*/  STL [R1+0x1e8], R56 ;  /* 0x0001e83801007387 */ /* 0x0003e80000100800 */
[----:B------:R1:W-:Y:S04]  /*2d0a0*/  LDGSTS.E [R0+0x6600], [R2.64], P0 ;  /* 0x0660000002007fae */ /* 0x0003e8000812184c */
[----:B-1----:R-:W4:Y:S04]  /*2d0b0*/  LDL.LU R31, [R1+0x328] ;  /* 0x00032800011f7983 */ /* 0x002f280000300800 */
[----:B------:R1:W-:Y:S04]  /*2d0c0*/  STL [R1+0x1e4], R57 ;  /* 0x0001e43901007387 */ /* 0x0003e80000100800 */
[----:B------:R-:W4:Y:S01]  /*2d0d0*/  LDL.LU R28, [R1+0x368] ;  /* 0x00036800011c7983 */ /* 0x000f220000300800 */
[----:B------:R-:W-:-:S03]  /*2d0e0*/  IMAD.MOV.U32 R2, RZ, RZ, R56 ;  /* 0x000000ffff027224 */ /* 0x000fc600078e0038 */
[----:B------:R-:W4:Y:S01]  /*2d0f0*/  LDL.LU R56, [R1+0x324] ;  /* 0x0003240001387983 */ /* 0x000f220000300800 */
[----:B------:R-:W-:-:S03]  /*2d100*/  IMAD.MOV.U32 R3, RZ, RZ, R57 ;  /* 0x000000ffff037224 */ /* 0x000fc600078e0039 */
[----:B-1----:R-:W4:Y:S01]  /*2d110*/  LDL.LU R57, [R1+0x364] ;  /* 0x0003640001397983 */ /* 0x002f220000300800 */
[----:B------:R-:W-:Y:S02]  /*2d120*/  IADD3 R59, P1, R59, UR11, RZ ;  /* 0x0000000b3b3b7c10 */ /* 0x000fe4000ff3e0ff */
[----:B------:R-:W-:Y:S01]  /*2d130*/  IADD3 R10, P2, R10, UR11, RZ ;  /* 0x0000000b0a0a7c10 */ /* 0x000fe2000ff5e0ff */
[----:B------:R1:W-:Y:S04]  /*2d140*/  LDGSTS.E [R0+0x7600], [R2.64], P0 ;  /* 0x0760000002007fae */ /* 0x0003e8000812184c */
[----:B------:R2:W-:Y:S01]  /*2d150*/  STL [R1+0x228], R59 ;  /* 0x0002283b01007387 */ /* 0x0005e20000100800 */
[----:B-1----:R-:W-:Y:S01]  /*2d160*/  IMAD.MOV.U32 R2, RZ, RZ, R59 ;  /* 0x000000ffff027224 */ /* 0x002fe200078e003b */
[----:B--2---:R-:W-:-:S05]  /*2d170*/  IADD3.X R72, R72, UR10, RZ, P1, !PT ;  /* 0x0000000a48487c10 */ /* 0x004fca0008ffe4ff */
[----:B------:R1:W-:Y:S01]  /*2d180*/  STL [R1+0x224], R72 ;  /* 0x0002244801007387 */ /* 0x0003e20000100800 */
[----:B---3--:R-:W-:-:S03]  /*2d190*/  IADD3.X R29, R29, UR10, RZ, P2, !PT ;  /* 0x0000000a1d1d7c10 */ /* 0x008fc600097fe4ff */
[----:B------:R2:W-:Y:S01]  /*2d1a0*/  STL [R1+0x268], R10 ;  /* 0x0002680a01007387 */ /* 0x0005e20000100800 */
[----:B------:R-:W-:-:S03]  /*2d1b0*/  IMAD.MOV.U32 R3, RZ, RZ, R72 ;  /* 0x000000ffff037224 */ /* 0x000fc600078e0048 */
[----:B------:R-:W3:Y:S04]  /*2d1c0*/  LDL.LU R59, [R1+0x3a8] ;  /* 0x0003a800013b7983 */ /* 0x000ee80000300800 */
[----:B------:R2:W-:Y:S04]  /*2d1d0*/  STL [R1+0x264], R29 ;  /* 0x0002641d01007387 */ /* 0x0005e80000100800 */
[----:B------:R-:W3:Y:S04]  /*2d1e0*/  LDL.LU R74, [R1+0x3e8] ;  /* 0x0003e800014a7983 */ /* 0x000ee80000300800 */
[----:B-1----:R-:W3:Y:S04]  /*2d1f0*/  LDL.LU R72, [R1+0x3a4] ;  /* 0x0003a40001487983 */ /* 0x002ee80000300800 */
[----:B------:R1:W-:Y:S04]  /*2d200*/  LDGSTS.E [R0+0x8600], [R2.64], P0 ;  /* 0x0860000002007fae */ /* 0x0003e8000812184c */
[----:B------:R-:W3:Y:S01]  /*2d210*/  LDL.LU R75, [R1+0x3e4] ;  /* 0x0003e400014b7983 */ /* 0x000ee20000300800 */
[----:B-1----:R-:W-:-:S02]  /*2d220*/  IMAD.MOV.U32 R2, RZ, RZ, R10 ;  /* 0x000000ffff027224 */ /* 0x002fc400078e000a */
[----:B------:R-:W-:Y:S01]  /*2d230*/  IMAD.MOV.U32 R3, RZ, RZ, R29 ;  /* 0x000000ffff037224 */ /* 0x000fe200078e001d */
[----:B--2---:R-:W2:Y:S04]  /*2d240*/  LDL.LU R10, [R1+0x428] ;  /* 0x00042800010a7983 */ /* 0x004ea80000300800 */
[----:B------:R-:W2:Y:S01]  /*2d250*/  LDL.LU R29, [R1+0x468] ;  /* 0x00046800011d7983 */ /* 0x000ea20000300800 */
[----:B------:R-:W-:-:S03]  /*2d260*/  IADD3 R58, P1, R58, UR11, RZ ;  /* 0x0000000b3a3a7c10 */ /* 0x000fc6000ff3e0ff */
[----:B------:R1:W-:Y:S01]  /*2d270*/  LDGSTS.E [R0+0x9600], [R2.64], P0 ;  /* 0x0960000002007fae */ /* 0x0003e2000812184c */
[----:B------:R-:W-:-:S03]  /*2d280*/  IADD3 R11, P2, R11, UR11, RZ ;  /* 0x0000000b0b0b7c10 */ /* 0x000fc6000ff5e0ff */
[----:B------:R4:W-:Y:S02]  /*2d290*/  STL [R1+0x2a8], R58 ;  /* 0x0002a83a01007387 */ /* 0x0009e40000100800 */
[----:B----4-:R-:W-:Y:S01]  /*2d2a0*/  IADD3.X R73, R73, UR10, RZ, P1, !PT ;  /* 0x0000000a49497c10 */ /* 0x010fe20008ffe4ff */
[----:B-1----:R-:W-:Y:S01]  /*2d2b0*/  IMAD.MOV.U32 R2, RZ, RZ, R58 ;  /* 0x000000ffff027224 */ /* 0x002fe200078e003a */
[----:B------:R-:W-:-:S03]  /*2d2c0*/  IADD3.X R30, R30, UR10, RZ, P2, !PT ;  /* 0x0000000a1e1e7c10 */ /* 0x000fc600097fe4ff */
[----:B------:R1:W-:Y:S04]  /*2d2d0*/  STL [R1+0x2a4], R73 ;  /* 0x0002a44901007387 */ /* 0x0003e80000100800 */
[----:B------:R4:W-:Y:S04]  /*2d2e0*/  STL [R1+0x2e8], R11 ;  /* 0x0002e80b01007387 */ /* 0x0009e80000100800 */
[----:B------:R-:W2:Y:S01]  /*2d2f0*/  LDL.LU R58, [R1+0x424] ;  /* 0x00042400013a7983 */ /* 0x000ea20000300800 */
[----:B------:R-:W-:-:S03]  /*2d300*/  IMAD.MOV.U32 R3, RZ, RZ, R73 ;  /* 0x000000ffff037224 */ /* 0x000fc600078e0049 */
[----:B------:R4:W-:Y:S04]  /*2d310*/  STL [R1+0x2e4], R30 ;  /* 0x0002e41e01007387 */ /* 0x0009e80000100800 */
[----:B-1----:R-:W2:Y:S04]  /*2d320*/  LDL.LU R73, [R1+0x464] ;  /* 0x0004640001497983 */ /* 0x002ea80000300800 */
[----:B------:R1:W-:Y:S02]  /*2d330*/  LDGSTS.E [R0+0xa600], [R2.64], P0 ;  /* 0x0a60000002007fae */ /* 0x0003e4000812184c */
[----:B-1----:R-:W-:-:S02]  /*2d340*/  IMAD.MOV.U32 R2, RZ, RZ, R11 ;  /* 0x000000ffff027224 */ /* 0x002fc400078e000b */
[----:B------:R-:W-:Y:S01]  /*2d350*/  IMAD.MOV.U32 R3, RZ, RZ, R30 ;  /* 0x000000ffff037224 */ /* 0x000fe200078e001e */
[----:B----4-:R-:W2:Y:S04]  /*2d360*/  LDL.LU R11, [R1+0x4a8] ;  /* 0x0004a800010b7983 */ /* 0x010ea80000300800 */
[----:B------:R-:W2:Y:S04]  /*2d370*/  LDL.LU R30, [R1+0x4e8] ;  /* 0x0004e800011e7983 */ /* 0x000ea80000300800 */
[----:B------:R1:W-:Y:S01]  /*2d380*/  LDGSTS.E [R0+0xb600], [R2.64], P0 ;  /* 0x0b60000002007fae */ /* 0x0003e2000812184c */
[----:B------:R-:W-:-:S05]  /*2d390*/  IADD3 R31, P1, R31, UR11, RZ ;  /* 0x0000000b1f1f7c10 */ /* 0x000fca000ff3e0ff */
[----:B------:R1:W-:Y:S01]  /*2d3a0*/  STL [R1+0x328], R31 ;  /* 0x0003281f01007387 */ /* 0x0003e20000100800 */
[----:B------:R-:W-:Y:S02]  /*2d3b0*/  IADD3 R28, P2, R28, UR11, RZ ;  /* 0x0000000b1c1c7c10 */ /* 0x000fe4000ff5e0ff */
[----:B------:R-:W-:Y:S01]  /*2d3c0*/  IADD3.X R56, R56, UR10, RZ, P1, !PT ;  /* 0x0000000a38387c10 */ /* 0x000fe20008ffe4ff */
[----:B-1----:R-:W-:Y:S01]  /*2d3d0*/  IMAD.MOV.U32 R2, RZ, RZ, R31 ;  /* 0x000000ffff027224 */ /* 0x002fe200078e001f */
[----:B------:R-:W-:-:S03]  /*2d3e0*/  IADD3.X R57, R57, UR10, RZ, P2, !PT ;  /* 0x0000000a39397c10 */ /* 0x000fc600097fe4ff */
[----:B------:R1:W-:Y:S04]  /*2d3f0*/  STL [R1+0x324], R56 ;  /* 0x0003243801007387 */ /* 0x0003e80000100800 */
[----:B------:R-:W-:Y:S04]  /*2d400*/  STL [R1+0x368], R28 ;  /* 0x0003681c01007387 */ /* 0x000fe80000100800 */
[----:B------:R-:W2:Y:S01]  /*2d410*/  LDL.LU R31, [R1+0x4a4] ;  /* 0x0004a400011f7983 */ /* 0x000ea20000300800 */
[----:B------:R-:W-:-:S03]  /*2d420*/  IMAD.MOV.U32 R3, RZ, RZ, R56 ;  /* 0x000000ffff037224 */ /* 0x000fc600078e0038 */
[----:B------:R1:W-:Y:S04]  /*2d430*/  STL [R1+0x364], R57 ;  /* 0x0003643901007387 */ /* 0x0003e80000100800 */
[----:B-1----:R-:W2:Y:S04]  /*2d440*/  LDL.LU R56, [R1+0x4e4] ;  /* 0x0004e40001387983 */ /* 0x002ea80000300800 */
[----:B------:R1:W-:Y:S02]  /*2d450*/  LDGSTS.E [R0+0xc600], [R2.64], P0 ;  /* 0x0c60000002007fae */ /* 0x0003e4000812184c */
[----:B-1----:R-:W-:-:S02]  /*2d460*/  IMAD.MOV.U32 R2, RZ, RZ, R28 ;  /* 0x000000ffff027224 */ /* 0x002fc400078e001c */
[----:B------:R-:W-:Y:S02]  /*2d470*/  IMAD.MOV.U32 R3, RZ, RZ, R57 ;  /* 0x000000ffff037224 */ /* 0x000fe400078e0039 */
[----:B------:R-:W2:Y:S04]  /*2d480*/  LDL.LU R57, [R1+0x528] ;  /* 0x0005280001397983 */ /* 0x000ea80000300800 */
[----:B------:R-:W2:Y:S04]  /*2d490*/  LDL.LU R28, [R1+0x568] ;  /* 0x00056800011c7983 */ /* 0x000ea80000300800 */
[----:B------:R1:W-:Y:S01]  /*2d4a0*/  LDGSTS.E [R0+0xd600], [R2.64], P0 ;  /* 0x0d60000002007fae */ /* 0x0003e2000812184c */
[----:B---3--:R-:W-:-:S05]  /*2d4b0*/  IADD3 R59, P1, R59, UR11, RZ ;  /* 0x0000000b3b3b7c10 */ /* 0x008fca000ff3e0ff */
[----:B------:R-:W-:Y:S01]  /*2d4c0*/  STL [R1+0x3a8], R59 ;  /* 0x0003a83b01007387 */ /* 0x000fe20000100800 */
[----:B------:R-:W-:Y:S02]  /*2d4d0*/  IADD3 R74, P2, R74, UR11, RZ ;  /* 0x0000000b4a4a7c10 */ /* 0x000fe4000ff5e0ff */
[----:B------:R-:W-:Y:S01]  /*2d4e0*/  IADD3.X R72, R72, UR10, RZ, P1, !PT ;  /* 0x0000000a48487c10 */ /* 0x000fe20008ffe4ff */
[----:B-1----:R-:W-:-:S04]  /*2d4f0*/  IMAD.MOV.U32 R2, RZ, RZ, R59 ;  /* 0x000000ffff027224 */ /* 0x002fc800078e003b */
[----:B------:R1:W-:Y:S01]  /*2d500*/  STL [R1+0x3a4], R72 ;  /* 0x0003a44801007387 */ /* 0x0003e20000100800 */
[----:B------:R-:W-:Y:S01]  /*2d510*/  IMAD.MOV.U32 R3, RZ, RZ, R72 ;  /* 0x000000ffff037224 */ /* 0x000fe200078e0048 */
[----:B------:R-:W-:Y:S02]  /*2d520*/  IADD3.X R75, R75, UR10, RZ, P2, !PT ;  /* 0x0000000a4b4b7c10 */ /* 0x000fe400097fe4ff */
[----:B------:R-:W-:Y:S04]  /*2d530*/  STL [R1+0x3e8], R74 ;  /* 0x0003e84a01007387 */ /* 0x000fe80000100800 */
[----:B------:R3:W-:Y:S04]  /*2d540*/  LDGSTS.E [R0+0xe600], [R2.64], P0 ;  /* 0x0e60000002007fae */ /* 0x0007e8000812184c */
[----:B-1----:R-:W4:Y:S01]  /*2d550*/  LDL.LU R72, [R1+0x524] ;  /* 0x0005240001487983 */ /* 0x002f220000300800 */
[----:B--2---:R-:W-:-:S03]  /*2d560*/  IADD3 R10, P1, R10, UR11, RZ ;  /* 0x0000000b0a0a7c10 */ /* 0x004fc6000ff3e0ff */
[----:B------:R-:W-:Y:S04]  /*2d570*/  STL [R1+0x3e4], R75 ;  /* 0x0003e44b01007387 */ /* 0x000fe80000100800 */
[----:B------:R-:W2:Y:S01]  /*2d580*/  LDL.LU R59, [R1+0x564] ;  /* 0x00056400013b7983 */ /* 0x000ea20000300800 */
[----:B---3--:R-:W-:Y:S02]  /*2d590*/  IMAD.MOV.U32 R2, RZ, RZ, R74 ;  /* 0x000000ffff027224 */ /* 0x008fe400078e004a */
[----:B------:R-:W-:Y:S01]  /*2d5a0*/  IMAD.MOV.U32 R3, RZ, RZ, R75 ;  /* 0x000000ffff037224 */ /* 0x000fe200078e004b */
[----:B------:R-:W-:Y:S01]  /*2d5b0*/  IADD3 R29, P2, R29, UR11, RZ ;  /* 0x0000000b1d1d7c10 */ /* 0x000fe2000ff5e0ff */
[----:B------:R-:W-:Y:S04]  /*2d5c0*/  STL [R1+0x428], R10 ;  /* 0x0004280a01007387 */ /* 0x000fe80000100800 */
[----:B------:R1:W-:Y:S02]  /*2d5d0*/  LDGSTS.E [R0+0xf600], [R2.64], P0 ;  /* 0x0f60000002007fae */ /* 0x0003e4000812184c */
[----:B-1----:R-:W-:Y:S01]  /*2d5e0*/  IMAD.MOV.U32 R2, RZ, RZ, R10 ;  /* 0x000000ffff027224 */ /* 0x002fe200078e000a */
[----:B------:R-:W-:-:S05]  /*2d5f0*/  IADD3.X R58, R58, UR10, RZ, P1, !PT ;  /* 0x0000000a3a3a7c10 */ /* 0x000fca0008ffe4ff */
        /* <DEDUP_REMOVED lines=49> */
[----:B------:R-:W4:Y:S01]  /*2d910*/  LDL.LU R28, [R1+0x768] ;  /* 0x00076800011c7983 */ /* 0x000f220000300800 */
[----:B------:R-:W-:-:S03]  /*2d920*/  IADD3 R58, P1, R58, UR11, RZ ;  /* 0x0000000b3a3a7c10 */ /* 0x000fc6000ff3e0ff */
[----:B------:R1:W-:Y:S01]  /*2d930*/  LDGSTS.E [R0+0x15600], [R2.64], P0 ;  /* 0x1560000002007fae */ /* 0x0003e2000812184c */
[----:B------:R-:W-:-:S03]  /*2d940*/  IADD3 R10, P2, R10, UR11, RZ ;  /* 0x0000000b0a0a7c10 */ /* 0x000fc6000ff5e0ff */
[----:B------:R-:W-:Y:S01]  /*2d950*/  STL [R1+0x5a8], R58 ;  /* 0x0005a83a01007387 */ /* 0x000fe20000100800 */
[----:B---3--:R-:W-:Y:S02]  /*2d960*/  IADD3.X R73, R73, UR10, RZ, P1, !PT ;  /* 0x0000000a49497c10 */ /* 0x008fe40008ffe4ff */
[----:B------:R-:W-:-:S03]  /*2d970*/  IADD3.X R29, R29, UR10, RZ, P2, !PT ;  /* 0x0000000a1d1d7c10 */ /* 0x000fc600097fe4ff */
[----:B------:R3:W-:Y:S01]  /*2d980*/  STL [R1+0x5a4], R73 ;  /* 0x0005a44901007387 */ /* 0x0007e20000100800 */
[----:B-1----:R-:W-:-:S03]  /*2d990*/  IMAD.MOV.U32 R3, RZ, RZ, R73 ;  /* 0x000000ffff037224 */ /* 0x002fc600078e0049 */
[----:B------:R1:W-:Y:S01]  /*2d9a0*/  STL [R1+0x5e8], R10 ;  /* 0x0005e80a01007387 */ /* 0x0003e20000100800 */
[----:B------:R-:W-:-:S03]  /*2d9b0*/  IMAD.MOV.U32 R2, RZ, RZ, R58 ;  /* 0x000000ffff027224 */ /* 0x000fc600078e003a */
[----:B---3--:R-:W3:Y:S04]  /*2d9c0*/  LDL.LU R73, [R1+0x724] ;  /* 0x0007240001497983 */ /* 0x008ee80000300800 */
[----:B------:R1:W-:Y:S04]  /*2d9d0*/  STL [R1+0x5e4], R29 ;  /* 0x0005e41d01007387 */ /* 0x0003e80000100800 */
[----:B------:R-:W3:Y:S04]  /*2d9e0*/  LDL.LU R58, [R1+0x764] ;  /* 0x00076400013a7983 */ /* 0x000ee80000300800 */
[----:B------:R1:W-:Y:S02]  /*2d9f0*/  LDGSTS.E [R0+0x16600], [R2.64], P0 ;  /* 0x1660000002007fae */ /* 0x0003e4000812184c */
[----:B-1----:R-:W-:-:S02]  /*2da00*/  IMAD.MOV.U32 R2, RZ, RZ, R10 ;  /* 0x000000ffff027224 */ /* 0x002fc400078e000a */
[----:B------:R-:W-:Y:S01]  /*2da10*/  IMAD.MOV.U32 R3, RZ, RZ, R29 ;  /* 0x000000ffff037224 */ /* 0x000fe200078e001d */
[----:B------:R-:W3:Y:S04]  /*2da20*/  LDL.LU R10, [R1+0x7a8] ;  /* 0x0007a800010a7983 */ /* 0x000ee80000300800 */
[----:B------:R-:W3:Y:S01]  /*2da30*/  LDL.LU R29, [R1+0x7e8] ;  /* 0x0007e800011d7983 */ /* 0x000ee20000300800 */
[----:B------:R-:W-:-:S03]  /*2da40*/  IADD3 R31, P1, R31, UR11, RZ ;  /* 0x0000000b1f1f7c10 */ /* 0x000fc6000ff3e0ff */
[----:B------:R1:W-:Y:S01]  /*2da50*/  LDGSTS.E [R0+0x17600], [R2.64], P0 ;  /* 0x1760000002007fae */ /* 0x0003e2000812184c */
[----:B------:R-:W-:-:S03]  /*2da60*/  IADD3 R11, P2, R11, UR11, RZ ;  /* 0x0000000b0b0b7c10 */ /* 0x000fc6000ff5e0ff */
[----:B------:R1:W-:Y:S01]  /*2da70*/  STL [R1+0x628], R31 ;  /* 0x0006281f01007387 */ /* 0x0003e20000100800 */
[----:B------:R-:W-:Y:S01]  /*2da80*/  IADD3.X R56, R56, UR10, RZ, P1, !PT ;  /* 0x0000000a38387c10 */ /* 0x000fe20008ffe4ff */
[----:B-1----:R-:W-:Y:S01]  /*2da90*/  IMAD.MOV.U32 R2, RZ, RZ, R31 ;  /* 0x000000ffff027224 */ /* 0x002fe200078e001f */
[----:B------:R-:W-:-:S03]  /*2daa0*/  IADD3.X R30, R30, UR10, RZ, P2, !PT ;  /* 0x0000000a1e1e7c10 */ /* 0x000fc600097fe4ff */
[----:B------:R1:W-:Y:S04]  /*2dab0*/  STL [R1+0x624], R56 ;  /* 0x0006243801007387 */ /* 0x0003e80000100800 */
[----:B------:R-:W-:Y:S01]  /*2dac0*/  STL [R1+0x668], R11 ;  /* 0x0006680b01007387 */ /* 0x000fe20000100800 */
[----:B------:R-:W-:-:S03]  /*2dad0*/  IMAD.MOV.U32 R3, RZ, RZ, R56 ;  /* 0x000000ffff037224 */ /* 0x000fc600078e0038 */
[----:B------:R-:W3:Y:S04]  /*2dae0*/  LDL.LU R31, [R1+0x7a4] ;  /* 0x0007a400011f7983 */ /* 0x000ee80000300800 */
[----:B------:R1:W-:Y:S04]  /*2daf0*/  STL [R1+0x664], R30 ;  /* 0x0006641e01007387 */ /* 0x0003e80000100800 */
[----:B-1----:R-:W3:Y:S04]  /*2db00*/  LDL.LU R56, [R1+0x7e4] ;  /* 0x0007e40001387983 */ /* 0x002ee80000300800 */
        /* <DEDUP_REMOVED lines=25> */
[----:B-1----:R-:W-:Y:S01]  /*2dca0*/  IMAD.MOV.U32 R2, RZ, RZ, R72 ;  /* 0x000000ffff027224 */ /* 0x002fe200078e0048 */
[----:B---3--:R-:W-:-:S05]  /*2dcb0*/  IADD3.X R73, R73, UR10, RZ, P1, !PT ;  /* 0x0000000a49497c10 */ /* 0x008fca0008ffe4ff */
        /* <DEDUP_REMOVED lines=73> */
[----:B------:R-:W-:-:S04]  /*2e150*/  IADD3 R31, P2, R31, UR11, RZ ;  /* 0x0000000b1f1f7c10 */ /* 0x000fc8000ff5e0ff */
[----:B------:R1:W-:Y:S01]  /*2e160*/  LDGSTS.E [R0+0x3800], [R2.64], P0 ;  /* 0x0380000002007fae */ /* 0x0003e2000812184c */
[----:B------:R-:W-:-:S03]  /*2e170*/  IADD3.X R58, R58, UR10, RZ, P1, !PT ;  /* 0x0000000a3a3a7c10 */ /* 0x000fc60008ffe4ff */
[----:B------:R-:W-:Y:S01]  /*2e180*/  STL [R1+0x130], R10 ;  /* 0x0001300a01007387 */ /* 0x000fe20000100800 */
[----:B------:R-:W-:-:S03]  /*2e190*/  IADD3.X R73, R73, UR10, RZ, P2, !PT ;  /* 0x0000000a49497c10 */ /* 0x000fc600097fe4ff */
[----:B------:R1:W-:Y:S02]  /*2e1a0*/  STL [R1+0x12c], R58 ;  /* 0x00012c3a01007387 */ /* 0x0003e40000100800 */
[----:B-1----:R-:W-:Y:S02]  /*2e1b0*/  IMAD.MOV.U32 R2, RZ, RZ, R10 ;  /* 0x000000ffff027224 */ /* 0x002fe400078e000a */
[----:B------:R-:W-:Y:S01]  /*2e1c0*/  IMAD.MOV.U32 R3, RZ, RZ, R58 ;  /* 0x000000ffff037224 */ /* 0x000fe200078e003a */
[----:B------:R-:W-:Y:S04]  /*2e1d0*/  STL [R1+0x170], R31 ;  /* 0x0001701f01007387 */ /* 0x000fe80000100800 */
        /* <DEDUP_REMOVED lines=42> */
[----:B-1----:R-:W-:-:S02]  /*2e480*/  IMAD.MOV.U32 R2, RZ, RZ, R11 ;  /* 0x000000ffff027224 */ /* 0x002fc400078e000b */
[----:B------:R-:W-:Y:S01]  /*2e490*/  IMAD.MOV.U32 R3, RZ, RZ, R28 ;  /* 0x000000ffff037224 */ /* 0x000fe200078e001c */
[----:B------:R-:W4:Y:S01]  /*2e4a0*/  LDL.LU R11, [R1+0x430] ;  /* 0x00043000010b7983 */ /* 0x000f220000300800 */
[----:B------:R-:W-:-:S03]  /*2e4b0*/  IADD3 R58, P1, R58, UR11, RZ ;  /* 0x0000000b3a3a7c10 */ /* 0x000fc6000ff3e0ff */
[----:B------:R-:W4:Y:S04]  /*2e4c0*/  LDL.LU R28, [R1+0x470] ;  /* 0x00047000011c7983 */ /* 0x000f280000300800 */
[----:B------:R1:W-:Y:S04]  /*2e4d0*/  STL [R1+0x2b0], R58 ;  /* 0x0002b03a01007387 */ /* 0x0003e80000100800 */
[----:B------:R1:W-:Y:S01]  /*2e4e0*/  LDGSTS.E [R0+0x9800], [R2.64], P0 ;  /* 0x0980000002007fae */ /* 0x0003e2000812184c */
[----:B------:R-:W-:Y:S02]  /*2e4f0*/  IADD3 R10, P2, R10, UR11, RZ ;  /* 0x0000000b0a0a7c10 */ /* 0x000fe4000ff5e0ff */
[----:B------:R-:W-:Y:S01]  /*2e500*/  IADD3.X R73, R73, UR10, RZ, P1, !PT ;  /* 0x0000000a49497c10 */ /* 0x000fe20008ffe4ff */
[----:B-1----:R-:W-:Y:S01]  /*2e510*/  IMAD.MOV.U32 R2, RZ, RZ, R58 ;  /* 0x000000ffff027224 */ /* 0x002fe200078e003a */
[----:B------:R-:W-:-:S03]  /*2e520*/  IADD3.X R31, R31, UR10, RZ, P2, !PT ;  /* 0x0000000a1f1f7c10 */ /* 0x000fc600097fe4ff */
[----:B------:R1:W-:Y:S04]  /*2e530*/  STL [R1+0x2ac], R73 ;  /* 0x0002ac4901007387 */ /* 0x0003e80000100800 */
[----:B------:R1:W-:Y:S04]  /*2e540*/  STL [R1+0x2f0], R10 ;  /* 0x0002f00a01007387 */ /* 0x0003e80000100800 */
[----:B------:R-:W4:Y:S01]  /*2e550*/  LDL.LU R58, [R1+0x42c] ;  /* 0x00042c00013a7983 */ /* 0x000f220000300800 */
[----:B------:R-:W-:-:S03]  /*2e560*/  IMAD.MOV.U32 R3, RZ, RZ, R73 ;  /* 0x000000ffff037224 */ /* 0x000fc600078e0049 */
[----:B------:R1:W-:Y:S04]  /*2e570*/  STL [R1+0x2ec], R31 ;  /* 0x0002ec1f01007387 */ /* 0x0003e80000100800 */
[----:B-1----:R-:W4:Y:S04]  /*2e580*/  LDL.LU R73, [R1+0x46c] ;  /* 0x00046c0001497983 */ /* 0x002f280000300800 */
        /* <DEDUP_REMOVED lines=19> */
[----:B-1----:R-:W-:-:S02]  /*2e6c0*/  IMAD.MOV.U32 R2, RZ, RZ, R29 ;  /* 0x000000ffff027224 */ /* 0x002fc400078e001d */
[----:B------:R-:W-:Y:S02]  /*2e6d0*/  IMAD.MOV.U32 R3, RZ, RZ, R57 ;  /* 0x000000ffff037224 */ /* 0x000fe400078e0039 */
[----:B---3--:R-:W2:Y:S01]  /*2e6e0*/  LDL.LU R57, [R1+0x530] ;  /* 0x0005300001397983 */ /* 0x008ea20000300800 */
[----:B------:R-:W-:-:S03]  /*2e6f0*/  IADD3 R59, P1, R59, UR11, RZ ;  /* 0x0000000b3b3b7c10 */ /* 0x000fc6000ff3e0ff */
[----:B------:R-:W2:Y:S04]  /*2e700*/  LDL.LU R29, [R1+0x570] ;  /* 0x00057000011d7983 */ /* 0x000ea80000300800 */
        /* <DEDUP_REMOVED lines=9> */
[----:B------:R-:W2:Y:S04]  /*2e7a0*/  LDL.LU R72, [R1+0x52c] ;  /* 0x00052c0001487983 */ /* 0x000ea80000300800 */
[----:B------:R-:W-:Y:S04]  /*2e7b0*/  STL [R1+0x3ec], R75 ;  /* 0x0003ec4b01007387 */ /* 0x000fe80000100800 */
[----:B------:R-:W2:Y:S01]  /*2e7c0*/  LDL.LU R59, [R1+0x56c] ;  /* 0x00056c00013b7983 */ /* 0x000ea20000300800 */
[----:B------:R-:W-:-:S03]  /*2e7d0*/  IADD3 R11, P1, R11, UR11, RZ ;  /* 0x0000000b0b0b7c10 */ /* 0x000fc6000ff3e0ff */
        /* <DEDUP_REMOVED lines=16> */
[----:B------:R-:W-:-:S03]  /*2e8e0*/  IMAD.MOV.U32 R3, RZ, RZ, R73 ;  /* 0x000000ffff037224 */ /* 0x000fc600078e0049 */
[----:B-1----:R-:W2:Y:S01]  /*2e8f0*/  LDL.LU R73, [R1+0x5ac] ;  /* 0x0005ac0001497983 */ /* 0x002ea20000300800 */
[----:B------:R-:W-:-:S03]  /*2e900*/  IMAD.MOV.U32 R2, RZ, RZ, R28 ;  /* 0x000000ffff027224 */ /* 0x000fc600078e001c */
[----:B------:R-:W2:Y:S01]  /*2e910*/  LDL.LU R28, [R1+0x5ec] ;  /* 0x0005ec00011c7983 */ /* 0x000ea20000300800 */
        /* <DEDUP_REMOVED lines=9> */
[----:B------:R2:W-:Y:S04]  /*2e9b0*/  STL [R1+0x4f0], R31 ;  /* 0x0004f01f01007387 */ /* 0x0005e80000100800 */
[----:B------:R4:W-:Y:S04]  /*2e9c0*/  LDGSTS.E [R0+0x12800], [R2.64], P0 ;  /* 0x1280000002007fae */ /* 0x0009e8000812184c */
[----:B-1----:R-:W3:Y:S04]  /*2e9d0*/  LDL.LU R30, [R1+0x630] ;  /* 0x00063000011e7983 */ /* 0x002ee80000300800 */
[----:B------:R1:W-:Y:S04]  /*2e9e0*/  STL [R1+0x4ec], R56 ;  /* 0x0004ec3801007387 */ /* 0x0003e80000100800 */
[----:B------:R-:W3:Y:S01]  /*2e9f0*/  LDL.LU R10, [R1+0x670] ;  /* 0x00067000010a7983 */ /* 0x000ee20000300800 */
[----:B----4-:R-:W-:Y:S01]  /*2ea00*/  IMAD.MOV.U32 R2, RZ, RZ, R31 ;  /* 0x000000ffff027224 */ /* 0x010fe200078e001f */
[----:B--2---:R-:W-:-:S02]  /*2ea10*/  IADD3 R57, P1, R57, UR11, RZ ;  /* 0x0000000b39397c10 */ /* 0x004fc4000ff3e0ff */
[----:B------:R-:W2:Y:S01]  /*2ea20*/  LDL.LU R31, [R1+0x62c] ;  /* 0x00062c00011f7983 */ /* 0x000ea20000300800 */
[----:B------:R-:W-:Y:S01]  /*2ea30*/  IMAD.MOV.U32 R3, RZ, RZ, R56 ;  /* 0x000000ffff037224 */ /* 0x000fe200078e0038 */
[----:B------:R-:W-:Y:S02]  /*2ea40*/  IADD3 R29, P2, R29, UR11, RZ ;  /* 0x0000000b1d1d7c10 */ /* 0x000fe4000ff5e0ff */
[----:B-1----:R-:W4:Y:S04]  /*2ea50*/  LDL.LU R56, [R1+0x66c] ;  /* 0x00066c0001387983 */ /* 0x002f280000300800 */
        /* <DEDUP_REMOVED lines=28> */
[----:B------:R-:W4:Y:S04]  /*2ec20*/  LDL.LU R73, [R1+0x72c] ;  /* 0x00072c0001497983 */ /* 0x000f280000300800 */
        /* <DEDUP_REMOVED lines=9> */
[----:B------:R-:W-:Y:S01]  /*2ecc0*/  STL [R1+0x630], R30 ;  /* 0x0006301e01007387 */ /* 0x000fe20000100800 */
[----:B------:R-:W-:Y:S02]  /*2ecd0*/  IADD3 R10, P2, R10, UR11, RZ ;  /* 0x0000000b0a0a7c10 */ /* 0x000fe4000ff5e0ff */
[----:B--2---:R-:W-:Y:S01]  /*2ece0*/  IADD3.X R31, R31, UR10, RZ, P1, !PT ;  /* 0x0000000a1f1f7c10 */ /* 0x004fe20008ffe4ff */
[----:B-1----:R-:W-:Y:S01]  /*2ecf0*/  IMAD.MOV.U32 R2, RZ, RZ, R30 ;  /* 0x000000ffff027224 */ /* 0x002fe200078e001e */
[----:B----4-:R-:W-:-:S03]  /*2ed00*/  IADD3.X R56, R56, UR10, RZ, P2, !PT ;  /* 0x0000000a38387c10 */ /* 0x010fc600097fe4ff */
[----:B------:R1:W-:Y:S01]  /*2ed10*/  STL [R1+0x62c], R31 ;  /* 0x00062c1f01007387 */ /* 0x0003e20000100800 */
[----:B------:R-:W-:-:S03]  /*2ed20*/  IMAD.MOV.U32 R3, RZ, RZ, R31 ;  /* 0x000000ffff037224 */ /* 0x000fc600078e001f */
[----:B------:R-:W-:Y:S04]  /*2ed30*/  STL [R1+0x670], R10 ;  /* 0x0006700a01007387 */ /* 0x000fe80000100800 */
[----:B------:R2:W-:Y:S04]  /*2ed40*/  LDGSTS.E [R0+0x18800], [R2.64], P0 ;  /* 0x1880000002007fae */ /* 0x0005e8000812184c */
[----:B-1----:R-:W3:Y:S04]  /*2ed50*/  LDL.LU R31, [R1+0x7ac] ;  /* 0x0007ac00011f7983 */ /* 0x002ee80000300800 */
[----:B------:R1:W-:Y:S04]  /*2ed60*/  STL [R1+0x66c], R56 ;  /* 0x00066c3801007387 */ /* 0x0003e80000100800 */
[----:B------:R-:W4:Y:S01]  /*2ed70*/  LDL.LU R30, [R1+0x7ec] ;  /* 0x0007ec00011e7983 */ /* 0x000f220000300800 */
[----:B--2---:R-:W-:-:S02]  /*2ed80*/  IMAD.MOV.U32 R2, RZ, RZ, R10 ;  /* 0x000000ffff027224 */ /* 0x004fc400078e000a */
[----:B------:R-:W-:Y:S02]  /*2ed90*/  IMAD.MOV.U32 R3, RZ, RZ, R56 ;  /* 0x000000ffff037224 */ /* 0x000fe400078e0038 */
[----:B-1----:R-:W2:Y:S04]  /*2eda0*/  LDL.LU R56, [R1+0x38] ;  /* 0x0000380001387983 */ /* 0x002ea80000300800 */
[----:B------:R1:W-:Y:S04]  /*2edb0*/  LDGSTS.E [R0+0x19800], [R2.64], P0 ;  /* 0x1980000002007fae */ /* 0x0003e8000812184c */
[----:B------:R-:W2:Y:S01]  /*2edc0*/  LDL.LU R10, [R1+0x78] ;  /* 0x00007800010a7983 */ /* 0x000ea20000300800 */
[----:B------:R-:W-:-:S05]  /*2edd0*/  IADD3 R74, P1, R74, UR11, RZ ;  /* 0x0000000b4a4a7c10 */ /* 0x000fca000ff3e0ff */
[----:B-1----:R-:W-:Y:S01]  /*2ede0*/  IMAD.MOV.U32 R2, RZ, RZ, R74 ;  /* 0x000000ffff027224 */ /* 0x002fe200078e004a */
[----:B------:R-:W-:Y:S02]  /*2edf0*/  IADD3 R57, P2, R57, UR11, RZ ;  /* 0x0000000b39397c10 */ /* 0x000fe4000ff5e0ff */
[----:B------:R-:W-:Y:S01]  /*2ee00*/  IADD3.X R75, R75, UR10, RZ, P1, !PT ;  /* 0x0000000a4b4b7c10 */ /* 0x000fe20008ffe4ff */
[----:B------:R-:W-:Y:S04]  /*2ee10*/  STL [R1+0x6b0], R74 ;  /* 0x0006b04a01007387 */ /* 0x000fe80000100800 */
[----:B------:R-:W-:Y:S01]  /*2ee20*/  IMAD.MOV.U32 R3, RZ, RZ, R75 ;  /* 0x000000ffff037224 */ /* 0x000fe200078e004b */
[----:B------:R-:W-:Y:S04]  /*2ee30*/  STL [R1+0x6ac], R75 ;  /* 0x0006ac4b01007387 */ /* 0x000fe80000100800 */
[----:B------:R1:W-:Y:S04]  /*2ee40*/  STL [R1+0x6f0], R57 ;  /* 0x0006f03901007387 */ /* 0x0003e80000100800 */
[----:B------:R1:W-:Y:S01]  /*2ee50*/  LDGSTS.E [R0+0x1a800], [R2.64], P0 ;  /* 0x1a80000002007fae */ /* 0x0003e2000812184c */
[----:B------:R-:W-:-:S05]  /*2ee60*/  IADD3.X R59, R59, UR10, RZ, P2, !PT ;  /* 0x0000000a3b3b7c10 */ /* 0x000fca00097fe4ff */
[----:B------:R1:W-:Y:S01]  /*2ee70*/  STL [R1+0x6ec], R59 ;  /* 0x0006ec3b01007387 */ /* 0x0003e20000100800 */
[----:B------:R-:W-:Y:S01]  /*2ee80*/  IADD3 R72, P1, R72, UR11, RZ ;  /* 0x0000000b48487c10 */ /* 0x000fe2000ff3e0ff */
[----:B-1----:R-:W-:Y:S02]  /*2ee90*/  IMAD.MOV.U32 R2, RZ, RZ, R57 ;  /* 0x000000ffff027224 */ /* 0x002fe400078e0039 */
[----:B------:R-:W2:Y:S01]  /*2eea0*/  LDL.LU R57, [R1+0x34] ;  /* 0x0000340001397983 */ /* 0x000ea20000300800 */
[----:B------:R-:W-:Y:S01]  /*2eeb0*/  IMAD.MOV.U32 R3, RZ, RZ, R59 ;  /* 0x000000ffff037224 */ /* 0x000fe200078e003b */
[----:B------:R-:W-:Y:S02]  /*2eec0*/  IADD3 R29, P2, R29, UR11, RZ ;  /* 0x0000000b1d1d7c10 */ /* 0x000fe4000ff5e0ff */
[----:B------:R-:W2:Y:S04]  /*2eed0*/  LDL.LU R59, [R1+0x74] ;  /* 0x00007400013b7983 */ /* 0x000ea80000300800 */
        /* <DEDUP_REMOVED lines=10> */
[----:B------:R-:W2:Y:S01]  /*2ef80*/  LDL.LU R72, [R1+0xb4] ;  /* 0x0000b40001487983 */ /* 0x000ea20000300800 */
[----:B-1----:R-:W-:-:S03]  /*2ef90*/  IMAD.MOV.U32 R2, RZ, RZ, R29 ;  /* 0x000000ffff027224 */ /* 0x002fc600078e001d */
[----:B------:R-:W2:Y:S04]  /*2efa0*/  LDL.LU R29, [R1+0xb8] ;  /* 0x0000b800011d7983 */ /* 0x000ea80000300800 */
[----:B------:R-:W2:Y:S04]  /*2efb0*/  LDL.LU R75, [R1+0xf4] ;  /* 0x0000f400014b7983 */ /* 0x000ea80000300800 */
[----:B------:R-:W2:Y:S01]  /*2efc0*/  LDL.LU R74, [R1+0xf8] ;  /* 0x0000f800014a7983 */ /* 0x000ea20000300800 */
[----:B------:R-:W-:Y:S01]  /*2efd0*/  IADD3 R11, P1, R11, UR11, RZ ;  /* 0x0000000b0b0b7c10 */ /* 0x000fe2000ff3e0ff */
[----:B------:R-:W-:Y:S01]  /*2efe0*/  IMAD.MOV.U32 R3, RZ, RZ, R58 ;  /* 0x000000ffff037224 */ /* 0x000fe200078e003a */
[----:B------:R-:W-:-:S03]  /*2eff0*/  IADD3 R28, P2, R28, UR11, RZ ;  /* 0x0000000b1c1c7c10 */ /* 0x000fc6000ff5e0ff */
[----:B------:R1:W-:Y:S01]  /*2f000*/  STL [R1+0x7b0], R11 ;  /* 0x0007b00b01007387 */ /* 0x0003e20000100800 */
[----:B------:R-:W-:-:S03]  /*2f010*/  LOP3.LUT R193, R193, 0x7f, RZ, 0xc0, !PT ;  /* 0x0000007fc1c17812 */ /* 0x000fc600078ec0ff */
[----:B------:R1:W-:Y:S02]  /*2f020*/  LDGSTS.E [R0+0x1d800], [R2.64], P0 ;  /* 0x1d80000002007fae */ /* 0x0003e4000812184c */
[----:B------:R-:W-:Y:S02]  /*2f030*/  IMAD.SHL.U32 R193, R193, 0x4, RZ ;  /* 0x00000004c1c17824 */ /* 0x000fe400078e00ff */
[----:B-1----:R-:W-:Y:S01]  /*2f040*/  IMAD.MOV.U32 R2, RZ, RZ, R11 ;  /* 0x000000ffff027224 */ /* 0x002fe200078e000b */
[----:B---3--:R-:W-:-:S05]  /*2f050*/  IADD3.X R31, R31, UR10, RZ, P1, !PT ;  /* 0x0000000a1f1f7c10 */ /* 0x008fca0008ffe4ff */
[----:B------:R1:W-:Y:S01]  /*2f060*/  STL [R1+0x7ac], R31 ;  /* 0x0007ac1f01007387 */ /* 0x0003e20000100800 */
[----:B----4-:R-:W-:-:S03]  /*2f070*/  IADD3.X R30, R30, UR10, RZ, P2, !PT ;  /* 0x0000000a1e1e7c10 */ /* 0x010fc600097fe4ff */
[----:B------:R3:W-:Y:S01]  /*2f080*/  STL [R1+0x7f0], R28 ;  /* 0x0007f01c01007387 */ /* 0x0007e20000100800 */
[----:B------:R-:W-:-:S03]  /*2f090*/  IMAD.MOV.U32 R3, RZ, RZ, R31 ;  /* 0x000000ffff037224 */ /* 0x000fc600078e001f */
[----:B------:R-:W4:Y:S04]  /*2f0a0*/  LDL.LU R11, [R1+0x138] ;  /* 0x00013800010b7983 */ /* 0x000f280000300800 */
[----:B------:R2:W-:Y:S04]  /*2f0b0*/  STL [R1+0x7ec], R30 ;  /* 0x0007ec1e01007387 */ /* 0x0005e80000100800 */
[----:B-1----:R-:W4:Y:S01]  /*2f0c0*/  LDL.LU R31, [R1+0x178] ;  /* 0x00017800011f7983 */ /* 0x002f220000300800 */
[----:B--2---:R-:W-:-:S03]  /*2f0d0*/  IADD3 R56, P1, R56, UR11, RZ ;  /* 0x0000000b38387c10 */ /* 0x004fc6000ff3e0ff */
[----:B------:R-:W2:Y:S04]  /*2f0e0*/  LDL.LU R58, [R1+0x134] ;  /* 0x00013400013a7983 */ /* 0x000ea80000300800 */
[----:B------:R1:W-:Y:S01]  /*2f0f0*/  LDGSTS.E [R0+0x1e800], [R2.64], P0 ;  /* 0x1e80000002007fae */ /* 0x0003e2000812184c */
[----:B------:R-:W-:-:S03]  /*2f100*/  IADD3 R10, P2, R10, UR11, RZ ;  /* 0x0000000b0a0a7c10 */ /* 0x000fc6000ff5e0ff */
[----:B------:R-:W2:Y:S01]  /*2f110*/  LDL.LU R73, [R1+0x174] ;  /* 0x0001740001497983 */ /* 0x000ea20000300800 */
[----:B-1----:R-:W-:Y:S02]  /*2f120*/  IMAD.MOV.U32 R2, RZ, RZ, R28 ;  /* 0x000000ffff027224 */ /* 0x002fe400078e001c */
[----:B------:R-:W-:Y:S01]  /*2f130*/  IMAD.MOV.U32 R3, RZ, RZ, R30 ;  /* 0x000000ffff037224 */ /* 0x000fe200078e001e */
[----:B---3--:R-:W-:Y:S01]  /*2f140*/  LOP3.LUT R28, R193, 0x50, RZ, 0x3c, !PT ;  /* 0x00000050c11c7812 */ /* 0x008fe200078e3cff */
[----:B------:R1:W-:Y:S04]  /*2f150*/  STL [R1+0x38], R56 ;  /* 0x0000383801007387 */ /* 0x0003e80000100800 */
[----:B------:R3:W-:Y:S04]  /*2f160*/  LDGSTS.E [R0+0x1f800], [R2.64], P0 ;  /* 0x1f80000002007fae */ /* 0x0007e8000812184c */
[----:B------:R-:W-:Y:S01]  /*2f170*/  STL [R1+0x78], R10 ;  /* 0x0000780a01007387 */ /* 0x000fe20000100800 */
[----:B---3--:R-:W-:Y:S01]  /*2f180*/  IMAD.U32 R0, RZ, RZ, UR8 ;  /* 0x00000008ff007e24 */ /* 0x008fe2000f8e00ff */
[----:B------:R-:W-:-:S03]  /*2f190*/  IADD3.X R57, R57, UR10, RZ, P1, !PT ;  /* 0x0000000a39397c10 */ /* 0x000fc60008ffe4ff */
[----:B------:R-:W-:Y:S02]  /*2f1a0*/  IMAD R0, R0, 0x20000, R28 ;  /* 0x0002000000007824 */ /* 0x000fe400078e021c */
[----:B------:R3:W-:Y:S01]  /*2f1b0*/  STL [R1+0x34], R57 ;  /* 0x0000343901007387 */ /* 0x0007e20000100800 */
[----:B------:R-:W-:-:S03]  /*2f1c0*/  IMAD.MOV.U32 R2, RZ, RZ, R56 ;  /* 0x000000ffff027224 */ /* 0x000fc600078e0038 */
[----:B------:R-:W2:Y:S04]  /*2f1d0*/  LDL.LU R28, [R1+0x1b8] ;  /* 0x0001b800011c7983 */ /* 0x000ea80000300800 */
[----:B------:R-:W2:Y:S04]  /*2f1e0*/  LDL.LU R30, [R1+0x1f8] ;  /* 0x0001f800011e7983 */ /* 0x000ea80000300800 */
[----:B-1----:R-:W2:Y:S01]  /*2f1f0*/  LDL.LU R56, [R1+0x1b4] ;  /* 0x0001b40001387983 */ /* 0x002ea20000300800 */
[----:B------:R-:W-:Y:S01]  /*2f200*/  IMAD.MOV.U32 R3, RZ, RZ, R57 ;  /* 0x000000ffff037224 */ /* 0x000fe200078e0039 */
[----:B------:R-:W-:-:S02]  /*2f210*/  IADD3.X R59, R59, UR10, RZ, P2, !PT ;  /* 0x0000000a3b3b7c10 */ /* 0x000fc400097fe4ff */
[----:B---3--:R-:W3:Y:S04]  /*2f220*/  LDL.LU R57, [R1+0x1f4] ;  /* 0x0001f40001397983 */ /* 0x008ee80000300800 */
[----:B------:R1:W-:Y:S04]  /*2f230*/  LDGSTS.E [R0+0xa00], [R2.64], P0 ;  /* 0x00a0000002007fae */ /* 0x0003e8000812184c */
[----:B------:R1:W-:Y:S02]  /*2f240*/  STL [R1+0x74], R59 ;  /* 0x0000743b01007387 */ /* 0x0003e40000100800 */
[----:B-1----:R-:W-:-:S02]  /*2f250*/  IMAD.MOV.U32 R2, RZ, RZ, R10 ;  /* 0x000000ffff027224 */ /* 0x002fc400078e000a */
[----:B------:R-:W-:Y:S02]  /*2f260*/  IMAD.MOV.U32 R3, RZ, RZ, R59 ;  /* 0x000000ffff037224 */ /* 0x000fe400078e003b */
[----:B------:R-:W3:Y:S04]  /*2f270*/  LDL.LU R59, [R1+0x238] ;  /* 0x00023800013b7983 */ /* 0x000ee80000300800 */
[----:B------:R-:W3:Y:S04]  /*2f280*/  LDL.LU R10, [R1+0x278] ;  /* 0x00027800010a7983 */ /* 0x000ee80000300800 */
        /* <DEDUP_REMOVED lines=10> */
[----:B------:R-:W3:Y:S04]  /*2f330*/  LDL.LU R72, [R1+0x234] ;  /* 0x0002340001487983 */ /* 0x000ee80000300800 */
[----:B------:R-:W-:Y:S04]  /*2f340*/  STL [R1+0xf4], R75 ;  /* 0x0000f44b01007387 */ /* 0x000fe80000100800 */
[----:B------:R-:W3:Y:S04]  /*2f350*/  LDL.LU R29, [R1+0x274] ;  /* 0x00027400011d7983 */ /* 0x000ee80000300800 */
[----:B------:R1:W-:Y:S02]  /*2f360*/  LDGSTS.E [R0+0x2a00], [R2.64], P0 ;  /* 0x02a0000002007fae */ /* 0x0003e4000812184c */
[----:B-1----:R-:W-:-:S02]  /*2f370*/  IMAD.MOV.U32 R2, RZ, RZ, R74 ;  /* 0x000000ffff027224 */ /* 0x002fc400078e004a */
[----:B------:R-:W-:-:S05]  /*2f380*/  IMAD.MOV.U32 R3, RZ, RZ, R75 ;  /* 0x000000ffff037224 */ /* 0x000fca00078e004b */
[----:B------:R1:W-:Y:S01]  /*2f390*/  LDGSTS.E [R0+0x3a00], [R2.64], P0 ;  /* 0x03a0000002007fae */ /* 0x0003e2000812184c */
[----:B----4-:R-:W-:Y:S02]  /*2f3a0*/  IADD3 R11, P1, R11, UR11, RZ ;  /* 0x0000000b0b0b7c10 */ /* 0x010fe4000ff3e0ff */
[----:B------:R-:W-:Y:S02]  /*2f3b0*/  IADD3 R31, P2, R31, UR11, RZ ;  /* 0x0000000b1f1f7c10 */ /* 0x000fe4000ff5e0ff */
[----:B--2---:R-:W-:Y:S01]  /*2f3c0*/  IADD3.X R58, R58, UR10, RZ, P1, !PT ;  /* 0x0000000a3a3a7c10 */ /* 0x004fe20008ffe4ff */
[----:B------:R-:W-:Y:S01]  /*2f3d0*/  STL [R1+0x138], R11 ;  /* 0x0001380b01007387 */ /* 0x000fe20000100800 */
[----:B-1----:R-:W-:-:S03]  /*2f3e0*/  IMAD.MOV.U32 R2, RZ, RZ, R11 ;  /* 0x000000ffff027224 */ /* 0x002fc600078e000b */
        /* <DEDUP_REMOVED lines=8> */
[----:B--2---:R-:W-:-:S03]  /*2f470*/  IMAD.MOV.U32 R3, RZ, RZ, R73 ;  /* 0x000000ffff037224 */ /* 0x004fc600078e0049 */
[----:B-1----:R-:W2:Y:S01]  /*2f480*/  LDL.LU R73, [R1+0x2b4] ;  /* 0x0002b40001497983 */ /* 0x002ea20000300800 */
[----:B------:R-:W-:-:S03]  /*2f490*/  IMAD.MOV.U32 R2, RZ, RZ, R31 ;  /* 0x000000ffff027224 */ /* 0x000fc600078e001f */
[----:B------:R-:W2:Y:S04]  /*2f4a0*/  LDL.LU R31, [R1+0x2f4] ;  /* 0x0002f400011f7983 */ /* 0x000ea80000300800 */
[----:B------:R1:W-:Y:S01]  /*2f4b0*/  LDGSTS.E [R0+0x5a00], [R2.64], P0 ;  /* 0x05a0000002007fae */ /* 0x0003e2000812184c */
[----:B------:R-:W-:Y:S02]  /*2f4c0*/  IADD3 R28, P1, R28, UR11, RZ ;  /* 0x0000000b1c1c7c10 */ /* 0x000fe4000ff3e0ff */
[----:B------:R-:W-:Y:S02]  /*2f4d0*/  IADD3 R30, P2, R30, UR11, RZ ;  /* 0x0000000b1e1e7c10 */ /* 0x000fe4000ff5e0ff */
[----:B------:R-:W-:Y:S01]  /*2f4e0*/  IADD3.X R56, R56, UR10, RZ, P1, !PT ;  /* 0x0000000a38387c10 */ /* 0x000fe20008ffe4ff */
[----:B------:R-:W-:Y:S01]  /*2f4f0*/  STL [R1+0x1b8], R28 ;  /* 0x0001b81c01007387 */ /* 0x000fe20000100800 */
[----:B-1----:R-:W-:Y:S01]  /*2f500*/  IMAD.MOV.U32 R2, RZ, RZ, R28 ;  /* 0x000000ffff027224 */ /* 0x002fe200078e001c */
[----:B---3--:R-:W-:-:S02]  /*2f510*/  IADD3.X R57, R57, UR10, RZ, P2, !PT ;  /* 0x0000000a39397c10 */ /* 0x008fc400097fe4ff */
[----:B------:R-:W-:Y:S01]  /*2f520*/  IMAD.MOV.U32 R3, RZ, RZ, R56 ;  /* 0x000000ffff037224 */ /* 0x000fe200078e0038 */
[----:B------:R1:W-:Y:S04]  /*2f530*/  STL [R1+0x1b4], R56 ;  /* 0x0001b43801007387 */ /* 0x0003e80000100800 */
        /* <DEDUP_REMOVED lines=8> */
[----:B------:R-:W-:Y:S01]  /*2f5c0*/  IMAD.MOV.U32 R2, RZ, RZ, R30 ;  /* 0x000000ffff027224 */ /* 0x000fe200078e001e */
[----:B------:R-:W-:Y:S02]  /*2f5d0*/  IADD3 R10, P2, R10, UR11, RZ ;  /* 0x0000000b0a0a7c10 */ /* 0x000fe4000ff5e0ff */
[----:B------:R-:W3:Y:S04]  /*2f5e0*/  LDL.LU R30, [R1+0x374] ;  /* 0x00037400011e7983 */ /* 0x000ee80000300800 */
        /* <DEDUP_REMOVED lines=8> */
[----:B------:R-:W3:Y:S04]  /*2f670*/  LDL.LU R59, [R1+0x3b8] ;  /* 0x0003b800013b7983 */ /* 0x000ee80000300800 */
[----:B------:R1:W-:Y:S04]  /*2f680*/  STL [R1+0x274], R29 ;  /* 0x0002741d01007387 */ /* 0x0003e80000100800 */
[----:B------:R-:W3:Y:S04]  /*2f690*/  LDL.LU R74, [R1+0x3f8] ;  /* 0x0003f800014a7983 */ /* 0x000ee80000300800 */
[----:B-1----:R-:W3:Y:S04]  /*2f6a0*/  LDL.LU R72, [R1+0x3b4] ;  /* 0x0003b40001487983 */ /* 0x002ee80000300800 */
        /* <DEDUP_REMOVED lines=22> */
[----:B--2---:R-:W2:Y:S01]  /*2f810*/  LDL.LU R11, [R1+0x4b8] ;  /* 0x0004b800010b7983 */ /* 0x004ea20000300800 */
[----:B------:R-:W-:-:S03]  /*2f820*/  IADD3 R56, P1, R56, UR11, RZ ;  /* 0x0000000b38387c10 */ /* 0x000fc6000ff3e0ff */
[----:B------:R-:W2:Y:S04]  /*2f830*/  LDL.LU R31, [R1+0x4f8] ;  /* 0x0004f800011f7983 */ /* 0x000ea80000300800 */
[----:B------:R1:W-:Y:S01]  /*2f840*/  STL [R1+0x338], R56 ;  /* 0x0003383801007387 */ /* 0x0003e20000100800 */
[----:B------:R-:W-:-:S03]  /*2f850*/  IADD3 R28, P2, R28, UR11, RZ ;  /* 0x0000000b1c1c7c10 */ /* 0x000fc6000ff5e0ff */
[----:B------:R1:W-:Y:S01]  /*2f860*/  LDGSTS.E [R0+0xba00], [R2.64], P0 ;  /* 0x0ba0000002007fae */ /* 0x0003e2000812184c */
[----:B---3--:R-:W-:Y:S02]  /*2f870*/  IADD3.X R57, R57, UR10, RZ, P1, !PT ;  /* 0x0000000a39397c10 */ /* 0x008fe40008ffe4ff */
[----:B------:R-:W-:-:S03]  /*2f880*/  IADD3.X R30, R30, UR10, RZ, P2, !PT ;  /* 0x0000000a1e1e7c10 */ /* 0x000fc600097fe4ff */
[----:B------:R3:W-:Y:S01]  /*2f890*/  STL [R1+0x334], R57 ;  /* 0x0003343901007387 */ /* 0x0007e20000100800 */
[----:B-1----:R-:W-:-:S03]  /*2f8a0*/  IMAD.MOV.U32 R2, RZ, RZ, R56 ;  /* 0x000000ffff027224 */ /* 0x002fc600078e0038 */
[----:B------:R1:W-:Y:S04]  /*2f8b0*/  STL [R1+0x378], R28 ;  /* 0x0003781c01007387 */ /* 0x0003e80000100800 */
[----:B------:R-:W2:Y:S01]  /*2f8c0*/  LDL.LU R56, [R1+0x4b4] ;  /* 0x0004b40001387983 */ /* 0x000ea20000300800 */
[----:B------:R-:W-:-:S03]  /*2f8d0*/  IMAD.MOV.U32 R3, RZ, RZ, R57 ;  /* 0x000000ffff037224 */ /* 0x000fc600078e0039 */
[----:B------:R1:W-:Y:S04]  /*2f8e0*/  STL [R1+0x374], R30 ;  /* 0x0003741e01007387 */ /* 0x0003e80000100800 */
[----:B---3--:R-:W2:Y:S04]  /*2f8f0*/  LDL.LU R57, [R1+0x4f4] ;  /* 0x0004f40001397983 */ /* 0x008ea80000300800 */
[----:B------:R1:W-:Y:S02]  /*2f900*/  LDGSTS.E [R0+0xca00], [R2.64], P0 ;  /* 0x0ca0000002007fae */ /* 0x0003e4000812184c */
[----:B-1----:R-:W-:-:S02]  /*2f910*/  IMAD.MOV.U32 R2, RZ, RZ, R28 ;  /* 0x000000ffff027224 */ /* 0x002fc400078e001c */
[----:B------:R-:W-:Y:S01]  /*2f920*/  IMAD.MOV.U32 R3, RZ, RZ, R30 ;  /* 0x000000ffff037224 */ /* 0x000fe200078e001e */
[----:B------:R-:W2:Y:S04]  /*2f930*/  LDL.LU R28, [R1+0x538] ;  /* 0x00053800011c7983 */ /* 0x000ea80000300800 */
[----:B------:R-:W2:Y:S04]  /*2f940*/  LDL.LU R30, [R1+0x578] ;  /* 0x00057800011e7983 */ /* 0x000ea80000300800 */
        /* <DEDUP_REMOVED lines=30> */
[----:B----4-:R-:W-:Y:S01]  /*2fb30*/  IMAD.MOV.U32 R3, RZ, RZ, R73 ;  /* 0x000000ffff037224 */ /* 0x010fe200078e0049 */
[----:B--2---:R-:W-:-:S02]  /*2fb40*/  IADD3 R11, P1, R11, UR11, RZ ;  /* 0x0000000b0b0b7c10 */ /* 0x004fc4000ff3e0ff */
[----:B-1----:R-:W2:Y:S01]  /*2fb50*/  LDL.LU R73, [R1+0x5b4] ;  /* 0x0005b40001497983 */ /* 0x002ea20000300800 */
        /* <DEDUP_REMOVED lines=22> */
[----:B------:R1:W-:Y:S02]  /*2fcc0*/  LDGSTS.E [R0+0x13a00], [R2.64], P0 ;  /* 0x13a0000002007fae */ /* 0x0003e4000812184c */
[----:B-1----:R-:W-:Y:S01]  /*2fcd0*/  IMAD.MOV.U32 R2, RZ, RZ, R28 ;  /* 0x000000ffff027224 */ /* 0x002fe200078e001c */
[----:B------:R-:W-:-:S05]  /*2fce0*/  IADD3.X R72, R72, UR10, RZ, P1, !PT ;  /* 0x0000000a48487c10 */ /* 0x000fca0008ffe4ff */
[----:B------:R1:W-:Y:S01]  /*2fcf0*/  STL [R1+0x534], R72 ;  /* 0x0005344801007387 */ /* 0x0003e20000100800 */
[----:B------:R-:W-:-:S03]  /*2fd00*/  IADD3.X R59, R59, UR10, RZ, P2, !PT ;  /* 0x0000000a3b3b7c10 */ /* 0x000fc600097fe4ff */
[----:B------:R-:W-:Y:S04]  /*2fd10*/  STL [R1+0x578], R30 ;  /* 0x0005781e01007387 */ /* 0x000fe80000100800 */
[----:B------:R-:W4:Y:S04]  /*2fd20*/  LDL.LU R74, [R1+0x6b8] ;  /* 0x0006b800014a7983 */ /* 0x000f280000300800 */
[----:B------:R1:W-:Y:S04]  /*2fd30*/  STL [R1+0x574], R59 ;  /* 0x0005743b01007387 */ /* 0x0003e80000100800 */
[----:B------:R-:W4:Y:S04]  /*2fd40*/  LDL.LU R28, [R1+0x6f8] ;  /* 0x0006f800011c7983 */ /* 0x000f280000300800 */
[----:B------:R-:W4:Y:S01]  /*2fd50*/  LDL.LU R75, [R1+0x6b4] ;  /* 0x0006b400014b7983 */ /* 0x000f220000300800 */
[----:B------:R-:W-:-:S03]  /*2fd60*/  IMAD.MOV.U32 R3, RZ, RZ, R72 ;  /* 0x000000ffff037224 */ /* 0x000fc600078e0048 */
[----:B-1----:R-:W4:Y:S04]  /*2fd70*/  LDL.LU R72, [R1+0x6f4] ;  /* 0x0006f40001487983 */ /* 0x002f280000300800 */
[----:B------:R1:W-:Y:S02]  /*2fd80*/  LDGSTS.E [R0+0x14a00], [R2.64], P0 ;  /* 0x14a0000002007fae */ /* 0x0003e4000812184c */
        /* <DEDUP_REMOVED lines=8> */
[----:B--2---:R-:W-:Y:S02]  /*2fe10*/  IADD3.X R73, R73, UR10, RZ, P1, !PT ;  /* 0x0000000a49497c10 */ /* 0x004fe40008ffe4ff */
        /* <DEDUP_REMOVED lines=9> */
[----:B-1----:R-:W-:Y:S01]  /*2feb0*/  IMAD.MOV.U32 R2, RZ, RZ, R10 ;  /* 0x000000ffff027224 */ /* 0x002fe200078e000a */
[----:B------:R-:W-:Y:S01]  /*2fec0*/  IADD3 R56, P1, R56, UR11, RZ ;  /* 0x0000000b38387c10 */ /* 0x000fe2000ff3e0ff */
[----:B------:R-:W-:Y:S01]  /*2fed0*/  IMAD.MOV.U32 R3, RZ, RZ, R29 ;  /* 0x000000ffff037224 */ /* 0x000fe200078e001d */
[----:B------:R-:W4:Y:S04]  /*2fee0*/  LDL.LU R10, [R1+0x7b8] ;  /* 0x0007b800010a7983 */ /* 0x000f280000300800 */
[----:B---3--:R-:W3:Y:S01]  /*2fef0*/  LDL.LU R29, [R1+0x7f8] ;  /* 0x0007f800011d7983 */ /* 0x008ee20000300800 */
[----:B------:R-:W-:-:S03]  /*2ff00*/  IADD3 R11, P2, R11, UR11, RZ ;  /* 0x0000000b0b0b7c10 */ /* 0x000fc6000ff5e0ff */
[----:B------:R1:W-:Y:S01]  /*2ff10*/  STL [R1+0x638], R56 ;  /* 0x0006383801007387 */ /* 0x0003e20000100800 */
[----:B------:R-:W-:-:S03]  /*2ff20*/  IADD3.X R57, R57, UR10, RZ, P1, !PT ;  /* 0x0000000a39397c10 */ /* 0x000fc60008ffe4ff */
[----:B------:R1:W-:Y:S01]  /*2ff30*/  LDGSTS.E [R0+0x17a00], [R2.64], P0 ;  /* 0x17a0000002007fae */ /* 0x0003e2000812184c */
[----:B------:R-:W-:-:S03]  /*2ff40*/  IADD3.X R31, R31, UR10, RZ, P2, !PT ;  /* 0x0000000a1f1f7c10 */ /* 0x000fc600097fe4ff */
        /* <DEDUP_REMOVED lines=11> */
[----:B------:R1:W-:Y:S01]  /*30000*/  LDGSTS.E [R0+0x19a00], [R2.64], P0 ;  /* 0x19a0000002007fae */ /* 0x0003e2000812184c */
[----:B------:R-:W-:-:S03]  /*30010*/  IADD3 R74, P1, R74, UR11, RZ ;  /* 0x0000000b4a4a7c10 */ /* 0x000fc6000ff3e0ff */
[----:B------:R-:W3:Y:S01]  /*30020*/  LDL.LU R11, [R1+0x80] ;  /* 0x00008000010b7983 */ /* 0x000ee20000300800 */
[----:B------:R-:W-:Y:S02]  /*30030*/  IADD3 R28, P2, R28, UR11, RZ ;  /* 0x0000000b1c1c7c10 */ /* 0x000fe4000ff5e0ff */
[----:B------:R-:W-:Y:S01]  /*30040*/  IADD3.X R75, R75, UR10, RZ, P1, !PT ;  /* 0x0000000a4b4b7c10 */ /* 0x000fe20008ffe4ff */
[----:B-1----:R-:W-:Y:S01]  /*30050*/  IMAD.MOV.U32 R2, RZ, RZ, R74 ;  /* 0x000000ffff027224 */ /* 0x002fe200078e004a */
[----:B------:R-:W-:Y:S01]  /*30060*/  STL [R1+0x6b8], R74 ;  /* 0x0006b84a01007387 */ /* 0x000fe20000100800 */
[----:B------:R-:W-:Y:S02]  /*30070*/  IADD3.X R72, R72, UR10, RZ, P2, !PT ;  /* 0x0000000a48487c10 */ /* 0x000fe400097fe4ff */
[----:B------:R-:W-:Y:S01]  /*30080*/  IMAD.MOV.U32 R3, RZ, RZ, R75 ;  /* 0x000000ffff037224 */ /* 0x000fe200078e004b */
[----:B------:R-:W-:Y:S04]  /*30090*/  STL [R1+0x6b4], R75 ;  /* 0x0006b44b01007387 */ /* 0x000fe80000100800 */
[----:B------:R-:W-:Y:S04]  /*300a0*/  STL [R1+0x6f8], R28 ;  /* 0x0006f81c01007387 */ /* 0x000fe80000100800 */
[----:B------:R1:W-:Y:S04]  /*300b0*/  LDGSTS.E [R0+0x1aa00], [R2.64], P0 ;  /* 0x1aa0000002007fae */ /* 0x0003e8000812184c */
[----:B------:R1:W-:Y:S02]  /*300c0*/  STL [R1+0x6f4], R72 ;  /* 0x0006f44801007387 */ /* 0x0003e40000100800 */
[----:B-1----:R-:W-:-:S02]  /*300d0*/  IMAD.MOV.U32 R3, RZ, RZ, R72 ;  /* 0x000000ffff037224 */ /* 0x002fc400078e0048 */
[----:B------:R-:W3:Y:S01]  /*300e0*/  LDL.LU R72, [R1+0x3c] ;  /* 0x00003c0001487983 */ /* 0x000ee20000300800 */
[----:B------:R-:W-:Y:S01]  /*300f0*/  IADD3 R59, P1, R59, UR11, RZ ;  /* 0x0000000b3b3b7c10 */ /* 0x000fe2000ff3e0ff */
[----:B------:R-:W-:Y:S01]  /*30100*/  IMAD.MOV.U32 R2, RZ, RZ, R28 ;  /* 0x000000ffff027224 */ /* 0x000fe200078e001c */
[----:B------:R-:W-:Y:S01]  /*30110*/  IADD3 R30, P2, R30, UR11, RZ ;  /* 0x0000000b1e1e7c10 */ /* 0x000fe2000ff5e0ff */
[----:B------:R-:W3:Y:S04]  /*30120*/  LDL.LU R28, [R1+0x7c] ;  /* 0x00007c00011c7983 */ /* 0x000ee80000300800 */
[----:B------:R1:W-:Y:S04]  /*30130*/  LDGSTS.E [R0+0x1ba00], [R2.64], P0 ;  /* 0x1ba0000002007fae */ /* 0x0003e8000812184c */
[----:B------:R2:W-:Y:S01]  /*30140*/  STL [R1+0x738], R59 ;  /* 0x0007383b01007387 */ /* 0x0005e20000100800 */
[----:B-1----:R-:W-:-:S02]  /*30150*/  IMAD.MOV.U32 R2, RZ, RZ, R59 ;  /* 0x000000ffff027224 */ /* 0x002fc400078e003b */
[----:B------:R-:W-:-:S05]  /*30160*/  IMAD.SHL.U32 R193, R9, 0x4, RZ ;  /* 0x0000000409c17824 */ /* 0x000fca00078e00ff */
[----:B------:R-:W-:Y:S02]  /*30170*/  LOP3.LUT R9, R193, 0x60, RZ, 0x3c, !PT ;  /* 0x00000060c1097812 */ /* 0x000fe400078e3cff */
        /* <DEDUP_REMOVED lines=8> */
[----:B--2---:R-:W-:Y:S01]  /*30200*/  IMAD.MOV.U32 R2, RZ, RZ, R30 ;  /* 0x000000ffff027224 */ /* 0x004fe200078e001e */
[----:B------:R-:W-:-:S02]  /*30210*/  IADD3 R10, P1, R10, UR11, RZ ;  /* 0x0000000b0a0a7c10 */ /* 0x000fc4000ff3e0ff */
[----:B-1----:R-:W2:Y:S01]  /*30220*/  LDL.LU R30, [R1+0xc0] ;  /* 0x0000c000011e7983 */ /* 0x002ea20000300800 */
[----:B------:R-:W-:-:S03]  /*30230*/  IMAD.MOV.U32 R3, RZ, RZ, R58 ;  /* 0x000000ffff037224 */ /* 0x000fc600078e003a */
[----:B------:R-:W4:Y:S01]  /*30240*/  LDL.LU R74, [R1+0xfc] ;  /* 0x0000fc00014a7983 */ /* 0x000f220000300800 */
[----:B---3--:R-:W-:-:S03]  /*30250*/  IADD3 R29, P2, R29, UR11, RZ ;  /* 0x0000000b1d1d7c10 */ /* 0x008fc6000ff5e0ff */
[----:B------:R-:W3:Y:S04]  /*30260*/  LDL.LU R73, [R1+0x100] ;  /* 0x0001000001497983 */ /* 0x000ee80000300800 */
[----:B------:R1:W-:Y:S04]  /*30270*/  LDGSTS.E [R0+0x1da00], [R2.64], P0 ;  /* 0x1da0000002007fae */ /* 0x0003e8000812184c */
[----:B------:R1:W-:Y:S01]  /*30280*/  STL [R1+0x7b8], R10 ;  /* 0x0007b80a01007387 */ /* 0x0003e20000100800 */
[----:B------:R-:W-:Y:S01]  /*30290*/  IADD3.X R56, R56, UR10, RZ, P1, !PT ;  /* 0x0000000a38387c10 */ /* 0x000fe20008ffe4ff */
[----:B-1----:R-:W-:-:S04]  /*302a0*/  IMAD.MOV.U32 R2, RZ, RZ, R10 ;  /* 0x000000ffff027224 */ /* 0x002fc800078e000a */
[----:B------:R-:W-:Y:S01]  /*302b0*/  IMAD.MOV.U32 R3, RZ, RZ, R56 ;  /* 0x000000ffff037224 */ /* 0x000fe200078e0038 */
[----:B------:R1:W-:Y:S01]  /*302c0*/  STL [R1+0x7b4], R56 ;  /* 0x0007b43801007387 */ /* 0x0003e20000100800 */
[----:B------:R-:W-:-:S03]  /*302d0*/  IADD3.X R57, R57, UR10, RZ, P2, !PT ;  /* 0x0000000a39397c10 */ /* 0x000fc600097fe4ff */
[----:B------:R1:W-:Y:S04]  /*302e0*/  STL [R1+0x7f8], R29 ;  /* 0x0007f81d01007387 */ /* 0x0003e80000100800 */
[----:B------:R-:W3:Y:S04]  /*302f0*/  LDL.LU R10, [R1+0x140] ;  /* 0x00014000010a7983 */ /* 0x000ee80000300800 */
[----:B------:R1:W-:Y:S04]  /*30300*/  STL [R1+0x7f4], R57 ;  /* 0x0007f43901007387 */ /* 0x0003e80000100800 */
[----:B------:R1:W-:Y:S04]  /*30310*/  LDGSTS.E [R0+0x1ea00], [R2.64], P0 ;  /* 0x1ea0000002007fae */ /* 0x0003e8000812184c */
[----:B-1----:R-:W3:Y:S01]  /*30320*/  LDL.LU R56, [R1+0x180] ;  /* 0x0001800001387983 */ /* 0x002ee20000300800 */
[----:B------:R-:W-:Y:S01]  /*30330*/  IADD3 R31, P1, R31, UR11, RZ ;  /* 0x0000000b1f1f7c10 */ /* 0x000fe2000ff3e0ff */
[----:B------:R-:W-:-:S02]  /*30340*/  IMAD.MOV.U32 R2, RZ, RZ, R29 ;  /* 0x000000ffff027224 */ /* 0x000fc400078e001d */
[----:B------:R-:W3:Y:S01]  /*30350*/  LDL.LU R29, [R1+0x13c] ;  /* 0x00013c00011d7983 */ /* 0x000ee20000300800 */
[----:B------:R-:W-:-:S03]  /*30360*/  IMAD.MOV.U32 R3, RZ, RZ, R57 ;  /* 0x000000ffff037224 */ /* 0x000fc600078e0039 */
[----:B------:R-:W3:Y:S01]  /*30370*/  LDL.LU R58, [R1+0x17c] ;  /* 0x00017c00013a7983 */ /* 0x000ee20000300800 */
[----:B------:R-:W-:-:S03]  /*30380*/  IADD3 R11, P2, R11, UR11, RZ ;  /* 0x0000000b0b0b7c10 */ /* 0x000fc6000ff5e0ff */
[----:B------:R1:W-:Y:S04]  /*30390*/  LDGSTS.E [R0+0x1fa00], [R2.64], P0 ;  /* 0x1fa0000002007fae */ /* 0x0003e8000812184c */
[----:B------:R1:W-:Y:S04]  /*303a0*/  STL [R1+0x40], R31 ;  /* 0x0000401f01007387 */ /* 0x0003e80000100800 */
[----:B------:R-:W-:Y:S01]  /*303b0*/  STL [R1+0x80], R11 ;  /* 0x0000800b01007387 */ /* 0x000fe20000100800 */
[----:B-1----:R-:W-:-:S04]  /*303c0*/  IMAD.U32 R0, RZ, RZ, UR8 ;  /* 0x00000008ff007e24 */ /* 0x002fc8000f8e00ff */
[----:B------:R-:W-:Y:S02]  /*303d0*/  IMAD R0, R0, 0x20000, R9 ;  /* 0x0002000000007824 */ /* 0x000fe400078e0209 */
[----:B------:R-:W-:Y:S01]  /*303e0*/  IMAD.MOV.U32 R2, RZ, RZ, R31 ;  /* 0x000000ffff027224 */ /* 0x000fe200078e001f */
[----:B------:R-:W-:-:S05]  /*303f0*/  IADD3.X R72, R72, UR10, RZ, P1, !PT ;  /* 0x0000000a48487c10 */ /* 0x000fca0008ffe4ff */
        /* <DEDUP_REMOVED lines=30> */
[----:B------:R-:W-:-:S05]  /*305e0*/  IADD3 R10, P1, R10, UR11, RZ ;  /* 0x0000000b0a0a7c10 */ /* 0x000fca000ff3e0ff */
[----:B------:R-:W-:Y:S01]  /*305f0*/  STL [R1+0x140], R10 ;  /* 0x0001400a01007387 */ /* 0x000fe20000100800 */
[----:B------:R-:W-:Y:S01]  /*30600*/  IADD3 R56, P2, R56, UR11, RZ ;  /* 0x0000000b38387c10 */ /* 0x000fe2000ff5e0ff */
[----:B-1----:R-:W-:Y:S01]  /*30610*/  IMAD.MOV.U32 R2, RZ, RZ, R10 ;  /* 0x000000ffff027224 */ /* 0x002fe200078e000a */
[----:B------:R-:W-:Y:S02]  /*30620*/  IADD3.X R29, R29, UR10, RZ, P1, !PT ;  /* 0x0000000a1d1d7c10 */ /* 0x000fe40008ffe4ff */
[----:B------:R-:W-:-:S03]  /*30630*/  IADD3.X R58, R58, UR10, RZ, P2, !PT ;  /* 0x0000000a3a3a7c10 */ /* 0x000fc600097fe4ff */
[----:B------:R-:W-:Y:S01]  /*30640*/  IMAD.MOV.U32 R3, RZ, RZ, R29 ;  /* 0x000000ffff037224 */ /* 0x000fe200078e001d */
[----:B------:R1:W-:Y:S04]  /*30650*/  STL [R1+0x13c], R29 ;  /* 0x00013c1d01007387 */ /* 0x0003e80000100800 */
        /* <DEDUP_REMOVED lines=18> */
[----:B------:R-:W-:Y:S04]  /*30780*/  STL [R1+0x200], R57 ;  /* 0x0002003901007387 */ /* 0x000fe80000100800 */
[----:B------:R1:W-:Y:S04]  /*30790*/  LDGSTS.E [R0+0x6c00], [R2.64], P0 ;  /* 0x06c0000002007fae */ /* 0x0003e8000812184c */
[----:B-1----:R-:W4:Y:S04]  /*307a0*/  LDL.LU R31, [R1+0x340] ;  /* 0x00034000011f7983 */ /* 0x002f280000300800 */
[----:B------:R1:W-:Y:S04]  /*307b0*/  STL [R1+0x1fc], R72 ;  /* 0x0001fc4801007387 */ /* 0x0003e80000100800 */
[----:B------:R-:W4:Y:S01]  /*307c0*/  LDL.LU R9, [R1+0x380] ;  /* 0x0003800001097983 */ /* 0x000f220000300800 */
[----:B------:R-:W-:-:S03]  /*307d0*/  IMAD.MOV.U32 R3, RZ, RZ, R72 ;  /* 0x000000ffff037224 */ /* 0x000fc600078e0048 */
[----:B-1----:R-:W4:Y:S01]  /*307e0*/  LDL.LU R72, [R1+0x33c] ;  /* 0x00033c0001487983 */ /* 0x002f220000300800 */
[----:B------:R-:W-:-:S03]  /*307f0*/  IMAD.MOV.U32 R2, RZ, RZ, R57 ;  /* 0x000000ffff027224 */ /* 0x000fc600078e0039 */
[----:B------:R-:W4:Y:S01]  /*30800*/  LDL.LU R57, [R1+0x37c] ;  /* 0x00037c0001397983 */ /* 0x000f220000300800 */
        /* <DEDUP_REMOVED lines=18> */
[----:B--2---:R-:W2:Y:S04]  /*30930*/  LDL.LU R11, [R1+0x440] ;  /* 0x00044000010b7983 */ /* 0x004ea80000300800 */
[----:B------:R-:W2:Y:S04]  /*30940*/  LDL.LU R30, [R1+0x480] ;  /* 0x00048000011e7983 */ /* 0x000ea80000300800 */
[----:B------:R1:W-:Y:S01]  /*30950*/  LDGSTS.E [R0+0x9c00], [R2.64], P0 ;  /* 0x09c0000002007fae */ /* 0x0003e2000812184c */
[----:B------:R-:W-:-:S05]  /*30960*/  IADD3 R29, P1, R29, UR11, RZ ;  /* 0x0000000b1d1d7c10 */ /* 0x000fca000ff3e0ff */
[----:B------:R1:W-:Y:S01]  /*30970*/  STL [R1+0x2c0], R29 ;  /* 0x0002c01d01007387 */ /* 0x0003e20000100800 */
[----:B------:R-:W-:Y:S02]  /*30980*/  IADD3 R10, P2, R10, UR11, RZ ;  /* 0x0000000b0a0a7c10 */ /* 0x000fe4000ff5e0ff */
        /* <DEDUP_REMOVED lines=10> */
[----:B-1----:R-:W-:Y:S01]  /*30a30*/  IMAD.MOV.U32 R2, RZ, RZ, R10 ;  /* 0x000000ffff027224 */ /* 0x002fe200078e000a */
[----:B------:R-:W-:Y:S01]  /*30a40*/  IADD3 R31, P1, R31, UR11, RZ ;  /* 0x0000000b1f1f7c10 */ /* 0x000fe2000ff3e0ff */
[----:B------:R-:W-:Y:S01]  /*30a50*/  IMAD.MOV.U32 R3, RZ, RZ, R56 ;  /* 0x000000ffff037224 */ /* 0x000fe200078e0038 */
[----:B----4-:R-:W2:Y:S04]  /*30a60*/  LDL.LU R10, [R1+0x4c0] ;  /* 0x0004c000010a7983 */ /* 0x010ea80000300800 */
[----:B------:R-:W2:Y:S01]  /*30a70*/  LDL.LU R56, [R1+0x500] ;  /* 0x0005000001387983 */ /* 0x000ea20000300800 */
        /* <DEDUP_REMOVED lines=26> */
[----:B------:R-:W-:Y:S04]  /*30c20*/  STL [R1+0x400], R73 ;  /* 0x0004004901007387 */ /* 0x000fe80000100800 */
[----:B------:R3:W-:Y:S04]  /*30c30*/  LDGSTS.E [R0+0xec00], [R2.64], P0 ;  /* 0x0ec0000002007fae */ /* 0x0007e8000812184c */
[----:B-1----:R-:W4:Y:S04]  /*30c40*/  LDL.LU R59, [R1+0x53c] ;  /* 0x00053c00013b7983 */ /* 0x002f280000300800 */
[----:B------:R-:W-:Y:S01]  /*30c50*/  STL [R1+0x3fc], R74 ;  /* 0x0003fc4a01007387 */ /* 0x000fe20000100800 */
[----:B--2---:R-:W-:-:S03]  /*30c60*/  IADD3 R11, P1, R11, UR11, RZ ;  /* 0x0000000b0b0b7c10 */ /* 0x004fc6000ff3e0ff */
        /* <DEDUP_REMOVED lines=16> */
[----:B---3--:R-:W-:-:S03]  /*30d70*/  IMAD.MOV.U32 R3, RZ, RZ, R58 ;  /* 0x000000ffff037224 */ /* 0x008fc600078e003a */
[----:B-1----:R-:W3:Y:S01]  /*30d80*/  LDL.LU R58, [R1+0x5bc] ;  /* 0x0005bc00013a7983 */ /* 0x002ee20000300800 */
[----:B------:R-:W-:Y:S01]  /*30d90*/  IADD3 R10, P1, R10, UR11, RZ ;  /* 0x0000000b0a0a7c10 */ /* 0x000fe2000ff3e0ff */
[----:B------:R-:W-:Y:S02]  /*30da0*/  IMAD.MOV.U32 R2, RZ, RZ, R30 ;  /* 0x000000ffff027224 */ /* 0x000fe400078e001e */
        /* <DEDUP_REMOVED lines=9> */
[----:B------:R1:W-:Y:S04]  /*30e40*/  STL [R1+0x500], R56 ;  /* 0x0005003801007387 */ /* 0x0003e80000100800 */
[----:B------:R1:W-:Y:S04]  /*30e50*/  LDGSTS.E [R0+0x12c00], [R2.64], P0 ;  /* 0x12c0000002007fae */ /* 0x0003e8000812184c */
[----:B-1----:R-:W3:Y:S04]  /*30e60*/  LDL.LU R31, [R1+0x640] ;  /* 0x00064000011f7983 */ /* 0x002ee80000300800 */
[----:B------:R1:W-:Y:S04]  /*30e70*/  STL [R1+0x4fc], R72 ;  /* 0x0004fc4801007387 */ /* 0x0003e80000100800 */
[----:B------:R-:W3:Y:S01]  /*30e80*/  LDL.LU R10, [R1+0x680] ;  /* 0x00068000010a7983 */ /* 0x000ee20000300800 */
[----:B------:R-:W-:-:S03]  /*30e90*/  IMAD.MOV.U32 R2, RZ, RZ, R56 ;  /* 0x000000ffff027224 */ /* 0x000fc600078e0038 */
[----:B------:R-:W3:Y:S01]  /*30ea0*/  LDL.LU R56, [R1+0x63c] ;  /* 0x00063c0001387983 */ /* 0x000ee20000300800 */
[----:B------:R-:W-:-:S03]  /*30eb0*/  IMAD.MOV.U32 R3, RZ, RZ, R72 ;  /* 0x000000ffff037224 */ /* 0x000fc600078e0048 */
[----:B-1----:R-:W3:Y:S01]  /*30ec0*/  LDL.LU R72, [R1+0x67c] ;  /* 0x00067c0001487983 */ /* 0x002ee20000300800 */
[----:B------:R-:W-:Y:S02]  /*30ed0*/  IADD3 R57, P1, R57, UR11, RZ ;  /* 0x0000000b39397c10 */ /* 0x000fe4000ff3e0ff */
[----:B------:R-:W-:Y:S01]  /*30ee0*/  IADD3 R9, P2, R9, UR11, RZ ;  /* 0x0000000b09097c10 */ /* 0x000fe2000ff5e0ff */
[----:B------:R1:W-:Y:S04]  /*30ef0*/  LDGSTS.E [R0+0x13c00], [R2.64], P0 ;  /* 0x13c0000002007fae */ /* 0x0003e8000812184c */
[----:B------:R2:W-:Y:S01]  /*30f00*/  STL [R1+0x540], R57 ;  /* 0x0005403901007387 */ /* 0x0005e20000100800 */
[----:B-1----:R-:W-:Y:S01]  /*30f10*/  IMAD.MOV.U32 R2, RZ, RZ, R57 ;  /* 0x000000ffff027224 */ /* 0x002fe200078e0039 */
[----:B----4-:R-:W-:-:S05]  /*30f20*/  IADD3.X R59, R59, UR10, RZ, P1, !PT ;  /* 0x0000000a3b3b7c10 */ /* 0x010fca0008ffe4ff */
[----:B------:R1:W-:Y:S01]  /*30f30*/  STL [R1+0x53c], R59 ;  /* 0x00053c3b01007387 */ /* 0x0003e20000100800 */
[----:B--2---:R-:W-:-:S03]  /*30f40*/  IADD3.X R28, R28, UR10, RZ, P2, !PT ;  /* 0x0000000a1c1c7c10 */ /* 0x004fc600097fe4ff */
[----:B------:R2:W-:Y:S04]  /*30f50*/  STL [R1+0x580], R9 ;  /* 0x0005800901007387 */ /* 0x0005e80000100800 */
[----:B------:R-:W4:Y:S04]  /*30f60*/  LDL.LU R73, [R1+0x6c0] ;  /* 0x0006c00001497983 */ /* 0x000f280000300800 */
[----:B------:R1:W-:Y:S01]  /*30f70*/  STL [R1+0x57c], R28 ;  /* 0x00057c1c01007387 */ /* 0x0003e20000100800 */
[----:B------:R-:W-:-:S03]  /*30f80*/  IMAD.MOV.U32 R3, RZ, RZ, R59 ;  /* 0x000000ffff037224 */ /* 0x000fc600078e003b */
[----:B------:R-:W4:Y:S04]  /*30f90*/  LDL.LU R57, [R1+0x700] ;  /* 0x0007000001397983 */ /* 0x000f280000300800 */
[----:B------:R-:W4:Y:S04]  /*30fa0*/  LDL.LU R74, [R1+0x6bc] ;  /* 0x0006bc00014a7983 */ /* 0x000f280000300800 */
[----:B-1----:R-:W4:Y:S04]  /*30fb0*/  LDL.LU R59, [R1+0x6fc] ;  /* 0x0006fc00013b7983 */ /* 0x002f280000300800 */
        /* <DEDUP_REMOVED lines=9> */
[----:B---3--:R-:W-:Y:S01]  /*31050*/  IADD3.X R58, R58, UR10, RZ, P1, !PT ;  /* 0x0000000a3a3a7c10 */ /* 0x008fe20008ffe4ff */
        /* <DEDUP_REMOVED lines=11> */
[----:B---3--:R-:W3:Y:S01]  /*31110*/  LDL.LU R11, [R1+0x7c0] ;  /* 0x0007c000010b7983 */ /* 0x008ee20000300800 */
        /* <DEDUP_REMOVED lines=18> */
[----:B------:R1:W-:Y:S04]  /*31240*/  LDGSTS.E [R0+0x19c00], [R2.64], P0 ;  /* 0x19c0000002007fae */ /* 0x0003e8000812184c */
[----:B------:R-:W3:Y:S01]  /*31250*/  LDL.LU R72, [R1+0x88] ;  /* 0x0000880001487983 */ /* 0x000ee20000300800 */
[----:B----4-:R-:W-:-:S05]  /*31260*/  IADD3 R73, P1, R73, UR11, RZ ;  /* 0x0000000b49497c10 */ /* 0x010fca000ff3e0ff */
[----:B-1----:R-:W-:Y:S01]  /*31270*/  IMAD.MOV.U32 R2, RZ, RZ, R73 ;  /* 0x000000ffff027224 */ /* 0x002fe200078e0049 */
[----:B------:R-:W-:Y:S02]  /*31280*/  IADD3 R57, P2, R57, UR11, RZ ;  /* 0x0000000b39397c10 */ /* 0x000fe4000ff5e0ff */
[----:B------:R-:W-:Y:S01]  /*31290*/  IADD3.X R74, R74, UR10, RZ, P1, !PT ;  /* 0x0000000a4a4a7c10 */ /* 0x000fe20008ffe4ff */
[----:B------:R-:W-:Y:S01]  /*312a0*/  STL [R1+0x6c0], R73 ;  /* 0x0006c04901007387 */ /* 0x000fe20000100800 */
[----:B------:R-:W-:-:S03]  /*312b0*/  IADD3.X R59, R59, UR10, RZ, P2, !PT ;  /* 0x0000000a3b3b7c10 */ /* 0x000fc600097fe4ff */
[----:B------:R-:W-:Y:S01]  /*312c0*/  IMAD.MOV.U32 R3, RZ, RZ, R74 ;  /* 0x000000ffff037224 */ /* 0x000fe200078e004a */
[----:B------:R-:W-:Y:S04]  /*312d0*/  STL [R1+0x6bc], R74 ;  /* 0x0006bc4a01007387 */ /* 0x000fe80000100800 */
[----:B------:R1:W-:Y:S04]  /*312e0*/  STL [R1+0x700], R57 ;  /* 0x0007003901007387 */ /* 0x0003e80000100800 */
[----:B------:R4:W-:Y:S04]  /*312f0*/  LDGSTS.E [R0+0x1ac00], [R2.64], P0 ;  /* 0x1ac0000002007fae */ /* 0x0009e8000812184c */
[----:B------:R-:W-:Y:S01]  /*31300*/  STL [R1+0x6fc], R59 ;  /* 0x0006fc3b01007387 */ /* 0x000fe20000100800 */
[----:B--2---:R-:W-:Y:S01]  /*31310*/  IADD3 R9, P1, R9, UR11, RZ ;  /* 0x0000000b09097c10 */ /* 0x004fe2000ff3e0ff */
[----:B----4-:R-:W-:-:S02]  /*31320*/  IMAD.MOV.U32 R2, RZ, RZ, R57 ;  /* 0x000000ffff027224 */ /* 0x010fc400078e0039 */
[----:B-1----:R-:W2:Y:S01]  /*31330*/  LDL.LU R57, [R1+0x44] ;  /* 0x0000440001397983 */ /* 0x002ea20000300800 */
[----:B------:R-:W-:Y:S01]  /*31340*/  IMAD.MOV.U32 R3, RZ, RZ, R59 ;  /* 0x000000ffff037224 */ /* 0x000fe200078e003b */
[----:B------:R-:W-:Y:S02]  /*31350*/  IADD3 R28, P2, R28, UR11, RZ ;  /* 0x0000000b1c1c7c10 */ /* 0x000fe4000ff5e0ff */
[----:B------:R-:W4:Y:S04]  /*31360*/  LDL.LU R73, [R1+0x84] ;  /* 0x0000840001497983 */ /* 0x000f280000300800 */
[----:B------:R1:W-:Y:S04]  /*31370*/  LDGSTS.E [R0+0x1bc00], [R2.64], P0 ;  /* 0x1bc0000002007fae */ /* 0x0003e8000812184c */
[----:B------:R1:W-:Y:S02]  /*31380*/  STL [R1+0x740], R9 ;  /* 0x0007400901007387 */ /* 0x0003e40000100800 */
[----:B-1----:R-:W-:Y:S01]  /*31390*/  IMAD.MOV.U32 R2, RZ, RZ, R9 ;  /* 0x000000ffff027224 */ /* 0x002fe200078e0009 */
[----:B------:R-:W-:-:S05]  /*313a0*/  IADD3.X R29, R29, UR10, RZ, P1, !PT ;  /* 0x0000000a1d1d7c10 */ /* 0x000fca0008ffe4ff */
[----:B------:R-:W-:Y:S01]  /*313b0*/  IMAD.MOV.U32 R3, RZ, RZ, R29 ;  /* 0x000000ffff037224 */ /* 0x000fe200078e001d */
[----:B------:R1:W-:Y:S01]  /*313c0*/  STL [R1+0x73c], R29 ;  /* 0x00073c1d01007387 */ /* 0x0003e20000100800 */
[----:B------:R-:W-:-:S03]  /*313d0*/  IADD3.X R58, R58, UR10, RZ, P2, !PT ;  /* 0x0000000a3a3a7c10 */ /* 0x000fc600097fe4ff */
[----:B------:R1:W-:Y:S04]  /*313e0*/  STL [R1+0x780], R28 ;  /* 0x0007801c01007387 */ /* 0x0003e80000100800 */
[----:B------:R-:W4:Y:S04]  /*313f0*/  LDL.LU R9, [R1+0xc8] ;  /* 0x0000c80001097983 */ /* 0x000f280000300800 */
[----:B------:R3:W-:Y:S04]  /*31400*/  STL [R1+0x77c], R58 ;  /* 0x00077c3a01007387 */ /* 0x0007e80000100800 */
[----:B------:R3:W-:Y:S04]  /*31410*/  LDGSTS.E [R0+0x1cc00], [R2.64], P0 ;  /* 0x1cc0000002007fae */ /* 0x0007e8000812184c */
[----:B-1----:R-:W4:Y:S01]  /*31420*/  LDL.LU R29, [R1+0x108] ;  /* 0x00010800011d7983 */ /* 0x002f220000300800 */
[----:B---3--:R-:W-:Y:S01]  /*31430*/  IADD3 R11, P1, R11, UR11, RZ ;  /* 0x0000000b0b0b7c10 */ /* 0x008fe2000ff3e0ff */
[----:B------:R-:W-:-:S02]  /*31440*/  IMAD.MOV.U32 R2, RZ, RZ, R28 ;  /* 0x000000ffff027224 */ /* 0x000fc400078e001c */
[----:B------:R-:W3:Y:S01]  /*31450*/  LDL.LU R28, [R1+0xc4] ;  /* 0x0000c400011c7983 */ /* 0x000ee20000300800 */
[----:B------:R-:W-:-:S03]  /*31460*/  IMAD.MOV.U32 R3, RZ, RZ, R58 ;  /* 0x000000ffff037224 */ /* 0x000fc600078e003a */
[----:B------:R-:W3:Y:S01]  /*31470*/  LDL.LU R58, [R1+0x104] ;  /* 0x00010400013a7983 */ /* 0x000ee20000300800 */
[----:B------:R-:W-:-:S03]  /*31480*/  IADD3 R30, P2, R30, UR11, RZ ;  /* 0x0000000b1e1e7c10 */ /* 0x000fc6000ff5e0ff */
        /* <DEDUP_REMOVED lines=12> */
[----:B------:R-:W-:-:S03]  /*31550*/  IMAD.MOV.U32 R2, RZ, RZ, R30 ;  /* 0x000000ffff027224 */ /* 0x000fc600078e001e */
[----:B------:R-:W3:Y:S04]  /*31560*/  LDL.LU R30, [R1+0x144] ;  /* 0x00014400011e7983 */ /* 0x000ee80000300800 */
[----:B------:R-:W3:Y:S01]  /*31570*/  LDL.LU R59, [R1+0x184] ;  /* 0x00018400013b7983 */ /* 0x000ee20000300800 */
[----:B------:R-:W-:Y:S01]  /*31580*/  IADD3 R10, P1, R10, UR11, RZ ;  /* 0x0000000b0a0a7c10 */ /* 0x000fe2000ff3e0ff */
[----:B------:R-:W-:Y:S01]  /*31590*/  IMAD.MOV.U32 R3, RZ, RZ, R31 ;  /* 0x000000ffff037224 */ /* 0x000fe200078e001f */
[----:B------:R-:W-:Y:S02]  /*315a0*/  IADD3 R72, P2, R72, UR11, RZ ;  /* 0x0000000b48487c10 */ /* 0x000fe4000ff5e0ff */
[----:B------:R-:W-:Y:S01]  /*315b0*/  LOP3.LUT R8, R8, 0x70, RZ, 0x3c, !PT ;  /* 0x0000007008087812 */ /* 0x000fe200078e3cff */
[----:B------:R-:W-:Y:S04]  /*315c0*/  STL [R1+0x48], R10 ;  /* 0x0000480a01007387 */ /* 0x000fe80000100800 */
[----:B------:R1:W-:Y:S04]  /*315d0*/  LDGSTS.E [R0+0x1fc00], [R2.64], P0 ;  /* 0x1fc0000002007fae */ /* 0x0003e8000812184c */
[----:B------:R-:W-:Y:S01]  /*315e0*/  STL [R1+0x88], R72 ;  /* 0x0000884801007387 */ /* 0x000fe20000100800 */
[----:B-1----:R-:W-:-:S02]  /*315f0*/  IMAD.U32 R0, RZ, RZ, UR8 ;  /* 0x00000008ff007e24 */ /* 0x002fc4000f8e00ff */
[----:B------:R-:W-:Y:S02]  /*31600*/  IMAD.MOV.U32 R2, RZ, RZ, R10 ;  /* 0x000000ffff027224 */ /* 0x000fe400078e000a */
[----:B------:R-:W-:Y:S01]  /*31610*/  IMAD R0, R0, 0x20000, R8 ;  /* 0x0002000000007824 */ /* 0x000fe200078e0208 */
[----:B--2---:R-:W-:-:S05]  /*31620*/  IADD3.X R57, R57, UR10, RZ, P1, !PT ;  /* 0x0000000a39397c10 */ /* 0x004fca0008ffe4ff */
[----:B------:R1:W-:Y:S01]  /*31630*/  STL [R1+0x44], R57 ;  /* 0x0000443901007387 */ /* 0x0003e20000100800 */
[----:B------:R-:W-:-:S03]  /*31640*/  IMAD.MOV.U32 R3, RZ, RZ, R57 ;  /* 0x000000ffff037224 */ /* 0x000fc600078e0039 */
[----:B------:R-:W2:Y:S01]  /*31650*/  LDL.LU R31, [R1+0x1c8] ;  /* 0x0001c800011f7983 */ /* 0x000ea20000300800 */
[----:B----4-:R-:W-:-:S03]  /*31660*/  IADD3.X R73, R73, UR10, RZ, P2, !PT ;  /* 0x0000000a49497c10 */ /* 0x010fc600097fe4ff */
[----:B------:R-:W4:Y:S04]  /*31670*/  LDL.LU R8, [R1+0x208] ;  /* 0x0002080001087983 */ /* 0x000f280000300800 */
[----:B-1----:R-:W4:Y:S04]  /*31680*/  LDL.LU R57, [R1+0x1c4] ;  /* 0x0001c40001397983 */ /* 0x002f280000300800 */
[----:B------:R1:W-:Y:S04]  /*31690*/  LDGSTS.E [R0+0xe00], [R2.64], P0 ;  /* 0x00e0000002007fae */ /* 0x0003e8000812184c */
[----:B------:R-:W4:Y:S01]  /*316a0*/  LDL.LU R10, [R1+0x204] ;  /* 0x00020400010a7983 */ /* 0x000f220000300800 */
[----:B-1----:R-:W-:-:S02]  /*316b0*/  IMAD.MOV.U32 R2, RZ, RZ, R72 ;  /* 0x000000ffff027224 */ /* 0x002fc400078e0048 */
[----:B------:R-:W-:Y:S01]  /*316c0*/  IMAD.MOV.U32 R3, RZ, RZ, R73 ;  /* 0x000000ffff037224 */ /* 0x000fe200078e0049 */
[----:B------:R-:W-:Y:S04]  /*316d0*/  STL [R1+0x84], R73 ;  /* 0x0000844901007387 */ /* 0x000fe80000100800 */
[----:B------:R1:W-:Y:S01]  /*316e0*/  LDGSTS.E [R0+0x1e00], [R2.64], P0 ;  /* 0x01e0000002007fae */ /* 0x0003e2000812184c */
[----:B------:R-:W-:-:S05]  /*316f0*/  IADD3 R9, P1, R9, UR11, RZ ;  /* 0x0000000b09097c10 */ /* 0x000fca000ff3e0ff */
[----:B------:R-:W-:Y:S01]  /*31700*/  STL [R1+0xc8], R9 ;  /* 0x0000c80901007387 */ /* 0x000fe20000100800 */
[----:B-1----:R-:W-:Y:S01]  /*31710*/  IMAD.MOV.U32 R2, RZ, RZ, R9 ;  /* 0x000000ffff027224 */ /* 0x002fe200078e0009 */
[----:B------:R-:W-:Y:S02]  /*31720*/  IADD3 R29, P2, R29, UR11, RZ ;  /* 0x0000000b1d1d7c10 */ /* 0x000fe4000ff5e0ff */
[----:B---3--:R-:W-:Y:S02]  /*31730*/  IADD3.X R28, R28, UR10, RZ, P1, !PT ;  /* 0x0000000a1c1c7c10 */ /* 0x008fe40008ffe4ff */
[----:B------:R-:W-:-:S03]  /*31740*/  IADD3.X R58, R58, UR10, RZ, P2, !PT ;  /* 0x0000000a3a3a7c10 */ /* 0x000fc600097fe4ff */
[----:B------:R-:W-:Y:S01]  /*31750*/  IMAD.MOV.U32 R3, RZ, RZ, R28 ;  /* 0x000000ffff037224 */ /* 0x000fe200078e001c */
[----:B------:R1:W-:Y:S04]  /*31760*/  STL [R1+0xc4], R28 ;  /* 0x0000c41c01007387 */ /* 0x0003e80000100800 */
[----:B------:R3:W-:Y:S04]  /*31770*/  STL [R1+0x108], R29 ;  /* 0x0001081d01007387 */ /* 0x0007e80000100800 */
[----:B------:R3:W-:Y:S04]  /*31780*/  LDGSTS.E [R0+0x2e00], [R2.64], P0 ;  /* 0x02e0000002007fae */ /* 0x0007e8000812184c */
[----:B-1----:R-:W4:Y:S04]  /*31790*/  LDL.LU R28, [R1+0x248] ;  /* 0x00024800011c7983 */ /* 0x002f280000300800 */
[----:B------:R1:W-:Y:S04]  /*317a0*/  STL [R1+0x104], R58 ;  /* 0x0001043a01007387 */ /* 0x0003e80000100800 */
[----:B------:R-:W4:Y:S01]  /*317b0*/  LDL.LU R9, [R1+0x288] ;  /* 0x0002880001097983 */ /* 0x000f220000300800 */
[----:B---3--:R-:W-:-:S03]  /*317c0*/  IMAD.MOV.U32 R2, RZ, RZ, R29 ;  /* 0x000000ffff027224 */ /* 0x008fc600078e001d */
[----:B------:R-:W3:Y:S01]  /*317d0*/  LDL.LU R29, [R1+0x244] ;  /* 0x00024400011d7983 */ /* 0x000ee20000300800 */
[----:B------:R-:W-:-:S03]  /*317e0*/  IMAD.MOV.U32 R3, RZ, RZ, R58 ;  /* 0x000000ffff037224 */ /* 0x000fc600078e003a */
[----:B-1----:R-:W3:Y:S01]  /*317f0*/  LDL.LU R58, [R1+0x284] ;  /* 0x00028400013a7983 */ /* 0x002ee20000300800 */
[----:B------:R-:W-:-:S03]  /*31800*/  IADD3 R11, P1, R11, UR11, RZ ;  /* 0x0000000b0b0b7c10 */ /* 0x000fc6000ff3e0ff */
[----:B------:R1:W-:Y:S04]  /*31810*/  LDGSTS.E [R0+0x3e00], [R2.64], P0 ;  /* 0x03e0000002007fae */ /* 0x0003e8000812184c */
[----:B------:R1:W-:Y:S01]  /*31820*/  STL [R1+0x148], R11 ;  /* 0x0001480b01007387 */ /* 0x0003e20000100800 */
[----:B------:R-:W-:Y:S01]  /*31830*/  IADD3 R56, P2, R56, UR11, RZ ;  /* 0x0000000b38387c10 */ /* 0x000fe2000ff5e0ff */
[----:B-1----:R-:W-:Y:S01]  /*31840*/  IMAD.MOV.U32 R2, RZ, RZ, R11 ;  /* 0x000000ffff027224 */ /* 0x002fe200078e000b */
[----:B------:R-:W-:Y:S02]  /*31850*/  IADD3.X R30, R30, UR10, RZ, P1, !PT ;  /* 0x0000000a1e1e7c10 */ /* 0x000fe40008ffe4ff */
[----:B------:R-:W-:-:S03]  /*31860*/  IADD3.X R59, R59, UR10, RZ, P2, !PT ;  /* 0x0000000a3b3b7c10 */ /* 0x000fc600097fe4ff */
[----:B------:R-:W-:Y:S01]  /*31870*/  IMAD.MOV.U32 R3, RZ, RZ, R30 ;  /* 0x000000ffff037224 */ /* 0x000fe200078e001e */
[----:B------:R1:W-:Y:S04]  /*31880*/  STL [R1+0x144], R30 ;  /* 0x0001441e01007387 */ /* 0x0003e80000100800 */
[----:B------:R-:W-:Y:S04]  /*31890*/  STL [R1+0x188], R56 ;  /* 0x0001883801007387 */ /* 0x000fe80000100800 */
[----:B------:R-:W3:Y:S04]  /*318a0*/  LDL.LU R11, [R1+0x2c8] ;  /* 0x0002c800010b7983 */ /* 0x000ee80000300800 */
[----:B------:R1:W-:Y:S04]  /*318b0*/  STL [R1+0x184], R59 ;  /* 0x0001843b01007387 */ /* 0x0003e80000100800 */
[----:B------:R1:W-:Y:S04]  /*318c0*/  LDGSTS.E [R0+0x4e00], [R2.64], P0 ;  /* 0x04e0000002007fae */ /* 0x0003e8000812184c */
[----:B-1----:R-:W3:Y:S01]  /*318d0*/  LDL.LU R30, [R1+0x308] ;  /* 0x00030800011e7983 */ /* 0x002ee20000300800 */
[----:B------:R-:W-:-:S03]  /*318e0*/  IMAD.MOV.U32 R3, RZ, RZ, R59 ;  /* 0x000000ffff037224 */ /* 0x000fc600078e003b */
[----:B------:R-:W3:Y:S01]  /*318f0*/  LDL.LU R59, [R1+0x2c4] ;  /* 0x0002c400013b7983 */ /* 0x000ee20000300800 */
[----:B------:R-:W-:-:S03]  /*31900*/  IMAD.MOV.U32 R2, RZ, RZ, R56 ;  /* 0x000000ffff027224 */ /* 0x000fc600078e0038 */
[----:B------:R-:W3:Y:S04]  /*31910*/  LDL.LU R56, [R1+0x304] ;  /* 0x0003040001387983 */ /* 0x000ee80000300800 */
[----:B------:R1:W-:Y:S01]  /*31920*/  LDGSTS.E [R0+0x5e00], [R2.64], P0 ;  /* 0x05e0000002007fae */ /* 0x0003e2000812184c */
[----:B--2---:R-:W-:Y:S02]  /*31930*/  IADD3 R31, P1, R31, UR11, RZ ;  /* 0x0000000b1f1f7c10 */ /* 0x004fe4000ff3e0ff */
[----:B----4-:R-:W-:Y:S02]  /*31940*/  IADD3 R8, P2, R8, UR11, RZ ;  /* 0x0000000b08087c10 */ /* 0x010fe4000ff5e0ff */
[----:B------:R-:W-:Y:S01]  /*31950*/  IADD3.X R57, R57, UR10, RZ, P1, !PT ;  /* 0x0000000a39397c10 */ /* 0x000fe20008ffe4ff */
[----:B------:R2:W-:Y:S01]  /*31960*/  STL [R1+0x1c8], R31 ;  /* 0x0001c81f01007387 */ /* 0x0005e20000100800 */
[----:B-1----:R-:W-:-:S03]  /*31970*/  IMAD.MOV.U32 R2, RZ, RZ, R31 ;  /* 0x000000ffff027224 */ /* 0x002fc600078e001f */
[----:B------:R1:W-:Y:S01]  /*31980*/  STL [R1+0x1c4], R57 ;  /* 0x0001c43901007387 */ /* 0x0003e20000100800 */
[----:B------:R-:W-:-:S03]  /*31990*/  IADD3.X R10, R10, UR10, RZ, P2, !PT ;  /* 0x0000000a0a0a7c10 */ /* 0x000fc600097fe4ff */
[----:B------:R4:W-:Y:S01]  /*319a0*/  STL [R1+0x208], R8 ;  /* 0x0002080801007387 */ /* 0x0009e20000100800 */
[----:B------:R-:W-:-:S03]  /*319b0*/  IMAD.MOV.U32 R3, RZ, RZ, R57 ;  /* 0x000000ffff037224 */ /* 0x000fc600078e0039 */
[----:B--2---:R-:W2:Y:S04]  /*319c0*/  LDL.LU R31, [R1+0x348] ;  /* 0x00034800011f7983 */ /* 0x004ea80000300800 */
[----:B------:R4:W-:Y:S04]  /*319d0*/  STL [R1+0x204], R10 ;  /* 0x0002040a01007387 */ /* 0x0009e80000100800 */
[----:B------:R-:W2:Y:S04]  /*319e0*/  LDL.LU R72, [R1+0x388] ;  /* 0x0003880001487983 */ /* 0x000ea80000300800 */
[----:B-1----:R-:W2:Y:S04]  /*319f0*/  LDL.LU R57, [R1+0x344] ;  /* 0x0003440001397983 */ /* 0x002ea80000300800 */
[----:B------:R-:W2:Y:S04]  /*31a00*/  LDL.LU R73, [R1+0x384] ;  /* 0x0003840001497983 */ /* 0x000ea80000300800 */
[----:B------:R1:W-:Y:S02]  /*31a10*/  LDGSTS.E [R0+0x6e00], [R2.64], P0 ;  /* 0x06e0000002007fae */ /* 0x0003e4000812184c */
[----:B-1----:R-:W-:-:S02]  /*31a20*/  IMAD.MOV.U32 R2, RZ, RZ, R8 ;  /* 0x000000ffff027224 */ /* 0x002fc400078e0008 */
[----:B------:R-:W-:Y:S01]  /*31a30*/  IMAD.MOV.U32 R3, RZ, RZ, R10 ;  /* 0x000000ffff037224 */ /* 0x000fe200078e000a */
[----:B----4-:R-:W4:Y:S04]  /*31a40*/  LDL.LU R8, [R1+0x3c8] ;  /* 0x0003c80001087983 */ /* 0x010f280000300800 */
[----:B------:R-:W4:Y:S04]  /*31a50*/  LDL.LU R10, [R1+0x408] ;  /* 0x00040800010a7983 */ /* 0x000f280000300800 */
        /* <DEDUP_REMOVED lines=14> */
[----:B-1----:R-:W-:Y:S01]  /*31b40*/  IMAD.MOV.U32 R2, RZ, RZ, R9 ;  /* 0x000000ffff027224 */ /* 0x002fe200078e0009 */
[----:B------:R-:W-:Y:S01]  /*31b50*/  IADD3 R11, P1, R11, UR11, RZ ;  /* 0x0000000b0b0b7c10 */ /* 0x000fe2000ff3e0ff */
[----:B------:R-:W-:-:S02]  /*31b60*/  IMAD.MOV.U32 R3, RZ, RZ, R58 ;  /* 0x000000ffff037224 */ /* 0x000fc400078e003a */
[----:B------:R-:W3:Y:S04]  /*31b70*/  LDL.LU R58, [R1+0x448] ;  /* 0x00044800013a7983 */ /* 0x000ee80000300800 */
[----:B------:R-:W3:Y:S01]  /*31b80*/  LDL.LU R9, [R1+0x488] ;  /* 0x0004880001097983 */ /* 0x000ee20000300800 */
[----:B------:R-:W-:-:S03]  /*31b90*/  IADD3 R30, P2, R30, UR11, RZ ;  /* 0x0000000b1e1e7c10 */ /* 0x000fc6000ff5e0ff */
[----:B------:R-:W-:Y:S04]  /*31ba0*/  STL [R1+0x2c8], R11 ;  /* 0x0002c80b01007387 */ /* 0x000fe80000100800 */
[----:B------:R1:W-:Y:S01]  /*31bb0*/  LDGSTS.E [R0+0x9e00], [R2.64], P0 ;  /* 0x09e0000002007fae */ /* 0x0003e2000812184c */
[----:B------:R-:W-:-:S05]  /*31bc0*/  IADD3.X R59, R59, UR10, RZ, P1, !PT ;  /* 0x0000000a3b3b7c10 */ /* 0x000fca0008ffe4ff */
[----:B------:R1:W-:Y:S01]  /*31bd0*/  STL [R1+0x2c4], R59 ;  /* 0x0002c43b01007387 */ /* 0x0003e20000100800 */
[----:B------:R-:W-:Y:S01]  /*31be0*/  IADD3.X R56, R56, UR10, RZ, P2, !PT ;  /* 0x0000000a38387c10 */ /* 0x000fe200097fe4ff */
[----:B-1----:R-:W-:Y:S02]  /*31bf0*/  IMAD.MOV.U32 R3, RZ, RZ, R59 ;  /* 0x000000ffff037224 */ /* 0x002fe400078e003b */
[----:B------:R-:W-:Y:S01]  /*31c00*/  STL [R1+0x308], R30 ;  /* 0x0003081e01007387 */ /* 0x000fe20000100800 */
[----:B------:R-:W-:-:S03]  /*31c10*/  IMAD.MOV.U32 R2, RZ, RZ, R11 ;  /* 0x000000ffff027224 */ /* 0x000fc600078e000b */
[----:B------:R-:W3:Y:S04]  /*31c20*/  LDL.LU R59, [R1+0x444] ;  /* 0x00044400013b7983 */ /* 0x000ee80000300800 */
[----:B------:R1:W-:Y:S04]  /*31c30*/  STL [R1+0x304], R56 ;  /* 0x0003043801007387 */ /* 0x0003e80000100800 */
[----:B------:R-:W3:Y:S04]  /*31c40*/  LDL.LU R11, [R1+0x484] ;  /* 0x00048400010b7983 */ /* 0x000ee80000300800 */
[----:B------:R1:W-:Y:S02]  /*31c50*/  LDGSTS.E [R0+0xae00], [R2.64], P0 ;  /* 0x0ae0000002007fae */ /* 0x0003e4000812184c */
[----:B-1----:R-:W-:-:S02]  /*31c60*/  IMAD.MOV.U32 R2, RZ, RZ, R30 ;  /* 0x000000ffff027224 */ /* 0x002fc400078e001e */
[----:B------:R-:W-:Y:S02]  /*31c70*/  IMAD.MOV.U32 R3, RZ, RZ, R56 ;  /* 0x000000ffff037224 */ /* 0x000fe400078e0038 */
[----:B------:R-:W3:Y:S04]  /*31c80*/  LDL.LU R56, [R1+0x4c8] ;  /* 0x0004c80001387983 */ /* 0x000ee80000300800 */
[----:B------:R-:W3:Y:S04]  /*31c90*/  LDL.LU R30, [R1+0x508] ;  /* 0x00050800011e7983 */ /* 0x000ee80000300800 */
[----:B------:R1:W-:Y:S01]  /*31ca0*/  LDGSTS.E [R0+0xbe00], [R2.64], P0 ;  /* 0x0be0000002007fae */ /* 0x0003e2000812184c */
[----:B--2---:R-:W-:-:S02]  /*31cb0*/  IADD3 R31, P1, R31, UR11, RZ ;  /* 0x0000000b1f1f7c10 */ /* 0x004fc4000ff3e0ff */
[----:B------:R-:W-:Y:S02]  /*31cc0*/  IADD3 R72, P2, R72, UR11, RZ ;  /* 0x0000000b48487c10 */ /* 0x000fe4000ff5e0ff */
[----:B------:R-:W-:Y:S01]  /*31cd0*/  IADD3.X R57, R57, UR10, RZ, P1, !PT ;  /* 0x0000000a39397c10 */ /* 0x000fe20008ffe4ff */
[----:B------:R-:W-:Y:S01]  /*31ce0*/  STL [R1+0x348], R31 ;  /* 0x0003481f01007387 */ /* 0x000fe20000100800 */
[----:B------:R-:W-:-:S03]  /*31cf0*/  IADD3.X R73, R73, UR10, RZ, P2, !PT ;  /* 0x0000000a49497c10 */ /* 0x000fc600097fe4ff */
[----:B------:R2:W-:Y:S01]  /*31d00*/  STL [R1+0x344], R57 ;  /* 0x0003443901007387 */ /* 0x0005e20000100800 */
[----:B-1----:R-:W-:Y:S02]  /*31d10*/  IMAD.MOV.U32 R2, RZ, RZ, R31 ;  /* 0x000000ffff027224 */ /* 0x002fe400078e001f */
[----:B------:R-:W-:Y:S01]  /*31d20*/  IMAD.MOV.U32 R3, RZ, RZ, R57 ;  /* 0x000000ffff037224 */ /* 0x000fe200078e0039 */
[----:B------:R-:W-:Y:S04]  /*31d30*/  STL [R1+0x388], R72 ;  /* 0x0003884801007387 */ /* 0x000fe80000100800 */
[----:B------:R1:W-:Y:S04]  /*31d40*/  LDGSTS.E [R0+0xce00], [R2.64], P0 ;  /* 0x0ce0000002007fae */ /* 0x0003e8000812184c */
[----:B--2---:R-:W2:Y:S04]  /*31d50*/  LDL.LU R57, [R1+0x4c4] ;  /* 0x0004c40001397983 */ /* 0x004ea80000300800 */
[----:B------:R-:W-:Y:S01]  /*31d60*/  STL [R1+0x384], R73 ;  /* 0x0003844901007387 */ /* 0x000fe20000100800 */
[----:B----4-:R-:W-:-:S03]  /*31d70*/  IADD3 R8, P1, R8, UR11, RZ ;  /* 0x0000000b08087c10 */ /* 0x010fc6000ff3e0ff */
[----:B------:R-:W4:Y:S01]  /*31d80*/  LDL.LU R31, [R1+0x504] ;  /* 0x00050400011f7983 */ /* 0x000f220000300800 */
[----:B-1----:R-:W-:Y:S02]  /*31d90*/  IMAD.MOV.U32 R2, RZ, RZ, R72 ;  /* 0x000000ffff027224 */ /* 0x002fe400078e0048 */
[----:B------:R-:W-:Y:S01]  /*31da0*/  IMAD.MOV.U32 R3, RZ, RZ, R73 ;  /* 0x000000ffff037224 */ /* 0x000fe200078e0049 */
[----:B------:R-:W-:Y:S01]  /*31db0*/  IADD3 R10, P2, R10, UR11, RZ ;  /* 0x0000000b0a0a7c10 */ /* 0x000fe2000ff5e0ff */
[----:B------:R-:W-:Y:S04]  /*31dc0*/  STL [R1+0x3c8], R8 ;  /* 0x0003c80801007387 */ /* 0x000fe80000100800 */
[----:B------:R1:W-:Y:S02]  /*31dd0*/  LDGSTS.E [R0+0xde00], [R2.64], P0 ;  /* 0x0de0000002007fae */ /* 0x0003e4000812184c */
[----:B-1----:R-:W-:Y:S01]  /*31de0*/  IMAD.MOV.U32 R2, RZ, RZ, R8 ;  /* 0x000000ffff027224 */ /* 0x002fe200078e0008 */
[----:B---3--:R-:W-:-:S05]  /*31df0*/  IADD3.X R28, R28, UR10, RZ, P1, !PT ;  /* 0x0000000a1c1c7c10 */ /* 0x008fca0008ffe4ff */
        /* <DEDUP_REMOVED lines=19> */
[----:B------:R-:W-:Y:S01]  /*31f30*/  IADD3.X R11, R11, UR10, RZ, P2, !PT ;  /* 0x0000000a0b0b7c10 */ /* 0x000fe200097fe4ff */
[----:B------:R-:W-:Y:S04]  /*31f40*/  STL [R1+0x444], R59 ;  /* 0x0004443b01007387 */ /* 0x000fe80000100800 */
[----:B------:R-:W-:Y:S04]  /*31f50*/  STL [R1+0x488], R9 ;  /* 0x0004880901007387 */ /* 0x000fe80000100800 */
[----:B------:R1:W-:Y:S04]  /*31f60*/  LDGSTS.E [R0+0x10e00], [R2.64], P0 ;  /* 0x10e0000002007fae */ /* 0x0003e8000812184c */
[----:B------:R1:W-:Y:S02]  /*31f70*/  STL [R1+0x484], R11 ;  /* 0x0004840b01007387 */ /* 0x0003e40000100800 */
[----:B-1----:R-:W-:-:S02]  /*31f80*/  IMAD.MOV.U32 R3, RZ, RZ, R11 ;  /* 0x000000ffff037224 */ /* 0x002fc400078e000b */
[----:B------:R-:W-:Y:S01]  /*31f90*/  IMAD.MOV.U32 R2, RZ, RZ, R9 ;  /* 0x000000ffff027224 */ /* 0x000fe200078e0009 */
[----:B------:R-:W3:Y:S04]  /*31fa0*/  LDL.LU R11, [R1+0x5c4] ;  /* 0x0005c400010b7983 */ /* 0x000ee80000300800 */
[----:B------:R-:W3:Y:S04]  /*31fb0*/  LDL.LU R9, [R1+0x5c8] ;  /* 0x0005c80001097983 */ /* 0x000ee80000300800 */
[----:B------:R-:W3:Y:S04]  /*31fc0*/  LDL.LU R97, [R1+0x604] ;  /* 0x0006040001617983 */ /* 0x000ee80000300800 */
[----:B------:R-:W3:Y:S01]  /*31fd0*/  LDL.LU R96, [R1+0x608] ;  /* 0x0006080001607983 */ /* 0x000ee20000300800 */
[----:B------:R-:W-:-:S02]  /*31fe0*/  IADD3 R56, P1, R56, UR11, RZ ;  /* 0x0000000b38387c10 */ /* 0x000fc4000ff3e0ff */
[----:B------:R-:W-:Y:S01]  /*31ff0*/  IADD3 R30, P2, R30, UR11, RZ ;  /* 0x0000000b1e1e7c10 */ /* 0x000fe2000ff5e0ff */
[----:B------:R1:W-:Y:S04]  /*32000*/  LDGSTS.E [R0+0x11e00], [R2.64], P0 ;  /* 0x11e0000002007fae */ /* 0x0003e8000812184c */
[----:B------:R2:W-:Y:S01]  /*32010*/  STL [R1+0x4c8], R56 ;  /* 0x0004c83801007387 */ /* 0x0005e20000100800 */
[----:B-1----:R-:W-:Y:S01]  /*32020*/  IMAD.MOV.U32 R2, RZ, RZ, R56 ;  /* 0x000000ffff027224 */ /* 0x002fe200078e0038 */
[----:B--2---:R-:W-:-:S05]  /*32030*/  IADD3.X R57, R57, UR10, RZ, P1, !PT ;  /* 0x0000000a39397c10 */ /* 0x004fca0008ffe4ff */
[----:B------:R1:W-:Y:S01]  /*32040*/  STL [R1+0x4c4], R57 ;  /* 0x0004c43901007387 */ /* 0x0003e20000100800 */
[----:B----4-:R-:W-:-:S03]  /*32050*/  IADD3.X R31, R31, UR10, RZ, P2, !PT ;  /* 0x0000000a1f1f7c10 */ /* 0x010fc600097fe4ff */
[----:B------:R-:W-:Y:S04]  /*32060*/  STL [R1+0x508], R30 ;  /* 0x0005081e01007387 */ /* 0x000fe80000100800 */
[----:B------:R2:W-:Y:S04]  /*32070*/  STL [R1+0x504], R31 ;  /* 0x0005041f01007387 */ /* 0x0005e80000100800 */
[----:B------:R-:W4:Y:S04]  /*32080*/  LDL.LU R75, [R1+0x644] ;  /* 0x00064400014b7983 */ /* 0x000f280000300800 */
[----:B------:R-:W4:Y:S04]  /*32090*/  LDL.LU R74, [R1+0x648] ;  /* 0x00064800014a7983 */ /* 0x000f280000300800 */
[----:B------:R-:W4:Y:S04]  /*320a0*/  LDL.LU R73, [R1+0x684] ;  /* 0x0006840001497983 */ /* 0x000f280000300800 */
[----:B------:R-:W4:Y:S04]  /*320b0*/  LDL.LU R72, [R1+0x688] ;  /* 0x0006880001487983 */ /* 0x000f280000300800 */
[----:B------:R-:W4:Y:S01]  /*320c0*/  LDL.LU R58, [R1+0x6c8] ;  /* 0x0006c800013a7983 */ /* 0x000f220000300800 */
[----:B------:R-:W-:-:S03]  /*320d0*/  IMAD.MOV.U32 R3, RZ, RZ, R57 ;  /* 0x000000ffff037224 */ /* 0x000fc600078e0039 */
[----:B------:R-:W4:Y:S04]  /*320e0*/  LDL.LU R56, [R1+0x708] ;  /* 0x0007080001387983 */ /* 0x000f280000300800 */
[----:B------:R1:W-:Y:S02]  /*320f0*/  LDGSTS.E [R0+0x12e00], [R2.64], P0 ;  /* 0x12e0000002007fae */ /* 0x0003e4000812184c */
[----:B-1----:R-:W-:Y:S02]  /*32100*/  IMAD.MOV.U32 R2, RZ, RZ, R30 ;  /* 0x000000ffff027224 */ /* 0x002fe400078e001e */
[----:B------:R-:W-:-:S05]  /*32110*/  IMAD.MOV.U32 R3, RZ, RZ, R31 ;  /* 0x000000ffff037224 */ /* 0x000fca00078e001f */
[----:B------:R1:W-:Y:S01]  /*32120*/  LDGSTS.E [R0+0x13e00], [R2.64], P0 ;  /* 0x13e0000002007fae */ /* 0x0003e2000812184c */
[----:B------:R-:W-:-:S05]  /*32130*/  IADD3 R28, P1, R28, UR11, RZ ;  /* 0x0000000b1c1c7c10 */ /* 0x000fca000ff3e0ff */
[----:B------:R-:W-:Y:S01]  /*32140*/  STL [R1+0x548], R28 ;  /* 0x0005481c01007387 */ /* 0x000fe20000100800 */
[----:B------:R-:W-:Y:S02]  /*32150*/  IADD3 R8, P2, R8, UR11, RZ ;  /* 0x0000000b08087c10 */ /* 0x000fe4000ff5e0ff */
[----:B---3--:R-:W-:-:S05]  /*32160*/  IADD3.X R29, R29, UR10, RZ, P1, !PT ;  /* 0x0000000a1d1d7c10 */ /* 0x008fca0008ffe4ff */
[----:B------:R3:W-:Y:S01]  /*32170*/  STL [R1+0x544], R29 ;  /* 0x0005441d01007387 */ /* 0x0007e20000100800 */
[----:B------:R-:W-:-:S03]  /*32180*/  IADD3.X R10, R10, UR10, RZ, P2, !PT ;  /* 0x0000000a0a0a7c10 */ /* 0x000fc600097fe4ff */
[----:B------:R-:W-:Y:S04]  /*32190*/  STL [R1+0x588], R8 ;  /* 0x0005880801007387 */ /* 0x000fe80000100800 */
[----:B------:R-:W4:Y:S04]  /*321a0*/  LDL.LU R59, [R1+0x6c4] ;  /* 0x0006c400013b7983 */ /* 0x000f280000300800 */
[----:B------:R3:W-:Y:S04]  /*321b0*/  STL [R1+0x584], R10 ;  /* 0x0005840a01007387 */ /* 0x0007e80000100800 */
[----:B------:R-:W4:Y:S04]  /*321c0*/  LDL.LU R57, [R1+0x704] ;  /* 0x0007040001397983 */ /* 0x000f280000300800 */
[----:B--2---:R-:W2:Y:S01]  /*321d0*/  LDL.LU R31, [R1+0x744] ;  /* 0x00074400011f7983 */ /* 0x004ea20000300800 */
[----:B-1----:R-:W-:-:S03]  /*321e0*/  IMAD.MOV.U32 R2, RZ, RZ, R28 ;  /* 0x000000ffff027224 */ /* 0x002fc600078e001c */
[----:B------:R-:W2:Y:S01]  /*321f0*/  LDL.LU R30, [R1+0x748] ;  /* 0x00074800011e7983 */ /* 0x000ea20000300800 */
[----:B------:R-:W-:-:S03]  /*32200*/  IMAD.MOV.U32 R3, RZ, RZ, R29 ;  /* 0x000000ffff037224 */ /* 0x000fc600078e001d */
[----:B---3--:R-:W3:Y:S04]  /*32210*/  LDL.LU R29, [R1+0x784] ;  /* 0x00078400011d7983 */ /* 0x008ee80000300800 */
[----:B------:R-:W3:Y:S04]  /*32220*/  LDL.LU R28, [R1+0x788] ;  /* 0x00078800011c7983 */ /* 0x000ee80000300800 */
[----:B------:R1:W-:Y:S02]  /*32230*/  LDGSTS.E [R0+0x14e00], [R2.64], P0 ;  /* 0x14e0000002007fae */ /* 0x0003e4000812184c */
        /* <DEDUP_REMOVED lines=10> */
[----:B-1----:R-:W-:Y:S02]  /*322e0*/  IMAD.MOV.U32 R3, RZ, RZ, R11 ;  /* 0x000000ffff037224 */ /* 0x002fe400078e000b */
[----:B------:R-:W-:Y:S04]  /*322f0*/  STL [R1+0x608], R96 ;  /* 0x0006086001007387 */ /* 0x000fe80000100800 */
[----:B------:R-:W3:Y:S01]  /*32300*/  LDL.LU R11, [R1+0x7c4] ;  /* 0x0007c400010b7983 */ /* 0x000ee20000300800 */
[----:B------:R-:W-:Y:S01]  /*32310*/  IADD3.X R97, R97, UR10, RZ, P2, !PT ;  /* 0x0000000a61617c10 */ /* 0x000fe200097fe4ff */
[----:B------:R-:W-:-:S04]  /*32320*/  IMAD.MOV.U32 R2, RZ, RZ, R9 ;  /* 0x000000ffff027224 */ /* 0x000fc800078e0009 */
[----:B------:R-:W-:Y:S04]  /*32330*/  STL [R1+0x604], R97 ;  /* 0x0006046101007387 */ /* 0x000fe80000100800 */
[----:B------:R-:W3:Y:S04]  /*32340*/  LDL.LU R9, [R1+0x804] ;  /* 0x0008040001097983 */ /* 0x000ee80000300800 */
[----:B------:R1:W-:Y:S02]  /*32350*/  LDGSTS.E [R0+0x16e00], [R2.64], P0 ;  /* 0x16e0000002007fae */ /* 0x0003e4000812184c */
[----:B-1----:R-:W-:-:S02]  /*32360*/  IMAD.MOV.U32 R2, RZ, RZ, R96 ;  /* 0x000000ffff027224 */ /* 0x002fc400078e0060 */
[----:B------:R-:W-:-:S05]  /*32370*/  IMAD.MOV.U32 R3, RZ, RZ, R97 ;  /* 0x000000ffff037224 */ /* 0x000fca00078e0061 */
[----:B------:R1:W-:Y:S01]  /*32380*/  LDGSTS.E [R0+0x17e00], [R2.64], P0 ;  /* 0x17e0000002007fae */ /* 0x0003e2000812184c */
[----:B------:R-:W-:-:S05]  /*32390*/  IMAD.MOV.U32 R193, RZ, RZ, 0x7f ;  /* 0x0000007fffc17424 */ /* 0x000fca00078e00ff */
[----:B------:R-:W-:Y:S01]  /*323a0*/  IADD3 R193, R193, c[0x0][0x180], RZ ;  /* 0x00006000c1c17a10 */ /* 0x000fe20007ffe0ff */
[----:B------:R-:W-:Y:S01]  /*323b0*/  UIADD3 UR4, UR4, 0x1, URZ ;  /* 0x0000000104047890 */ /* 0x000fe2000fffe03f */
[-C--:B------:R-:W-:Y:S08]  /*323c0*/  HMMA.1688.F32.TF32 R68, R160, R78.reuse, R68 ;  /* 0x0000004ea044723c */ /* 0x080ff00000081044 */
[----:B------:R-:W-:Y:S08]  /*323d0*/  HMMA.1688.F32.TF32 R172, R148, R78, R172 ;  /* 0x0000004e94ac723c */ /* 0x000ff000000810ac */
[C---:B------:R-:W-:Y:S08]  /*323e0*/  HMMA.1688.F32.TF32 R12, R160.reuse, R98, R12 ;  /* 0x00000062a00c723c */ /* 0x040ff0000008100c */
[----:B------:R-:W-:Y:S01]  /*323f0*/  HMMA.1688.F32.TF32 R20, R160, R118, R20 ;  /* 0x00000076a014723c */ /* 0x000fe20000081014 */
[----:B----4-:R-:W-:-:S04]  /*32400*/  IADD3 R74, P1, R74, UR11, RZ ;  /* 0x0000000b4a4a7c10 */ /* 0x010fc8000ff3e0ff */
[----:B------:R-:W-:Y:S01]  /*32410*/  IADD3.X R75, R75, UR10, RZ, P1, !PT ;  /* 0x0000000a4b4b7c10 */ /* 0x000fe20008ffe4ff */
[----:B-1----:R-:W-:Y:S01]  /*32420*/  IMAD.MOV.U32 R2, RZ, RZ, R74 ;  /* 0x000000ffff027224 */ /* 0x002fe200078e004a */
[----:B------:R-:W-:-:S03]  /*32430*/  IADD3 R72, P2, R72, UR11, RZ ;  /* 0x0000000b48487c10 */ /* 0x000fc6000ff5e0ff */
[----:B------:R-:W-:Y:S01]  /*32440*/  IMAD.MOV.U32 R3, RZ, RZ, R75 ;  /* 0x000000ffff037224 */ /* 0x000fe200078e004b */
[----:B------:R-:W-:Y:S02]  /*32450*/  IADD3.X R73, R73, UR10, RZ, P2, !PT ;  /* 0x0000000a49497c10 */ /* 0x000fe400097fe4ff */
[----:B------:R-:W-:Y:S02]  /*32460*/  IADD3 R58, P1, R58, UR11, RZ ;  /* 0x0000000b3a3a7c10 */ /* 0x000fe4000ff3e0ff */
[----:B------:R1:W-:Y:S01]  /*32470*/  LDGSTS.E [R0+0x18e00], [R2.64], P0 ;  /* 0x18e0000002007fae */ /* 0x0003e2000812184c */
[----:B------:R-:W-:Y:S01]  /*32480*/  IADD3 R56, P2, R56, UR11, RZ ;  /* 0x0000000b38387c10 */ /* 0x000fe2000ff5e0ff */
[----:B-1----:R-:W-:Y:S02]  /*32490*/  IMAD.MOV.U32 R2, RZ, RZ, R72 ;  /* 0x000000ffff027224 */ /* 0x002fe400078e0048 */
[----:B------:R-:W-:-:S05]  /*324a0*/  IMAD.MOV.U32 R3, RZ, RZ, R73 ;  /* 0x000000ffff037224 */ /* 0x000fca00078e0049 */
[----:B------:R1:W-:Y:S02]  /*324b0*/  LDGSTS.E [R0+0x19e00], [R2.64], P0 ;  /* 0x19e0000002007fae */ /* 0x0003e4000812184c */
[----:B-1----:R-:W-:Y:S02]  /*324c0*/  IMAD.MOV.U32 R2, RZ, RZ, R58 ;  /* 0x000000ffff027224 */ /* 0x002fe400078e003a */
[----:B------:R-:W-:Y:S04]  /*324d0*/  STL [R1+0x648], R74 ;  /* 0x0006484a01007387 */ /* 0x000fe80000100800 */
[----:B------:R-:W-:Y:S04]  /*324e0*/  STL [R1+0x644], R75 ;  /* 0x0006444b01007387 */ /* 0x000fe80000100800 */
[----:B------:R-:W-:Y:S01]  /*324f0*/  STL [R1+0x688], R72 ;  /* 0x0006884801007387 */ /* 0x000fe20000100800 */
[----:B------:R-:W-:-:S05]  /*32500*/  IADD3.X R59, R59, UR10, RZ, P1, !PT ;  /* 0x0000000a3b3b7c10 */ /* 0x000fca0008ffe4ff */
[----:B------:R-:W-:Y:S01]  /*32510*/  IMAD.MOV.U32 R3, RZ, RZ, R59 ;  /* 0x000000ffff037224 */ /* 0x000fe200078e003b */
[----:B------:R-:W-:-:S04]  /*32520*/  IADD3.X R57, R57, UR10, RZ, P2, !PT ;  /* 0x0000000a39397c10 */ /* 0x000fc800097fe4ff */
[----:B------:R1:W-:Y:S01]  /*32530*/  LDGSTS.E [R0+0x1ae00], [R2.64], P0 ;  /* 0x1ae0000002007fae */ /* 0x0003e2000812184c */
[----:B--2---:R-:W-:-:S04]  /*32540*/  IADD3 R30, P1, R30, UR11, RZ ;  /* 0x0000000b1e1e7c10 */ /* 0x004fc8000ff3e0ff */
[----:B------:R-:W-:Y:S01]  /*32550*/  IADD3.X R31, R31, UR10, RZ, P1, !PT ;  /* 0x0000000a1f1f7c10 */ /* 0x000fe20008ffe4ff */
[----:B-1----:R-:W-:Y:S02]  /*32560*/  IMAD.MOV.U32 R2, RZ, RZ, R56 ;  /* 0x000000ffff027224 */ /* 0x002fe400078e0038 */
[----:B------:R-:W-:Y:S01]  /*32570*/  IMAD.MOV.U32 R3, RZ, RZ, R57 ;  /* 0x000000ffff037224 */ /* 0x000fe200078e0039 */
[----:B---3--:R-:W-:-:S04]  /*32580*/  IADD3 R28, P2, R28, UR11, RZ ;  /* 0x0000000b1c1c7c10 */ /* 0x008fc8000ff5e0ff */
[----:B------:R1:W-:Y:S01]  /*32590*/  LDGSTS.E [R0+0x1be00], [R2.64], P0 ;  /* 0x1be0000002007fae */ /* 0x0003e2000812184c */
[----:B------:R-:W-:-:S03]  /*325a0*/  IADD3.X R29, R29, UR10, RZ, P2, !PT ;  /* 0x0000000a1d1d7c10 */ /* 0x000fc600097fe4ff */
[----:B------:R-:W-:Y:S01]  /*325b0*/  STL [R1+0x684], R73 ;  /* 0x0006844901007387 */ /* 0x000fe20000100800 */
[----:B-1----:R-:W-:Y:S02]  /*325c0*/  IMAD.MOV.U32 R2, RZ, RZ, R30 ;  /* 0x000000ffff027224 */ /* 0x002fe400078e001e */
[----:B------:R-:W-:Y:S01]  /*325d0*/  IMAD.MOV.U32 R3, RZ, RZ, R31 ;  /* 0x000000ffff037224 */ /* 0x000fe200078e001f */
[----:B------:R-:W-:Y:S01]  /*325e0*/  IADD3 R10, P1, R10, UR11, RZ ;  /* 0x0000000b0a0a7c10 */ /* 0x000fe2000ff3e0ff */
[----:B------:R-:W-:Y:S04]  /*325f0*/  STL [R1+0x6c8], R58 ;  /* 0x0006c83a01007387 */ /* 0x000fe80000100800 */
[----:B------:R1:W-:Y:S04]  /*32600*/  LDGSTS.E [R0+0x1ce00], [R2.64], P0 ;  /* 0x1ce0000002007fae */ /* 0x0003e8000812184c */
[----:B------:R-:W-:Y:S01]  /*32610*/  STL [R1+0x6c4], R59 ;  /* 0x0006c43b01007387 */ /* 0x000fe20000100800 */
[----:B------:R-:W-:-:S03]  /*32620*/  IADD3 R8, P2, R8, UR11, RZ ;  /* 0x0000000b08087c10 */ /* 0x000fc6000ff5e0ff */
[----:B------:R-:W-:Y:S01]  /*32630*/  STL [R1+0x708], R56 ;  /* 0x0007083801007387 */ /* 0x000fe20000100800 */
[----:B-1----:R-:W-:Y:S02]  /*32640*/  IMAD.MOV.U32 R2, RZ, RZ, R28 ;  /* 0x000000ffff027224 */ /* 0x002fe400078e001c */
[----:B------:R-:W-:Y:S01]  /*32650*/  IMAD.MOV.U32 R3, RZ, RZ, R29 ;  /* 0x000000ffff037224 */ /* 0x000fe200078e001d */
[----:B------:R-:W-:Y:S04]  /*32660*/  STL [R1+0x704], R57 ;  /* 0x0007043901007387 */ /* 0x000fe80000100800 */
[----:B------:R1:W-:Y:S01]  /*32670*/  LDGSTS.E [R0+0x1de00], [R2.64], P0 ;  /* 0x1de0000002007fae */ /* 0x0003e2000812184c */
[----:B------:R-:W-:-:S03]  /*32680*/  IADD3.X R11, R11, UR10, RZ, P1, !PT ;  /* 0x0000000a0b0b7c10 */ /* 0x000fc60008ffe4ff */
[----:B------:R-:W-:Y:S01]  /*32690*/  STL [R1+0x748], R30 ;  /* 0x0007481e01007387 */ /* 0x000fe20000100800 */
[----:B-1----:R-:W-:-:S03]  /*326a0*/  IMAD.MOV.U32 R2, RZ, RZ, R10 ;  /* 0x000000ffff027224 */ /* 0x002fc600078e000a */
[----:B------:R-:W-:Y:S01]  /*326b0*/  STL [R1+0x744], R31 ;  /* 0x0007441f01007387 */ /* 0x000fe20000100800 */
[----:B------:R-:W-:-:S03]  /*326c0*/  IMAD.MOV.U32 R3, RZ, RZ, R11 ;  /* 0x000000ffff037224 */ /* 0x000fc600078e000b */
[----:B------:R-:W-:Y:S04]  /*326d0*/  STL [R1+0x788], R28 ;  /* 0x0007881c01007387 */ /* 0x000fe80000100800 */
[----:B------:R-:W-:Y:S04]  /*326e0*/  STL [R1+0x784], R29 ;  /* 0x0007841d01007387 */ /* 0x000fe80000100800 */
[----:B------:R-:W-:Y:S01]  /*326f0*/  STL [R1+0x7c8], R10 ;  /* 0x0007c80a01007387 */ /* 0x000fe20000100800 */
[----:B------:R-:W-:-:S03]  /*32700*/  IADD3.X R9, R9, UR10, RZ, P2, !PT ;  /* 0x0000000a09097c10 */ /* 0x000fc600097fe4ff */
[----:B------:R-:W-:Y:S04]  /*32710*/  STL [R1+0x7c4], R11 ;  /* 0x0007c40b01007387 */ /* 0x000fe80000100800 */
[----:B------:R1:W-:Y:S04]  /*32720*/  LDGSTS.E [R0+0x1ee00], [R2.64], P0 ;  /* 0x1ee0000002007fae */ /* 0x0003e8000812184c */
[----:B------:R2:W-:Y:S01]  /*32730*/  STL [R1+0x808], R8 ;  /* 0x0008080801007387 */ /* 0x0005e20000100800 */
[----:B-1----:R-:W-:Y:S01]  /*32740*/  IMAD.MOV.U32 R2, RZ, RZ, R8 ;  /* 0x000000ffff027224 */ /* 0x002fe200078e0008 */
[----:B--2---:R-:W-:Y:S01]  /*32750*/  SHF.R.S32.HI R8, RZ, 0x1f, R193 ;  /* 0x0000001fff087819 */ /* 0x004fe200000114c1 */
[----:B------:R-:W-:-:S03]  /*32760*/  IMAD.MOV.U32 R3, RZ, RZ, R9 ;  /* 0x000000ffff037224 */ /* 0x000fc600078e0009 */
[----:B------:R-:W-:Y:S01]  /*32770*/  LEA.HI R8, R8, R193, RZ, 0x7 ;  /* 0x000000c108087211 */ /* 0x000fe200078f38ff */
[----:B------:R1:W-:Y:S03]  /*32780*/  STL [R1+0x804], R9 ;  /* 0x0008040901007387 */ /* 0x0003e60000100800 */
[----:B------:R-:W-:Y:S01]  /*32790*/  SHF.R.S32.HI R8, RZ, 0x7, R8 ;  /* 0x00000007ff087819 */ /* 0x000fe20000011408 */
[----:B------:R1:W-:Y:S03]  /*327a0*/  LDGSTS.E [R0+0x1fe00], [R2.64], P0 ;  /* 0x1fe0000002007fae */ /* 0x0003e6000812184c */
[----:B------:R-:W-:Y:S01]  /*327b0*/  ISETP.NE.U32.AND P0, PT, R8, UR4, PT ;  /* 0x0000000408007c0c */ /* 0x000fe2000bf05070 */
[----:B------:R-:W-:Y:S01]  /*327c0*/  HMMA.1688.F32.TF32 R4, R160, R110, R4 ;  /* 0x0000006ea004723c */ /* 0x000fe20000081004 */
[----:B------:R-:W0:Y:S07]  /*327d0*/  LDGDEPBAR ;  /* 0x00000000000079af */ /* 0x000e2e0000000000 */
[C---:B------:R-:W-:Y:S08]  /*327e0*/  HMMA.1688.F32.TF32 R36, R148.reuse, R98, R36 ;  /* 0x000000629424723c */ /* 0x040ff00000081024 */
[C---:B------:R-:W-:Y:S08]  /*327f0*/  HMMA.1688.F32.TF32 R84, R148.reuse, R118, R84 ;  /* 0x000000769454723c */ /* 0x040ff00000081054 */
[----:B------:R-:W-:Y:S08]  /*32800*/  HMMA.1688.F32.TF32 R164, R148, R110, R164 ;  /* 0x0000006e94a4723c */ /* 0x000ff000000810a4 */
[C---:B------:R-:W-:Y:S08]  /*32810*/  HMMA.1688.F32.TF32 R76, R124.reuse, R78, R180 ;  /* 0x0000004e7c4c723c */ /* 0x040ff000000810b4 */
[C---:B------:R-:W-:Y:S08]  /*32820*/  HMMA.1688.F32.TF32 R144, R124.reuse, R98, R144 ;  /* 0x000000627c90723c */ /* 0x040ff00000081090 */
[C---:B------:R-:W-:Y:S08]  /*32830*/  HMMA.1688.F32.TF32 R112, R124.reuse, R118, R112 ;  /* 0x000000767c70723c */ /* 0x040ff00000081070 */
[----:B------:R-:W-:Y:S01]  /*32840*/  HMMA.1688.F32.TF32 R100, R124, R110, R100 ;  /* 0x0000006e7c64723c */ /* 0x000fe20000081064 */
[----:B-1----:R-:W-:Y:S01]  /*32850*/  @!P0 CALL.REL.NOINC `(.L_x_0) ;  /* 0x0000001000008944 */ /* 0x002fe20003c00000 */
[----:B------:R-:W-:Y:S06]  /*32860*/  BRA `(.L_x_1) ;  /* 0xffff03f000007947 */ /* 0x000fec000383ffff */
.L_x_0:
[----:B------:R-:W-:-:S05]  /*32870*/  NOP ;  /* 0x0000000000007918 */ /* 0x000fca0000000000 */
[C-C-:B----45:R-:W-:Y:S01]  /*32880*/  LOP3.LUT R125, R195.reuse, 0xd0, R196.reuse, 0xfe, !PT ;  /* 0x000000d0c37d7812 */ /* 0x170fe200078efec4 */
[----:B------:R-:W1:Y:S01]  /*32890*/  S2R R10, SR_TID.X ;  /* 0x00000000000a7919 */ /* 0x000e620000002100 */
[----:B------:R-:W-:Y:S01]  /*328a0*/  LOP3.LUT R124, R195, 0xd2, R196, 0xfe, !PT ;  /* 0x000000d2c37c7812 */ /* 0x000fe200078efec4 */
[----:B------:R-:W-:-:S04]  /*328b0*/  DEPBAR.LE SB0, 0x0 ;  /* 0x000080000000791a */ /* 0x000fc80000000000 */
[C-C-:B------:R-:W-:Y:S01]  /*328c0*/  LOP3.LUT R126, R195.reuse, 0xd4, R196.reuse, 0xfe, !PT ;  /* 0x000000d4c37e7812 */ /* 0x140fe200078efec4 */
[----:B------:R2:W-:Y:S01]  /*328d0*/  STL [R1], R125 ;  /* 0x0000007d01007387 */ /* 0x0005e20000100800 */
[C---:B------:R-:W-:Y:S02]  /*328e0*/  LOP3.LUT R185, R195.reuse, R196, RZ, 0xfc, !PT ;  /* 0x000000c4c3b97212 */ /* 0x040fe400078efcff */
[C-C-:B------:R-:W-:Y:S01]  /*328f0*/  LOP3.LUT R72, R195.reuse, 0x2, R196.reuse, 0xfe, !PT ;  /* 0x00000002c3487812 */ /* 0x140fe200078efec4 */
[----:B------:R3:W-:Y:S01]  /*32900*/  STL [R1+0x4], R124 ;  /* 0x0000047c01007387 */ /* 0x0007e20000100800 */
[C-C-:B------:R-:W-:Y:S02]  /*32910*/  LOP3.LUT R117, R195.reuse, 0x6, R196.reuse, 0xfe, !PT ;  /* 0x00000006c3757812 */ /* 0x140fe400078efec4 */
[C-C-:B------:R-:W-:Y:S01]  /*32920*/  LOP3.LUT R116, R195.reuse, 0x8, R196.reuse, 0xfe, !PT ;  /* 0x00000008c3747812 */ /* 0x140fe200078efec4 */
[----:B------:R4:W-:Y:S01]  /*32930*/  STL [R1+0x8], R126 ;  /* 0x0000087e01007387 */ /* 0x0009e20000100800 */
[----:B------:R-:W-:-:S02]  /*32940*/  LOP3.LUT R110, R195, 0xa, R196, 0xfe, !PT ;  /* 0x0000000ac36e7812 */ /* 0x000fc400078efec4 */
[C-C-:B--2---:R-:W-:Y:S02]  /*32950*/  LOP3.LUT R125, R195.reuse, 0xd6, R196.reuse, 0xfe, !PT ;  /* 0x000000d6c37d7812 */ /* 0x144fe400078efec4 */
[C-C-:B------:R-:W-:Y:S02]  /*32960*/  LOP3.LUT R111, R195.reuse, 0xc, R196.reuse, 0xfe, !PT ;  /* 0x0000000cc36f7812 */ /* 0x140fe400078efec4 */
[C-C-:B---3--:R-:W-:Y:S01]  /*32970*/  LOP3.LUT R124, R195.reuse, 0xd8, R196.reuse, 0xfe, !PT ;  /* 0x000000d8c37c7812 */ /* 0x148fe200078efec4 */
[----:B------:R2:W-:Y:S01]  /*32980*/  STL [R1+0xc], R125 ;  /* 0x00000c7d01007387 */ /* 0x0005e20000100800 */
[C---:B-1----:R-:W-:Y:S01]  /*32990*/  IMAD.SHL.U32 R0, R10.reuse, 0x20, RZ ;  /* 0x000000200a007824 */ /* 0x042fe200078e00ff */
[C-C-:B----4-:R-:W-:Y:S01]  /*329a0*/  LOP3.LUT R126, R195.reuse, 0xda, R196.reuse, 0xfe, !PT ;  /* 0x000000dac37e7812 */ /* 0x150fe200078efec4 */
[C---:B------:R-:W-:Y:S01]  /*329b0*/  IMAD.SHL.U32 R8, R10.reuse, 0x4, RZ ;  /* 0x000000040a087824 */ /* 0x040fe200078e00ff */
[----:B------:R1:W-:Y:S01]  /*329c0*/  STL [R1+0x10], R124 ;  /* 0x0000107c01007387 */ /* 0x0003e20000100800 */
[----:B------:R-:W-:Y:S01]  /*329d0*/  IMAD.SHL.U32 R9, R10, 0x1000, RZ ;  /* 0x000010000a097824 */ /* 0x000fe200078e00ff */
[----:B------:R-:W-:Y:S01]  /*329e0*/  LOP3.LUT R3, R0, 0x60, RZ, 0xc0, !PT ;  /* 0x0000006000037812 */ /* 0x000fe200078ec0ff */
[C---:B------:R-:W-:Y:S01]  /*329f0*/  IMAD.SHL.U32 R0, R10.reuse, 0x400, RZ ;  /* 0x000004000a007824 */ /* 0x040fe200078e00ff */
[----:B------:R3:W-:Y:S01]  /*32a00*/  STL [R1+0x14], R126 ;  /* 0x0000147e01007387 */ /* 0x0007e20000100800 */
[----:B------:R-:W-:Y:S01]  /*32a10*/  IMAD.SHL.U32 R2, R10, 0x40, RZ ;  /* 0x000000400a027824 */ /* 0x000fe200078e00ff */
[----:B--2---:R-:W-:-:S02]  /*32a20*/  LOP3.LUT R125, R195, 0xdc, R196, 0xfe, !PT ;  /* 0x000000dcc37d7812 */ /* 0x004fc400078efec4 */
[----:B------:R-:W-:Y:S02]  /*32a30*/  LOP3.LUT R8, R3, 0x70, R8, 0x78, !PT ;  /* 0x0000007003087812 */ /* 0x000fe400078e7808 */
[C-C-:B-1----:R-:W-:Y:S01]  /*32a40*/  LOP3.LUT R124, R195.reuse, 0xde, R196.reuse, 0xfe, !PT ;  /* 0x000000dec37c7812 */ /* 0x142fe200078efec4 */
[----:B------:R1:W-:Y:S01]  /*32a50*/  STL [R1+0x18], R125 ;  /* 0x0000187d01007387 */ /* 0x0003e20000100800 */
[----:B------:R-:W-:Y:S02]  /*32a60*/  LOP3.LUT R10, R10, 0x7f, RZ, 0xc0, !PT ;  /* 0x0000007f0a0a7812 */ /* 0x000fe400078ec0ff */
[--C-:B---3--:R-:W-:Y:S01]  /*32a70*/  LOP3.LUT R126, R195, 0xe0, R196.reuse, 0xfe, !PT ;  /* 0x000000e0c37e7812 */ /* 0x108fe200078efec4 */
[----:B------:R2:W-:Y:S01]  /*32a80*/  STL [R1+0x1c], R124 ;  /* 0x00001c7c01007387 */ /* 0x0005e20000100800 */
[----:B------:R-:W-:Y:S02]  /*32a90*/  LOP3.LUT R9, R9, 0x6000, RZ, 0xc0, !PT ;  /* 0x0000600009097812 */ /* 0x000fe400078ec0ff */
[----:B------:R-:W-:Y:S01]  /*32aa0*/  LOP3.LUT R0, R0, 0x6000, RZ, 0xc0, !PT ;  /* 0x0000600000007812 */ /* 0x000fe200078ec0ff */
[----:B------:R3:W-:Y:S01]  /*32ab0*/  STL [R1+0x20], R126 ;  /* 0x0000207e01007387 */ /* 0x0007e20000100800 */
[----:B------:R-:W-:Y:S01]  /*32ac0*/  LOP3.LUT R3, R2, 0x1800, RZ, 0xc0, !PT ;  /* 0x0000180002037812 */ /* 0x000fe200078ec0ff */
[----:B------:R-:W-:Y:S01]  /*32ad0*/  IMAD R2, R10, 0x10, R9 ;  /* 0x000000100a027824 */ /* 0x000fe200078e0209 */
[----:B-1----:R-:W-:-:S02]  /*32ae0*/  LOP3.LUT R125, R195, 0xe2, R196, 0xfe, !PT ;  /* 0x000000e2c37d7812 */ /* 0x002fc400078efec4 */
[----:B------:R-:W-:Y:S02]  /*32af0*/  IADD3 R3, R8, R0, R3 ;  /* 0x0000000008037210 */ /* 0x000fe40007ffe003 */
[C-C-:B--2---:R-:W-:Y:S01]  /*32b00*/  LOP3.LUT R124, R195.reuse, 0xe4, R196.reuse, 0xfe, !PT ;  /* 0x000000e4c37c7812 */ /* 0x144fe200078efec4 */
[----:B------:R1:W-:Y:S01]  /*32b10*/  STL [R1+0x24], R125 ;  /* 0x0000247d01007387 */ /* 0x0003e20000100800 */
[C-C-:B------:R-:W-:Y:S02]  /*32b20*/  LOP3.LUT R0, R195.reuse, 0x4, R196.reuse, 0xfe, !PT ;  /* 0x00000004c3007812 */ /* 0x140fe400078efec4 */
[C-C-:B---3--:R-:W-:Y:S01]  /*32b30*/  LOP3.LUT R126, R195.reuse, 0xe6, R196.reuse, 0xfe, !PT ;  /* 0x000000e6c37e7812 */ /* 0x148fe200078efec4 */
[----:B------:R2:W-:Y:S01]  /*32b40*/  STL [R1+0x28], R124 ;  /* 0x0000287c01007387 */ /* 0x0005e20000100800 */
[C-C-:B------:R-:W-:Y:S02]  /*32b50*/  LOP3.LUT R108, R195.reuse, 0xe, R196.reuse, 0xfe, !PT ;  /* 0x0000000ec36c7812 */ /* 0x140fe400078efec4 */
[C-C-:B------:R-:W-:Y:S01]  /*32b60*/  LOP3.LUT R109, R195.reuse, 0x10, R196.reuse, 0xfe, !PT ;  /* 0x00000010c36d7812 */ /* 0x140fe200078efec4 */
[----:B------:R3:W-:Y:S01]  /*32b70*/  STL [R1+0x2c], R126 ;  /* 0x00002c7e01007387 */ /* 0x0007e20000100800 */
[----:B------:R-:W-:-:S02]  /*32b80*/  LOP3.LUT R99, R195, 0x12, R196, 0xfe, !PT ;  /* 0x00000012c3637812 */ /* 0x000fc400078efec4 */
[C-C-:B-1----:R-:W-:Y:S02]  /*32b90*/  LOP3.LUT R125, R195.reuse, 0xe8, R196.reuse, 0xfe, !PT ;  /* 0x000000e8c37d7812 */ /* 0x142fe400078efec4 */
[C-C-:B------:R-:W-:Y:S02]  /*32ba0*/  LOP3.LUT R58, R195.reuse, 0x14, R196.reuse, 0xfe, !PT ;  /* 0x00000014c33a7812 */ /* 0x140fe400078efec4 */
[C-C-:B--2---:R-:W-:Y:S01]  /*32bb0*/  LOP3.LUT R124, R195.reuse, 0xea, R196.reuse, 0xfe, !PT ;  /* 0x000000eac37c7812 */ /* 0x144fe200078efec4 */
[----:B------:R1:W-:Y:S01]  /*32bc0*/  STL [R1+0x30], R125 ;  /* 0x0000307d01007387 */ /* 0x0003e20000100800 */
[C-C-:B------:R-:W-:Y:S02]  /*32bd0*/  LOP3.LUT R98, R195.reuse, 0x16, R196.reuse, 0xfe, !PT ;  /* 0x00000016c3627812 */ /* 0x140fe400078efec4 */
[C-C-:B---3--:R-:W-:Y:S01]  /*32be0*/  LOP3.LUT R126, R195.reuse, 0xec, R196.reuse, 0xfe, !PT ;  /* 0x000000ecc37e7812 */ /* 0x148fe200078efec4 */
[----:B------:R2:W-:Y:S01]  /*32bf0*/  STL [R1+0x34], R124 ;  /* 0x0000347c01007387 */ /* 0x0005e20000100800 */
[----:B------:R-:W-:-:S02]  /*32c00*/  LOP3.LUT R97, R195, 0x18, R196, 0xfe, !PT ;  /* 0x00000018c3617812 */ /* 0x000fc400078efec4 */
[C-C-:B------:R-:W-:Y:S01]  /*32c10*/  LOP3.LUT R96, R195.reuse, 0x1a, R196.reuse, 0xfe, !PT ;  /* 0x0000001ac3607812 */ /* 0x140fe200078efec4 */
[----:B------:R3:W-:Y:S01]  /*32c20*/  STL [R1+0x38], R126 ;  /* 0x0000387e01007387 */ /* 0x0007e20000100800 */
[C-C-:B------:R-:W-:Y:S02]  /*32c30*/  LOP3.LUT R74, R195.reuse, 0x1c, R196.reuse, 0xfe, !PT ;  /* 0x0000001cc34a7812 */ /* 0x140fe400078efec4 */
[C-C-:B-1----:R-:W-:Y:S02]  /*32c40*/  LOP3.LUT R125, R195.reuse, 0xee, R196.reuse, 0xfe, !PT ;  /* 0x000000eec37d7812 */ /* 0x142fe400078efec4 */
[C-C-:B------:R-:W-:Y:S02]  /*32c50*/  LOP3.LUT R75, R195.reuse, 0x1e, R196.reuse, 0xfe, !PT ;  /* 0x0000001ec34b7812 */ /* 0x140fe400078efec4 */
[C-C-:B--2---:R-:W-:Y:S01]  /*32c60*/  LOP3.LUT R124, R195.reuse, 0xf0, R196.reuse, 0xfe, !PT ;  /* 0x000000f0c37c7812 */ /* 0x144fe200078efec4 */
[----:B------:R1:W-:Y:S01]  /*32c70*/  STL [R1+0x3c], R125 ;  /* 0x00003c7d01007387 */ /* 0x0003e20000100800 */
[----:B------:R-:W-:-:S02]  /*32c80*/  LOP3.LUT R59, R195, 0x20, R196, 0xfe, !PT ;  /* 0x00000020c33b7812 */ /* 0x000fc400078efec4 */
[C-C-:B---3--:R-:W-:Y:S01]  /*32c90*/  LOP3.LUT R126, R195.reuse, 0xf2, R196.reuse, 0xfe, !PT ;  /* 0x000000f2c37e7812 */ /* 0x148fe200078efec4 */
[----:B------:R2:W-:Y:S01]  /*32ca0*/  STL [R1+0x40], R124 ;  /* 0x0000407c01007387 */ /* 0x0005e20000100800 */
[C-C-:B------:R-:W-:Y:S02]  /*32cb0*/  LOP3.LUT R73, R195.reuse, 0x22, R196.reuse, 0xfe, !PT ;  /* 0x00000022c3497812 */ /* 0x140fe400078efec4 */
[C-C-:B------:R-:W-:Y:S01]  /*32cc0*/  LOP3.LUT R57, R195.reuse, 0x24, R196.reuse, 0xfe, !PT ;  /* 0x00000024c3397812 */ /* 0x140fe200078efec4 */
[----:B------:R3:W-:Y:S01]  /*32cd0*/  STL [R1+0x44], R126 ;  /* 0x0000447e01007387 */ /* 0x0007e20000100800 */
[C-C-:B------:R-:W-:Y:S02]  /*32ce0*/  LOP3.LUT R9, R195.reuse, 0x26, R196.reuse, 0xfe, !PT ;  /* 0x00000026c3097812 */ /* 0x140fe400078efec4 */
[C-C-:B-1----:R-:W-:Y:S02]  /*32cf0*/  LOP3.LUT R125, R195.reuse, 0xf4, R196.reuse, 0xfe, !PT ;  /* 0x000000f4c37d7812 */ /* 0x142fe400078efec4 */
[----:B------:R-:W-:-:S02]  /*32d00*/  LOP3.LUT R56, R195, 0x28, R196, 0xfe, !PT ;  /* 0x00000028c3387812 */ /* 0x000fc400078efec4 */
[C-C-:B--2---:R-:W-:Y:S01]  /*32d10*/  LOP3.LUT R124, R195.reuse, 0xf6, R196.reuse, 0xfe, !PT ;  /* 0x000000f6c37c7812 */ /* 0x144fe200078efec4 */
[----:B------:R1:W-:Y:S01]  /*32d20*/  STL [R1+0x48], R125 ;  /* 0x0000487d01007387 */ /* 0x0003e20000100800 */
[C-C-:B------:R-:W-:Y:S02]  /*32d30*/  LOP3.LUT R31, R195.reuse, 0x2a, R196.reuse, 0xfe, !PT ;  /* 0x0000002ac31f7812 */ /* 0x140fe400078efec4 */
[C-C-:B---3--:R-:W-:Y:S01]  /*32d40*/  LOP3.LUT R126, R195.reuse, 0xf8, R196.reuse, 0xfe, !PT ;  /* 0x000000f8c37e7812 */ /* 0x148fe200078efec4 */
[----:B------:R2:W-:Y:S01]  /*32d50*/  STL [R1+0x4c], R124 ;  /* 0x00004c7c01007387 */ /* 0x0005e20000100800 */
[C-C-:B------:R-:W-:Y:S02]  /*32d60*/  LOP3.LUT R30, R195.reuse, 0x2c, R196.reuse, 0xfe, !PT ;  /* 0x0000002cc31e7812 */ /* 0x140fe400078efec4 */
[C-C-:B------:R-:W-:Y:S01]  /*32d70*/  LOP3.LUT R28, R195.reuse, 0x2e, R196.reuse, 0xfe, !PT ;  /* 0x0000002ec31c7812 */ /* 0x140fe200078efec4 */
[----:B------:R-:W-:Y:S01]  /*32d80*/  STL [R1+0x50], R126 ;  /* 0x0000507e01007387 */ /* 0x000fe20000100800 */
[----:B------:R-:W-:-:S02]  /*32d90*/  LOP3.LUT R29, R195, 0x30, R196, 0xfe, !PT ;  /* 0x00000030c31d7812 */ /* 0x000fc400078efec4 */
[C-C-:B-1----:R-:W-:Y:S02]  /*32da0*/  LOP3.LUT R125, R195.reuse, 0xfa, R196.reuse, 0xfe, !PT ;  /* 0x000000fac37d7812 */ /* 0x142fe400078efec4 */
[C-C-:B------:R-:W-:Y:S02]  /*32db0*/  LOP3.LUT R10, R195.reuse, 0x32, R196.reuse, 0xfe, !PT ;  /* 0x00000032c30a7812 */ /* 0x140fe400078efec4 */
[C-C-:B------:R-:W-:Y:S01]  /*32dc0*/  LOP3.LUT R11, R195.reuse, 0x34, R196.reuse, 0xfe, !PT ;  /* 0x00000034c30b7812 */ /* 0x140fe200078efec4 */
[----:B------:R1:W-:Y:S01]  /*32dd0*/  STL [R1+0x54], R125 ;  /* 0x0000547d01007387 */ /* 0x0003e20000100800 */
[C-C-:B------:R-:W-:Y:S02]  /*32de0*/  LOP3.LUT R8, R195.reuse, 0x36, R196.reuse, 0xfe, !PT ;  /* 0x00000036c3087812 */ /* 0x140fe400078efec4 */
[C-C-:B------:R-:W-:Y:S02]  /*32df0*/  LOP3.LUT R118, R195.reuse, 0x38, R196.reuse, 0xfe, !PT ;  /* 0x00000038c3767812 */ /* 0x140fe400078efec4 */
[----:B------:R-:W-:-:S02]  /*32e00*/  LOP3.LUT R119, R195, 0x3a, R196, 0xfe, !PT ;  /* 0x0000003ac3777812 */ /* 0x000fc400078efec4 */
[C-C-:B------:R-:W-:Y:S02]  /*32e10*/  LOP3.LUT R176, R195.reuse, 0x3c, R196.reuse, 0xfe, !PT ;  /* 0x0000003cc3b07812 */ /* 0x140fe400078efec4 */
[C-C-:B------:R-:W-:Y:S02]  /*32e20*/  LOP3.LUT R177, R195.reuse, 0x3e, R196.reuse, 0xfe, !PT ;  /* 0x0000003ec3b17812 */ /* 0x140fe400078efec4 */
[C-C-:B------:R-:W-:Y:S02]  /*32e30*/  LOP3.LUT R178, R195.reuse, 0x40, R196.reuse, 0xfe, !PT ;  /* 0x00000040c3b27812 */ /* 0x140fe400078efec4 */
        /* <DEDUP_REMOVED lines=71> */
[C-C-:B--2---:R-:W-:Y:S02]  /*332b0*/  LOP3.LUT R124, R195.reuse, 0xfc, R196.reuse, 0xfe, !PT ;  /* 0x000000fcc37c7812 */ /* 0x144fe400078efec4 */
[----:B------:R-:W-:Y:S02]  /*332c0*/  LOP3.LUT R195, R195, 0xfe, R196, 0xfe, !PT ;  /* 0x000000fec3c37812 */ /* 0x000fe400078efec4 */
[----:B------:R-:W2:Y:S01]  /*332d0*/  LDL.LU R196, [R1+0xbb8] ;  /* 0x000bb80001c47983 */ /* 0x000ea20000300800 */
[----:B------:R-:W-:Y:S02]  /*332e0*/  IMAD.MOV.U32 R127, RZ, RZ, R141 ;  /* 0x000000ffff7f7224 */ /* 0x000fe400078e008d */
[----:B------:R-:W-:Y:S01]  /*332f0*/  IMAD.MOV.U32 R151, RZ, RZ, R142 ;  /* 0x000000ffff977224 */ /* 0x000fe200078e008e */
[----:B------:R3:W-:Y:S01]  /*33300*/  STL [R1+0x58], R124 ;  /* 0x0000587c01007387 */ /* 0x0007e20000100800 */
[----:B------:R-:W-:-:S02]  /*33310*/  IMAD.MOV.U32 R157, RZ, RZ, R88 ;  /* 0x000000ffff9d7224 */ /* 0x000fc400078e0058 */
[----:B------:R-:W-:Y:S02]  /*33320*/  IMAD.MOV.U32 R159, RZ, RZ, R140 ;  /* 0x000000ffff9f7224 */ /* 0x000fe400078e008c */
[----:B-1----:R-:W-:Y:S02]  /*33330*/  IMAD.MOV.U32 R125, RZ, RZ, R89 ;  /* 0x000000ffff7d7224 */ /* 0x002fe400078e0059 */
[----:B------:R-:W-:Y:S02]  /*33340*/  IMAD.MOV.U32 R149, RZ, RZ, R90 ;  /* 0x000000ffff957224 */ /* 0x000fe400078e005a */
[----:B------:R-:W-:Y:S02]  /*33350*/  IMAD.MOV.U32 R141, RZ, RZ, R91 ;  /* 0x000000ffff8d7224 */ /* 0x000fe400078e005b */
[----:B------:R-:W-:Y:S02]  /*33360*/  IMAD.MOV.U32 R142, RZ, RZ, R155 ;  /* 0x000000ffff8e7224 */ /* 0x000fe400078e009b */
[----:B------:R-:W-:-:S02]  /*33370*/  IMAD.MOV.U32 R148, RZ, RZ, R94 ;  /* 0x000000ffff947224 */ /* 0x000fc400078e005e */
[----:B------:R-:W-:Y:S01]  /*33380*/  IMAD.MOV.U32 R150, RZ, RZ, R154 ;  /* 0x000000ffff967224 */ /* 0x000fe200078e009a */
[----:B------:R-:W-:Y:S01]  /*33390*/  BAR.SYNC.DEFER_BLOCKING 0x0 ;  /* 0x0000000000007b1d */ /* 0x000fe20000010000 */
        /* <DEDUP_REMOVED lines=11> */
[----:B------:R-:W-:Y:S01]  /*33450*/  IMAD.MOV.U32 R17, RZ, RZ, R135 ;  /* 0x000000ffff117224 */ /* 0x000fe200078e0087 */
[----:B------:R1:W-:Y:S01]  /*33460*/  STS.128 [R3+0x100], R88 ;  /* 0x0001005803007388 */ /* 0x0003e20000000c00 */
[----:B------:R-:W-:Y:S01]  /*33470*/  IMAD.MOV.U32 R12, RZ, RZ, R172 ;  /* 0x000000ffff0c7224 */ /* 0x000fe200078e00ac */
[----:B------:R-:W-:Y:S01]  /*33480*/  LOP3.LUT R172, R2, 0x20, RZ, 0x3c, !PT ;  /* 0x0000002002ac7812 */ /* 0x000fe200078e3cff */
[----:B------:R-:W-:Y:S01]  /*33490*/  IMAD.MOV.U32 R13, RZ, RZ, R104 ;  /* 0x000000ffff0d7224 */ /* 0x000fe200078e0068 */
[----:B------:R-:W-:Y:S01]  /*334a0*/  STS.128 [R3+0x580], R16 ;  /* 0x0005801003007388 */ /* 0x000fe20000000c00 */
[----:B------:R-:W-:Y:S02]  /*334b0*/  IMAD.MOV.U32 R14, RZ, RZ, R36 ;  /* 0x000000ffff0e7224 */ /* 0x000fe400078e0024 */
[----:B------:R-:W-:Y:S01]  /*334c0*/  IMAD.MOV.U32 R15, RZ, RZ, R32 ;  /* 0x000000ffff0f7224 */ /* 0x000fe200078e0020 */
[----:B------:R-:W-:Y:S01]  /*334d0*/  STS.128 [R3+0x80], R148 ;  /* 0x0000809403007388 */ /* 0x000fe20000000c00 */
[----:B------:R-:W-:-:S02]  /*334e0*/  IMAD.MOV.U32 R158, RZ, RZ, R152 ;  /* 0x000000ffff9e7224 */ /* 0x000fc400078e0098 */
[----:B------:R-:W-:Y:S01]  /*334f0*/  IMAD.MOV.U32 R156, RZ, RZ, R92 ;  /* 0x000000ffff9c7224 */ /* 0x000fe200078e005c */
[----:B------:R4:W-:Y:S01]  /*33500*/  STS.128 [R3+0x200], R12 ;  /* 0x0002000c03007388 */ /* 0x0009e20000000c00 */
[----:B------:R-:W-:Y:S02]  /*33510*/  IMAD.MOV.U32 R152, RZ, RZ, R70 ;  /* 0x000000ffff987224 */ /* 0x000fe400078e0046 */
[----:B---3--:R-:W-:Y:S01]  /*33520*/  IMAD.MOV.U32 R124, RZ, RZ, R93 ;  /* 0x000000ffff7c7224 */ /* 0x008fe200078e005d */
[----:B------:R3:W-:Y:S01]  /*33530*/  STS.128 [R3], R156 ;  /* 0x0000009c03007388 */ /* 0x0007e20000000c00 */
[----:B-1----:R-:W-:Y:S02]  /*33540*/  IMAD.MOV.U32 R91, RZ, RZ, R34 ;  /* 0x000000ffff5b7224 */ /* 0x002fe400078e0022 */
[----:B------:R-:W-:Y:S01]  /*33550*/  IMAD.MOV.U32 R34, RZ, RZ, R39 ;  /* 0x000000ffff227224 */ /* 0x000fe200078e0027 */
[----:B------:R-:W-:Y:S01]  /*33560*/  STS.128 [R3+0x480], R140 ;  /* 0x0004808c03007388 */ /* 0x000fe20000000c00 */
[----:B------:R-:W-:-:S02]  /*33570*/  IMAD.MOV.U32 R126, RZ, RZ, R153 ;  /* 0x000000ffff7e7224 */ /* 0x000fc400078e0099 */
[----:B------:R-:W-:Y:S02]  /*33580*/  IMAD.MOV.U32 R92, RZ, RZ, R69 ;  /* 0x000000ffff5c7224 */ /* 0x000fe400078e0045 */
[----:B------:R-:W-:Y:S01]  /*33590*/  IMAD.MOV.U32 R70, RZ, RZ, R37 ;  /* 0x000000ffff467224 */ /* 0x000fe200078e0025 */
[----:B------:R-:W-:Y:S01]  /*335a0*/  STS.128 [R3+0x400], R124 ;  /* 0x0004007c03007388 */ /* 0x000fe20000000c00 */
[----:B------:R-:W-:Y:S02]  /*335b0*/  IMAD.MOV.U32 R71, RZ, RZ, R33 ;  /* 0x000000ffff477224 */ /* 0x000fe400078e0021 */
[----:B------:R-:W-:Y:S02]  /*335c0*/  IMAD.MOV.U32 R90, RZ, RZ, R38 ;  /* 0x000000ffff5a7224 */ /* 0x000fe400078e0026 */
[----:B------:R-:W-:Y:S02]  /*335d0*/  IMAD.MOV.U32 R39, RZ, RZ, R136 ;  /* 0x000000ffff277224 */ /* 0x000fe400078e0088 */
[----:B----4-:R-:W-:-:S02]  /*335e0*/  IMAD.MOV.U32 R15, RZ, RZ, R137 ;  /* 0x000000ffff0f7224 */ /* 0x010fc400078e0089 */
[----:B------:R-:W-:Y:S02]  /*335f0*/  IMAD.MOV.U32 R19, RZ, RZ, R138 ;  /* 0x000000ffff137224 */ /* 0x000fe400078e008a */
[----:B------:R-:W-:Y:S02]  /*33600*/  IMAD.MOV.U32 R93, RZ, RZ, R133 ;  /* 0x000000ffff5d7224 */ /* 0x000fe400078e0085 */
[----:B------:R-:W-:Y:S02]  /*33610*/  IMAD.MOV.U32 R153, RZ, RZ, R134 ;  /* 0x000000ffff997224 */ /* 0x000fe400078e0086 */
[----:B------:R-:W-:Y:S01]  /*33620*/  IMAD.MOV.U32 R68, RZ, RZ, R173 ;  /* 0x000000ffff447224 */ /* 0x000fe200078e00ad */
[----:B------:R-:W-:Y:S01]  /*33630*/  STS.128 [R3+0x500], R92 ;  /* 0x0005005c03007388 */ /* 0x000fe20000000c00 */
[----:B------:R-:W-:Y:S01]  /*33640*/  IMAD.MOV.U32 R69, RZ, RZ, R105 ;  /* 0x000000ffff457224 */ /* 0x000fe200078e0069 */
[C---:B------:R-:W-:Y:S01]  /*33650*/  LOP3.LUT R173, R2.reuse, 0x40, RZ, 0x3c, !PT ;  /* 0x0000004002ad7812 */ /* 0x040fe200078e3cff */
[----:B------:R-:W-:Y:S01]  /*33660*/  IMAD.MOV.U32 R88, RZ, RZ, R174 ;  /* 0x000000ffff587224 */ /* 0x000fe200078e00ae */
[----:B------:R-:W-:Y:S01]  /*33670*/  STS.128 [R3+0x180], R152 ;  /* 0x0001809803007388 */ /* 0x000fe20000000c00 */
[----:B------:R-:W-:Y:S01]  /*33680*/  IMAD.MOV.U32 R89, RZ, RZ, R106 ;  /* 0x000000ffff597224 */ /* 0x000fe200078e006a */
[----:B------:R-:W-:Y:S01]  /*33690*/  LOP3.LUT R174, R2, 0x60, RZ, 0x3c, !PT ;  /* 0x0000006002ae7812 */ /* 0x000fe200078e3cff */
[----:B------:R-:W-:Y:S01]  /*336a0*/  IMAD.MOV.U32 R32, RZ, RZ, R175 ;  /* 0x000000ffff207224 */ /* 0x000fe200078e00af */
[----:B------:R-:W-:Y:S01]  /*336b0*/  STS.128 [R3+0x600], R68 ;  /* 0x0006004403007388 */ /* 0x000fe20000000c00 */
[----:B------:R-:W-:-:S02]  /*336c0*/  IMAD.MOV.U32 R33, RZ, RZ, R107 ;  /* 0x000000ffff217224 */ /* 0x000fc400078e006b */
[----:B------:R-:W-:Y:S01]  /*336d0*/  IMAD.MOV.U32 R36, RZ, RZ, R76 ;  /* 0x000000ffff247224 */ /* 0x000fe200078e004c */
[----:B------:R-:W-:Y:S01]  /*336e0*/  STS.128 [R3+0x280], R88 ;  /* 0x0002805803007388 */ /* 0x000fe20000000c00 */
[----:B------:R-:W-:Y:S02]  /*336f0*/  IMAD.MOV.U32 R37, RZ, RZ, R168 ;  /* 0x000000ffff257224 */ /* 0x000fe400078e00a8 */
[----:B------:R-:W-:Y:S01]  /*33700*/  IMAD.MOV.U32 R38, RZ, RZ, R144 ;  /* 0x000000ffff267224 */ /* 0x000fe200078e0090 */
[----:B------:R-:W-:Y:S01]  /*33710*/  STS.128 [R3+0x680], R32 ;  /* 0x0006802003007388 */ /* 0x000fe20000000c00 */
[----:B------:R-:W-:Y:S02]  /*33720*/  IMAD.MOV.U32 R12, RZ, RZ, R77 ;  /* 0x000000ffff0c7224 */ /* 0x000fe400078e004d */
        /* <DEDUP_REMOVED lines=8> */
[----:B------:R-:W-:Y:S01]  /*337b0*/  IMAD.MOV.U32 R137, RZ, RZ, R171 ;  /* 0x000000ffff897224 */ /* 0x000fe200078e00ab */
[----:B------:R-:W-:Y:S01]  /*337c0*/  STS.128 [R3+0x380], R16 ;  /* 0x0003801003007388 */ /* 0x000fe20000000c00 */
[----:B------:R-:W-:-:S02]  /*337d0*/  IMAD.MOV.U32 R138, RZ, RZ, R147 ;  /* 0x000000ffff8a7224 */ /* 0x000fc400078e0093 */
[----:B------:R-:W-:Y:S02]  /*337e0*/  IMAD.MOV.U32 R171, RZ, RZ, R44 ;  /* 0x000000ffffab7224 */ /* 0x000fe400078e002c */
[----:B---3--:R-:W-:Y:S01]  /*337f0*/  IMAD.MOV.U32 R159, RZ, RZ, R45 ;  /* 0x000000ffff9f7224 */ /* 0x008fe200078e002d */
[----:B------:R-:W-:Y:S01]  /*33800*/  STS.128 [R3+0x780], R136 ;  /* 0x0007808803007388 */ /* 0x000fe20000000c00 */
[----:B------:R-:W-:Y:S02]  /*33810*/  IMAD.MOV.U32 R163, RZ, RZ, R46 ;  /* 0x000000ffffa37224 */ /* 0x000fe400078e002e */
[----:B------:R-:W-:Y:S01]  /*33820*/  IMAD.MOV.U32 R44, RZ, RZ, R63 ;  /* 0x000000ffff2c7224 */ /* 0x000fe200078e003f */
[----:B------:R-:W-:Y:S01]  /*33830*/  BAR.SYNC.DEFER_BLOCKING 0x0 ;  /* 0x0000000000007b1d */ /* 0x000fe20000010000 */
        /* <DEDUP_REMOVED lines=11> */
[----:B------:R-:W-:Y:S01]  /*338f0*/  IMAD.MOV.U32 R55, RZ, RZ, R5 ;  /* 0x000000ffff377224 */ /* 0x000fe200078e0005 */
[----:B------:R-:W1:Y:S01]  /*33900*/  LDS.128 R12, [R2] ;  /* 0x00000000020c7984 */ /* 0x000e620000000c00 */
[----:B------:R-:W-:Y:S02]  /*33910*/  IMAD.MOV.U32 R62, RZ, RZ, R22 ;  /* 0x000000ffff3e7224 */ /* 0x000fe400078e0016 */
[----:B------:R-:W-:Y:S01]  /*33920*/  IMAD.MOV.U32 R6, RZ, RZ, R23 ;  /* 0x000000ffff067224 */ /* 0x000fe200078e0017 */
[----:B------:R-:W-:Y:S01]  /*33930*/  LDS.128 R16, [R2+0x800] ;  /* 0x0008000002107984 */ /* 0x000fe20000000c00 */
[----:B------:R-:W-:-:S02]  /*33940*/  IMAD.MOV.U32 R40, RZ, RZ, R48 ;  /* 0x000000ffff287224 */ /* 0x000fc400078e0030 */
[----:B------:R-:W-:Y:S01]  /*33950*/  IMAD.MOV.U32 R41, RZ, RZ, R64 ;  /* 0x000000ffff297224 */ /* 0x000fe200078e0040 */
[----:B------:R-:W-:Y:S01]  /*33960*/  LDS.128 R32, [R2+0x1000] ;  /* 0x0010000002207984 */ /* 0x000fe20000000c00 */
[----:B------:R-:W-:Y:S02]  /*33970*/  IMAD.MOV.U32 R4, RZ, RZ, R51 ;  /* 0x000000ffff047224 */ /* 0x000fe400078e0033 */
[----:B------:R-:W-:Y:S01]  /*33980*/  IMAD.MOV.U32 R5, RZ, RZ, R67 ;  /* 0x000000ffff057224 */ /* 0x000fe200078e0043 */
[----:B------:R-:W-:Y:S01]  /*33990*/  LDS.128 R36, [R2+0x1800] ;  /* 0x0018000002247984 */ /* 0x000fe20000000c00 */
[----:B------:R-:W-:Y:S02]  /*339a0*/  IMAD.MOV.U32 R20, RZ, RZ, R24 ;  /* 0x000000ffff147224 */ /* 0x000fe400078e0018 */
[----:B------:R-:W-:Y:S01]  /*339b0*/  IMAD.MOV.U32 R21, RZ, RZ, R80 ;  /* 0x000000ffff157224 */ /* 0x000fe200078e0050 */
[----:B------:R-:W3:Y:S01]  /*339c0*/  LDS.128 R68, [R172] ;  /* 0x00000000ac447984 */ /* 0x000ee20000000c00 */
        /* <DEDUP_REMOVED lines=8> */
[----:B------:R-:W-:Y:S04]  /*33a50*/  LDS.128 R92, [R172+0x1800] ;  /* 0x00180000ac5c7984 */ /* 0x000fe80000000c00 */
[----:B------:R-:W4:Y:S04]  /*33a60*/  LDS.128 R104, [R173] ;  /* 0x00000000ad687984 */ /* 0x000f280000000c00 */
[----:B------:R-:W-:Y:S04]  /*33a70*/  LDS.128 R124, [R173+0x800] ;  /* 0x00080000ad7c7984 */ /* 0x000fe80000000c00 */
[----:B------:R-:W-:Y:S04]  /*33a80*/  LDS.128 R132, [R173+0x1000] ;  /* 0x00100000ad847984 */ /* 0x000fe80000000c00 */
[----:B------:R-:W-:Y:S04]  /*33a90*/  LDS.128 R136, [R173+0x1800] ;  /* 0x00180000ad887984 */ /* 0x000fe80000000c00 */
[----:B------:R-:W1:Y:S04]  /*33aa0*/  LDS.128 R140, [R174] ;  /* 0x00000000ae8c7984 */ /* 0x000e680000000c00 */
[----:B------:R-:W1:Y:S04]  /*33ab0*/  LDS.128 R144, [R174+0x800] ;  /* 0x00080000ae907984 */ /* 0x000e680000000c00 */
[----:B------:R-:W1:Y:S04]  /*33ac0*/  LDS.128 R148, [R174+0x1000] ;  /* 0x00100000ae947984 */ /* 0x000e680000000c00 */
[----:B------:R-:W1:Y:S01]  /*33ad0*/  LDS.128 R152, [R174+0x1800] ;  /* 0x00180000ae987984 */ /* 0x000e620000000c00 */
        /* <DEDUP_REMOVED lines=8> */
[----:B------:R-:W-:Y:S01]  /*33b60*/  IMAD.MOV.U32 R100, RZ, RZ, R131 ;  /* 0x000000ffff647224 */ /* 0x000fe200078e0083 */
[----:B------:R1:W-:Y:S04]  /*33b70*/  STS.128 [R3+0x480], R44 ;  /* 0x0004802c03007388 */ /* 0x0003e80000000c00 */
[----:B------:R3:W-:Y:S04]  /*33b80*/  STS.128 [R3+0x100], R40 ;  /* 0x0001002803007388 */ /* 0x0007e80000000c00 */
[----:B------:R4:W-:Y:S04]  /*33b90*/  STS.128 [R3+0x580], R4 ;  /* 0x0005800403007388 */ /* 0x0009e80000000c00 */
[----:B------:R4:W-:Y:S01]  /*33ba0*/  STS.128 [R3+0x200], R20 ;  /* 0x0002001403007388 */ /* 0x0009e20000000c00 */
[----:B-1----:R-:W-:-:S03]  /*33bb0*/  IMAD.MOV.U32 R44, RZ, RZ, R26 ;  /* 0x000000ffff2c7224 */ /* 0x002fc600078e001a */
[----:B------:R1:W-:Y:S01]  /*33bc0*/  STS.128 [R3], R168 ;  /* 0x000000a803007388 */ /* 0x0003e20000000c00 */
[----:B------:R-:W-:Y:S02]  /*33bd0*/  IMAD.MOV.U32 R47, RZ, RZ, R166 ;  /* 0x000000ffff2f7224 */ /* 0x000fe400078e00a6 */
[----:B---3--:R-:W-:Y:S01]  /*33be0*/  IMAD.MOV.U32 R40, RZ, RZ, R25 ;  /* 0x000000ffff287224 */ /* 0x008fe200078e0019 */
[----:B------:R-:W-:Y:S01]  /*33bf0*/  STS.128 [R3+0x400], R156 ;  /* 0x0004009c03007388 */ /* 0x000fe20000000c00 */
[----:B------:R-:W-:Y:S02]  /*33c00*/  IMAD.MOV.U32 R43, RZ, RZ, R165 ;  /* 0x000000ffff2b7224 */ /* 0x000fe400078e00a5 */
[----:B----4-:R-:W-:Y:S01]  /*33c10*/  IMAD.MOV.U32 R7, RZ, RZ, R101 ;  /* 0x000000ffff077224 */ /* 0x010fe200078e0065 */
[----:B------:R-:W-:Y:S01]  /*33c20*/  STS.128 [R3+0x80], R160 ;  /* 0x000080a003007388 */ /* 0x000fe20000000c00 */
[----:B------:R-:W-:Y:S02]  /*33c30*/  IMAD.MOV.U32 R41, RZ, RZ, R81 ;  /* 0x000000ffff297224 */ /* 0x000fe400078e0051 */
[----:B------:R-:W-:Y:S01]  /*33c40*/  IMAD.MOV.U32 R23, RZ, RZ, R102 ;  /* 0x000000ffff177224 */ /* 0x000fe200078e0066 */
[----:B------:R-:W-:Y:S01]  /*33c50*/  STS.128 [R3+0x500], R52 ;  /* 0x0005003403007388 */ /* 0x000fe20000000c00 */
[----:B------:R-:W-:-:S02]  /*33c60*/  IMAD.MOV.U32 R42, RZ, RZ, R85 ;  /* 0x000000ffff2a7224 */ /* 0x000fc400078e0055 */
[----:B------:R-:W-:Y:S01]  /*33c70*/  IMAD.MOV.U32 R45, RZ, RZ, R82 ;  /* 0x000000ffff2d7224 */ /* 0x000fe200078e0052 */
[----:B------:R-:W-:Y:S01]  /*33c80*/  STS.128 [R3+0x180], R60 ;  /* 0x0001803c03007388 */ /* 0x000fe20000000c00 */
[----:B------:R-:W-:Y:S02]  /*33c90*/  IMAD.MOV.U32 R46, RZ, RZ, R86 ;  /* 0x000000ffff2e7224 */ /* 0x000fe400078e0056 */
[----:B------:R-:W-:Y:S01]  /*33ca0*/  IMAD.MOV.U32 R165, RZ, RZ, R83 ;  /* 0x000000ffffa57224 */ /* 0x000fe200078e0053 */
[----:B------:R3:W-:Y:S01]  /*33cb0*/  STS.128 [R3+0x600], R40 ;  /* 0x0006002803007388 */ /* 0x0007e20000000c00 */
[----:B------:R-:W-:Y:S02]  /*33cc0*/  IMAD.MOV.U32 R166, RZ, RZ, R87 ;  /* 0x000000ffffa67224 */ /* 0x000fe400078e0057 */
[----:B------:R-:W-:Y:S01]  /*33cd0*/  IMAD.MOV.U32 R25, RZ, RZ, R120 ;  /* 0x000000ffff197224 */ /* 0x000fe200078e0078 */
[----:B------:R-:W-:Y:S01]  /*33ce0*/  STS.128 [R3+0x280], R44 ;  /* 0x0002802c03007388 */ /* 0x000fe20000000c00 */
[----:B------:R-:W-:-:S02]  /*33cf0*/  IMAD.MOV.U32 R26, RZ, RZ, R112 ;  /* 0x000000ffff1a7224 */ /* 0x000fc400078e0070 */
[----:B------:R-:W-:Y:S01]  /*33d00*/  IMAD.MOV.U32 R4, RZ, RZ, R129 ;  /* 0x000000ffff047224 */ /* 0x000fe200078e0081 */
[----:B-1----:R-:W4:Y:S01]  /*33d10*/  LDL.LU R168, [R1] ;  /* 0x0000000001a87983 */ /* 0x002f220000300800 */
[----:B------:R-:W-:Y:S02]  /*33d20*/  IMAD.MOV.U32 R5, RZ, RZ, R121 ;  /* 0x000000ffff057224 */ /* 0x000fe400078e0079 */
[----:B------:R-:W-:Y:S02]  /*33d30*/  IMAD.MOV.U32 R6, RZ, RZ, R113 ;  /* 0x000000ffff067224 */ /* 0x000fe400078e0071 */
[----:B------:R-:W-:Y:S02]  /*33d40*/  IMAD.MOV.U32 R20, RZ, RZ, R130 ;  /* 0x000000ffff147224 */ /* 0x000fe400078e0082 */
[----:B------:R-:W-:Y:S02]  /*33d50*/  IMAD.MOV.U32 R21, RZ, RZ, R122 ;  /* 0x000000ffff157224 */ /* 0x000fe400078e007a */
[----:B------:R-:W-:-:S02]  /*33d60*/  IMAD.MOV.U32 R22, RZ, RZ, R114 ;  /* 0x000000ffff167224 */ /* 0x000fc400078e0072 */
[----:B------:R-:W-:Y:S02]  /*33d70*/  IMAD.MOV.U32 R101, RZ, RZ, R123 ;  /* 0x000000ffff657224 */ /* 0x000fe400078e007b */
[----:B------:R-:W-:Y:S01]  /*33d80*/  IMAD.MOV.U32 R102, RZ, RZ, R115 ;  /* 0x000000ffff667224 */ /* 0x000fe200078e0073 */
[----:B------:R-:W-:Y:S01]  /*33d90*/  STS.128 [R3+0x680], R164 ;  /* 0x000680a403007388 */ /* 0x000fe20000000c00 */
[C---:B--2---:R-:W-:Y:S01]  /*33da0*/  ISETP.GE.AND P0, PT, R196.reuse, c[0x0][0x178], PT ;  /* 0x00005e00c4007a0c */ /* 0x044fe20003f06270 */
[----:B------:R-:W-:Y:S02]  /*33db0*/  IMAD R48, R196, c[0x0][0x194], RZ ;  /* 0x00006500c4307a24 */ /* 0x000fe400078e02ff */
[----:B------:R1:W-:Y:S04]  /*33dc0*/  STS.128 [R3+0x300], R24 ;  /* 0x0003001803007388 */ /* 0x0003e80000000c00 */
[----:B------:R-:W-:Y:S04]  /*33dd0*/  STS.128 [R3+0x700], R4 ;  /* 0x0007000403007388 */ /* 0x000fe80000000c00 */
[----:B------:R-:W-:Y:S04]  /*33de0*/  STS.128 [R3+0x380], R20 ;  /* 0x0003801403007388 */ /* 0x000fe80000000c00 */
[----:B------:R2:W-:Y:S04]  /*33df0*/  STS.128 [R3+0x780], R100 ;  /* 0x0007806403007388 */ /* 0x0005e80000000c00 */
[----:B------:R-:W-:Y:S01]  /*33e00*/  BAR.SYNC.DEFER_BLOCKING 0x0 ;  /* 0x0000000000007b1d */ /* 0x000fe20000010000 */
[C---:B------:R-:W-:Y:S01]  /*33e10*/  ISETP.LT.AND P2, PT, R185.reuse, c[0x0][0x17c], !P0 ;  /* 0x00005f00b9007a0c */ /* 0x040fe20004741270 */
[----:B------:R-:W-:Y:S01]  /*33e20*/  IMAD R185, R185, c[0x0][0x198], RZ ;  /* 0x00006600b9b97a24 */ /* 0x000fe200078e02ff */
[----:B---3--:R-:W-:Y:S01]  /*33e30*/  LEA R40, P3, R48, c[0x0][0x170], 0x2 ;  /* 0x00005c0030287a11 */ /* 0x008fe200078610ff */
[C---:B-1----:R-:W-:Y:S01]  /*33e40*/  IMAD R27, R72.reuse, c[0x0][0x198], RZ ;  /* 0x00006600481b7a24 */ /* 0x042fe200078e02ff */
[----:B------:R-:W-:Y:S01]  /*33e50*/  ISETP.LT.AND P1, PT, R72, c[0x0][0x17c], !P0 ;  /* 0x00005f0048007a0c */ /* 0x000fe20004721270 */
[----:B------:R-:W3:Y:S01]  /*33e60*/  LDL.LU R169, [R1+0x4] ;  /* 0x0000040001a97983 */ /* 0x000ee20000300800 */
[----:B------:R-:W-:-:S02]  /*33e70*/  LEA.HI.X.SX32 R26, R48, c[0x0][0x174], 0x2, P3 ;  /* 0x00005d00301a7a11 */ /* 0x000fc400018f16ff */
[C---:B------:R-:W-:Y:S02]  /*33e80*/  LEA R24, P3, R185.reuse, R40, 0x2 ;  /* 0x00000028b9187211 */ /* 0x040fe400078610ff */
[----:B------:R-:W-:Y:S01]  /*33e90*/  ISETP.LT.AND P4, PT, R0, c[0x0][0x17c], !P0 ;  /* 0x00005f0000007a0c */ /* 0x000fe20004781270 */
[----:B--2---:R-:W-:Y:S01]  /*33ea0*/  IMAD R3, R116, c[0x0][0x198], RZ ;  /* 0x0000660074037a24 */ /* 0x004fe200078e02ff */
[----:B------:R-:W-:Y:S01]  /*33eb0*/  LEA.HI.X.SX32 R25, R185, R26, 0x2, P3 ;  /* 0x0000001ab9197211 */ /* 0x000fe200018f16ff */
[----:B------:R-:W-:Y:S01]  /*33ec0*/  IMAD R23, R110, c[0x0][0x198], RZ ;  /* 0x000066006e177a24 */ /* 0x000fe200078e02ff */
[C---:B------:R-:W-:Y:S01]  /*33ed0*/  LEA R4, P3, R27.reuse, R40, 0x2 ;  /* 0x000000281b047211 */ /* 0x040fe200078610ff */
[----:B------:R-:W2:Y:S03]  /*33ee0*/  LDL.LU R170, [R1+0x8] ;  /* 0x0000080001aa7983 */ /* 0x000ea60000300800 */
[----:B------:R-:W-:Y:S01]  /*33ef0*/  LEA.HI.X.SX32 R5, R27, R26, 0x2, P3 ;  /* 0x0000001a1b057211 */ /* 0x000fe200018f16ff */
[----:B------:R-:W-:Y:S01]  /*33f00*/  IMAD R27, R0, c[0x0][0x198], RZ ;  /* 0x00006600001b7a24 */ /* 0x000fe200078e02ff */
[C---:B------:R-:W-:Y:S01]  /*33f10*/  ISETP.LT.AND P3, PT, R117.reuse, c[0x0][0x17c], !P0 ;  /* 0x00005f0075007a0c */ /* 0x040fe20004761270 */
[----:B------:R-:W-:Y:S01]  /*33f20*/  @P2 STG.E [R24.64], R12 ;  /* 0x0000000c18002986 */ /* 0x000fe2000c10190c */
[----:B------:R-:W-:-:S03]  /*33f30*/  IMAD R117, R117, c[0x0][0x198], RZ ;  /* 0x0000660075757a24 */ /* 0x000fc600078e02ff */
[----:B------:R1:W-:Y:S01]  /*33f40*/  @P1 STG.E [R4.64], R68 ;  /* 0x0000004404001986 */ /* 0x0003e2000c10190c */
[----:B------:R-:W-:Y:S02]  /*33f50*/  ISETP.LT.AND P1, PT, R116, c[0x0][0x17c], !P0 ;  /* 0x00005f0074007a0c */ /* 0x000fe40004721270 */
[-C--:B------:R-:W-:Y:S01]  /*33f60*/  LEA R6, P5, R117, R40.reuse, 0x2 ;  /* 0x0000002875067211 */ /* 0x080fe200078a10ff */
[----:B------:R-:W2:Y:S04]  /*33f70*/  LDL.LU R171, [R1+0xc] ;  /* 0x00000c0001ab7983 */ /* 0x000ea80000300800 */
[----:B------:R-:W-:Y:S01]  /*33f80*/  LDS.128 R48, [R2+0x1000] ;  /* 0x0010000002307984 */ /* 0x000fe20000000c00 */
[----:B-1----:R-:W-:-:S03]  /*33f90*/  LEA R4, P2, R27, R40, 0x2 ;  /* 0x000000281b047211 */ /* 0x002fc600078410ff */
[----:B------:R-:W2:Y:S01]  /*33fa0*/  LDL.LU R196, [R1+0x10] ;  /* 0x0000100001c47983 */ /* 0x000ea20000300800 */
[----:B------:R-:W-:-:S03]  /*33fb0*/  LEA.HI.X.SX32 R5, R27, R26, 0x2, P2 ;  /* 0x0000001a1b057211 */ /* 0x000fc600010f16ff */
[----:B------:R-:W-:Y:S01]  /*33fc0*/  LDS.128 R44, [R172+0x1000] ;  /* 0x00100000ac2c7984 */ /* 0x000fe20000000c00 */
[----:B------:R-:W-:Y:S02]  /*33fd0*/  ISETP.LT.AND P2, PT, R110, c[0x0][0x17c], !P0 ;  /* 0x00005f006e007a0c */ /* 0x000fe40004741270 */
[----:B------:R-:W-:Y:S01]  /*33fe0*/  LEA R20, P6, R3, R40, 0x2 ;  /* 0x0000002803147211 */ /* 0x000fe200078c10ff */
[----:B------:R1:W-:Y:S01]  /*33ff0*/  @P4 STG.E [R4.64], R104 ;  /* 0x0000006804004986 */ /* 0x0003e2000c10190c */
[-C--:B------:R-:W-:Y:S02]  /*34000*/  LEA.HI.X.SX32 R7, R117, R26.reuse, 0x2, P5 ;  /* 0x0000001a75077211 */ /* 0x080fe400028f16ff */
[----:B------:R-:W-:Y:S01]  /*34010*/  LEA.HI.X.SX32 R21, R3, R26, 0x2, P6 ;  /* 0x0000001a03157211 */ /* 0x000fe200030f16ff */
[----:B------:R-:W-:Y:S01]  /*34020*/  IMAD.MOV.U32 R0, RZ, RZ, c[0x0][0x198] ;  /* 0x00006600ff007624 */ /* 0x000fe200078e00ff */
[C---:B------:R-:W-:Y:S01]  /*34030*/  ISETP.LT.AND P5, PT, R111.reuse, c[0x0][0x17c], !P0 ;  /* 0x00005f006f007a0c */ /* 0x040fe200047a1270 */
[----:B------:R-:W-:Y:S01]  /*34040*/  IMAD R111, R111, c[0x0][0x198], RZ ;  /* 0x000066006f6f7a24 */ /* 0x000fe200078e02ff */
[----:B------:R-:W-:Y:S04]  /*34050*/  LDS.128 R60, [R2+0x1800] ;  /* 0x00180000023c7984 */ /* 0x000fe80000000c00 */
[----:B------:R-:W-:Y:S01]  /*34060*/  LDS.128 R64, [R172+0x1800] ;  /* 0x00180000ac407984 */ /* 0x000fe20000000c00 */
[----:B-1----:R-:W-:Y:S01]  /*34070*/  LEA R4, P4, R23, R40, 0x2 ;  /* 0x0000002817047211 */ /* 0x002fe200078810ff */
[----:B------:R-:W-:-:S02]  /*34080*/  IMAD R3, R108, c[0x0][0x198], RZ ;  /* 0x000066006c037a24 */ /* 0x000fc400078e02ff */
[----:B------:R-:W2:Y:S01]  /*34090*/  LDL.LU R159, [R1+0x14] ;  /* 0x00001400019f7983 */ /* 0x000ea20000300800 */
[----:B------:R-:W-:-:S03]  /*340a0*/  LEA.HI.X.SX32 R5, R23, R26, 0x2, P4 ;  /* 0x0000001a17057211 */ /* 0x000fc600020f16ff */
[----:B------:R1:W-:Y:S04]  /*340b0*/  @P3 STG.E [R6.64], R140 ;  /* 0x0000008c06003986 */ /* 0x0003e8000c10190c */
[----:B------:R-:W-:Y:S01]  /*340c0*/  @P1 STG.E [R20.64], R16 ;  /* 0x0000001014001986 */ /* 0x000fe2000c10190c */
[----:B------:R-:W-:-:S03]  /*340d0*/  ISETP.LT.AND P1, PT, R108, c[0x0][0x17c], !P0 ;  /* 0x00005f006c007a0c */ /* 0x000fc60004721270 */
[----:B------:R1:W-:Y:S01]  /*340e0*/  @P2 STG.E [R4.64], R76 ;  /* 0x0000004c04002986 */ /* 0x0003e2000c10190c */
[----:B------:R-:W-:Y:S02]  /*340f0*/  ISETP.LT.AND P2, PT, R109, c[0x0][0x17c], !P0 ;  /* 0x00005f006d007a0c */ /* 0x000fe40004741270 */
[-C--:B-1----:R-:W-:Y:S01]  /*34100*/  LEA R6, P4, R3, R40.reuse, 0x2 ;  /* 0x0000002803067211 */ /* 0x082fe200078810ff */
[----:B------:R-:W-:Y:S01]  /*34110*/  IMAD R109, R109, c[0x0][0x198], RZ ;  /* 0x000066006d6d7a24 */ /* 0x000fe200078e02ff */
[----:B------:R-:W-:Y:S02]  /*34120*/  LEA R4, P3, R111, R40, 0x2 ;  /* 0x000000286f047211 */ /* 0x000fe400078610ff */
[-C--:B------:R-:W-:Y:S02]  /*34130*/  LEA.HI.X.SX32 R7, R3, R26.reuse, 0x2, P4 ;  /* 0x0000001a03077211 */ /* 0x080fe400020f16ff */
[----:B------:R-:W-:Y:S02]  /*34140*/  LEA.HI.X.SX32 R5, R111, R26, 0x2, P3 ;  /* 0x0000001a6f057211 */ /* 0x000fe400018f16ff */
[C---:B------:R-:W-:Y:S01]  /*34150*/  ISETP.LT.AND P3, PT, R99.reuse, c[0x0][0x17c], !P0 ;  /* 0x00005f0063007a0c */ /* 0x040fe20004761270 */
[----:B------:R-:W-:-:S02]  /*34160*/  IMAD R99, R99, c[0x0][0x198], RZ ;  /* 0x0000660063637a24 */ /* 0x000fc400078e02ff */
[C---:B------:R-:W-:Y:S01]  /*34170*/  IMAD R3, R58.reuse, c[0x0][0x198], RZ ;  /* 0x000066003a037a24 */ /* 0x040fe200078e02ff */
[----:B------:R1:W-:Y:S02]  /*34180*/  @P5 STG.E [R4.64], R124 ;  /* 0x0000007c04005986 */ /* 0x0003e4000c10190c */
[C---:B------:R-:W-:Y:S02]  /*34190*/  LEA R20, P5, R99.reuse, R40, 0x2 ;  /* 0x0000002863147211 */ /* 0x040fe400078a10ff */
[----:B------:R1:W-:Y:S01]  /*341a0*/  @P1 STG.E [R6.64], R144 ;  /* 0x0000009006001986 */ /* 0x0003e2000c10190c */
[----:B------:R-:W-:Y:S02]  /*341b0*/  ISETP.LT.AND P4, PT, R58, c[0x0][0x17c], !P0 ;  /* 0x00005f003a007a0c */ /* 0x000fe40004781270 */
[----:B------:R-:W-:Y:S02]  /*341c0*/  LEA.HI.X.SX32 R21, R99, R26, 0x2, P5 ;  /* 0x0000001a63157211 */ /* 0x000fe400028f16ff */
[----:B-1----:R-:W-:-:S02]  /*341d0*/  LEA R4, P6, R109, R40, 0x2 ;  /* 0x000000286d047211 */ /* 0x002fc400078c10ff */
[----:B------:R-:W-:Y:S02]  /*341e0*/  LEA R6, P1, R3, R40, 0x2 ;  /* 0x0000002803067211 */ /* 0x000fe400078210ff */
[-C--:B------:R-:W-:Y:S02]  /*341f0*/  LEA.HI.X.SX32 R5, R109, R26.reuse, 0x2, P6 ;  /* 0x0000001a6d057211 */ /* 0x080fe400030f16ff */
[----:B------:R-:W-:Y:S01]  /*34200*/  LEA.HI.X.SX32 R7, R3, R26, 0x2, P1 ;  /* 0x0000001a03077211 */ /* 0x000fe200008f16ff */
[C---:B------:R-:W-:Y:S01]  /*34210*/  IMAD R3, R98.reuse, c[0x0][0x198], RZ ;  /* 0x0000660062037a24 */ /* 0x040fe200078e02ff */
[----:B------:R-:W-:Y:S01]  /*34220*/  ISETP.LT.AND P5, PT, R98, c[0x0][0x17c], !P0 ;  /* 0x00005f0062007a0c */ /* 0x000fe200047a1270 */
[----:B------:R1:W-:Y:S04]  /*34230*/  @P2 STG.E [R4.64], R32 ;  /* 0x0000002004002986 */ /* 0x0003e8000c10190c */
[----:B------:R-:W-:Y:S01]  /*34240*/  @P3 STG.E [R20.64], R88 ;  /* 0x0000005814003986 */ /* 0x000fe2000c10190c */
[C---:B------:R-:W-:Y:S01]  /*34250*/  ISETP.LT.AND P3, PT, R97.reuse, c[0x0][0x17c], !P0 ;  /* 0x00005f0061007a0c */ /* 0x040fe20004761270 */
[----:B------:R-:W-:Y:S01]  /*34260*/  IMAD R97, R97, c[0x0][0x198], RZ ;  /* 0x0000660061617a24 */ /* 0x000fe200078e02ff */
[C---:B------:R-:W-:Y:S01]  /*34270*/  ISETP.LT.AND P1, PT, R96.reuse, c[0x0][0x17c], !P0 ;  /* 0x00005f0060007a0c */ /* 0x040fe20004721270 */
[----:B------:R1:W-:Y:S02]  /*34280*/  @P4 STG.E [R6.64], R132 ;  /* 0x0000008406004986 */ /* 0x0003e4000c10190c */
[----:B-1----:R-:W-:Y:S01]  /*34290*/  LEA R4, P2, R3, R40, 0x2 ;  /* 0x0000002803047211 */ /* 0x002fe200078410ff */
[----:B------:R-:W-:-:S03]  /*342a0*/  IMAD R23, R96, c[0x0][0x198], RZ ;  /* 0x0000660060177a24 */ /* 0x000fc600078e02ff */
[----:B------:R-:W-:Y:S01]  /*342b0*/  LEA.HI.X.SX32 R5, R3, R26, 0x2, P2 ;  /* 0x0000001a03057211 */ /* 0x000fe200010f16ff */
[C---:B------:R-:W-:Y:S01]  /*342c0*/  IMAD R3, R74.reuse, c[0x0][0x198], RZ ;  /* 0x000066004a037a24 */ /* 0x040fe200078e02ff */
[----:B------:R-:W-:Y:S02]  /*342d0*/  ISETP.LT.AND P2, PT, R74, c[0x0][0x17c], !P0 ;  /* 0x00005f004a007a0c */ /* 0x000fe40004741270 */
[-C--:B------:R-:W-:Y:S01]  /*342e0*/  LEA R6, P4, R97, R40.reuse, 0x2 ;  /* 0x0000002861067211 */ /* 0x080fe200078810ff */
[----:B------:R1:W-:Y:S01]  /*342f0*/  @P5 STG.E [R4.64], R148 ;  /* 0x0000009404005986 */ /* 0x0003e2000c10190c */
[----:B------:R-:W-:Y:S02]  /*34300*/  LEA R20, P6, R23, R40, 0x2 ;  /* 0x0000002817147211 */ /* 0x000fe400078c10ff */
[-C--:B------:R-:W-:Y:S02]  /*34310*/  LEA.HI.X.SX32 R7, R97, R26.reuse, 0x2, P4 ;  /* 0x0000001a61077211 */ /* 0x080fe400020f16ff */
[----:B------:R-:W-:-:S02]  /*34320*/  LEA.HI.X.SX32 R21, R23, R26, 0x2, P6 ;  /* 0x0000001a17157211 */ /* 0x000fc400030f16ff */
[----:B------:R-:W-:Y:S02]  /*34330*/  ISETP.LT.AND P5, PT, R75, c[0x0][0x17c], !P0 ;  /* 0x00005f004b007a0c */ /* 0x000fe400047a1270 */
[----:B-1----:R-:W-:Y:S01]  /*34340*/  LEA R4, P4, R3, R40, 0x2 ;  /* 0x0000002803047211 */ /* 0x002fe200078810ff */
[----:B------:R-:W-:-:S03]  /*34350*/  IMAD R75, R75, c[0x0][0x198], RZ ;  /* 0x000066004b4b7a24 */ /* 0x000fc600078e02ff */
[----:B------:R-:W-:Y:S01]  /*34360*/  LEA.HI.X.SX32 R5, R3, R26, 0x2, P4 ;  /* 0x0000001a03057211 */ /* 0x000fe200020f16ff */
[----:B------:R1:W-:Y:S04]  /*34370*/  @P3 STG.E [R6.64], R36 ;  /* 0x0000002406003986 */ /* 0x0003e8000c10190c */
[----:B------:R-:W-:Y:S01]  /*34380*/  @P1 STG.E [R20.64], R92 ;  /* 0x0000005c14001986 */ /* 0x000fe2000c10190c */
[C---:B------:R-:W-:Y:S01]  /*34390*/  ISETP.LT.AND P1, PT, R59.reuse, c[0x0][0x17c], !P0 ;  /* 0x00005f003b007a0c */ /* 0x040fe20004721270 */
[----:B------:R-:W-:Y:S02]  /*343a0*/  IMAD R59, R59, c[0x0][0x198], RZ ;  /* 0x000066003b3b7a24 */ /* 0x000fe400078e02ff */
[----:B------:R1:W-:Y:S01]  /*343b0*/  @P2 STG.E [R4.64], R136 ;  /* 0x0000008804002986 */ /* 0x0003e2000c10190c */
[C---:B------:R-:W-:Y:S01]  /*343c0*/  ISETP.LT.AND P2, PT, R73.reuse, c[0x0][0x17c], !P0 ;  /* 0x00005f0049007a0c */ /* 0x040fe20004741270 */
[----:B------:R-:W-:Y:S01]  /*343d0*/  IMAD R73, R73, c[0x0][0x198], RZ ;  /* 0x0000660049497a24 */ /* 0x000fe200078e02ff */
[----:B-1----:R-:W-:-:S02]  /*343e0*/  LEA R6, P4, R59, R40, 0x2 ;  /* 0x000000283b067211 */ /* 0x002fc400078810ff */
[----:B------:R-:W-:-:S04]  /*343f0*/  LEA R4, P3, R75, R40, 0x2 ;  /* 0x000000284b047211 */ /* 0x000fc800078610ff */
[-C--:B------:R-:W-:Y:S02]  /*34400*/  LEA.HI.X.SX32 R5, R75, R26.reuse, 0x2, P3 ;  /* 0x0000001a4b057211 */ /* 0x080fe400018f16ff */
[C---:B------:R-:W-:Y:S01]  /*34410*/  ISETP.LT.AND P3, PT, R57.reuse, c[0x0][0x17c], !P0 ;  /* 0x00005f0039007a0c */ /* 0x040fe20004761270 */
[----:B------:R-:W-:Y:S01]  /*34420*/  IMAD R57, R57, c[0x0][0x198], RZ ;  /* 0x0000660039397a24 */ /* 0x000fe200078e02ff */
[----:B------:R-:W-:Y:S01]  /*34430*/  LEA.HI.X.SX32 R7, R59, R26, 0x2, P4 ;  /* 0x0000001a3b077211 */ /* 0x000fe200020f16ff */
[----:B------:R1:W-:Y:S01]  /*34440*/  @P5 STG.E [R4.64], R152 ;  /* 0x0000009804005986 */ /* 0x0003e2000c10190c */
[C---:B------:R-:W-:Y:S01]  /*34450*/  ISETP.LT.AND P4, PT, R9.reuse, c[0x0][0x17c], !P0 ;  /* 0x00005f0009007a0c */ /* 0x040fe20004781270 */
[----:B------:R-:W-:Y:S01]  /*34460*/  IMAD R9, R9, c[0x0][0x198], RZ ;  /* 0x0000660009097a24 */ /* 0x000fe200078e02ff */
[----:B------:R-:W-:Y:S01]  /*34470*/  LEA R20, P5, R57, R40, 0x2 ;  /* 0x0000002839147211 */ /* 0x000fe200078a10ff */
[----:B------:R1:W-:Y:S01]  /*34480*/  @P1 STG.E [R6.64], R13 ;  /* 0x0000000d06001986 */ /* 0x0003e2000c10190c */
[----:B------:R-:W-:-:S02]  /*34490*/  IMAD R3, R56, c[0x0][0x198], RZ ;  /* 0x0000660038037a24 */ /* 0x000fc400078e02ff */
[----:B------:R-:W-:Y:S02]  /*344a0*/  LEA.HI.X.SX32 R21, R57, R26, 0x2, P5 ;  /* 0x0000001a39157211 */ /* 0x000fe400028f16ff */
[----:B-1----:R-:W-:-:S04]  /*344b0*/  LEA R4, P6, R73, R40, 0x2 ;  /* 0x0000002849047211 */ /* 0x002fc800078c10ff */
[----:B------:R-:W-:Y:S02]  /*344c0*/  LEA.HI.X.SX32 R5, R73, R26, 0x2, P6 ;  /* 0x0000001a49057211 */ /* 0x000fe400030f16ff */
[C---:B------:R-:W-:Y:S02]  /*344d0*/  LEA R6, P1, R9.reuse, R40, 0x2 ;  /* 0x0000002809067211 */ /* 0x040fe400078210ff */
[----:B------:R-:W-:Y:S01]  /*344e0*/  ISETP.LT.AND P5, PT, R56, c[0x0][0x17c], !P0 ;  /* 0x00005f0038007a0c */ /* 0x000fe200047a1270 */
[----:B------:R1:W-:Y:S01]  /*344f0*/  @P2 STG.E [R4.64], R69 ;  /* 0x0000004504002986 */ /* 0x0003e2000c10190c */
[----:B------:R-:W-:-:S03]  /*34500*/  LEA.HI.X.SX32 R7, R9, R26, 0x2, P1 ;  /* 0x0000001a09077211 */ /* 0x000fc600008f16ff */
        /* <DEDUP_REMOVED lines=19> */
[----:B------:R1:W-:Y:S01]  /*34640*/  @P3 STG.E [R6.64], R77 ;  /* 0x0000004d06003986 */ /* 0x0003e2000c10190c */
[----:B------:R-:W-:-:S03]  /*34650*/  IMAD R3, R10, c[0x0][0x198], RZ ;  /* 0x000066000a037a24 */ /* 0x000fc600078e02ff */
[----:B------:R-:W-:Y:S01]  /*34660*/  @P1 STG.E [R12.64], R125 ;  /* 0x0000007d0c001986 */ /* 0x000fe2000c10190c */
[----:B------:R-:W-:-:S03]  /*34670*/  ISETP.LT.AND P1, PT, R10, c[0x0][0x17c], !P0 ;  /* 0x00005f000a007a0c */ /* 0x000fc60004721270 */
[----:B------:R4:W-:Y:S01]  /*34680*/  @P2 STG.E [R4.64], R145 ;  /* 0x0000009104002986 */ /* 0x0009e2000c10190c */
[----:B------:R-:W-:Y:S01]  /*34690*/  ISETP.LT.AND P2, PT, R11, c[0x0][0x17c], !P0 ;  /* 0x00005f000b007a0c */ /* 0x000fe20004741270 */
[----:B------:R-:W-:Y:S01]  /*346a0*/  IMAD R9, R8, c[0x0][0x198], RZ ;  /* 0x0000660008097a24 */ /* 0x000fe200078e02ff */
[-C--:B-1----:R-:W-:Y:S01]  /*346b0*/  LEA R6, P4, R3, R40.reuse, 0x2 ;  /* 0x0000002803067211 */ /* 0x082fe200078810ff */
[----:B------:R-:W-:Y:S01]  /*346c0*/  IMAD R11, R11, c[0x0][0x198], RZ ;  /* 0x000066000b0b7a24 */ /* 0x000fe200078e02ff */
[----:B----4-:R-:W-:-:S04]  /*346d0*/  LEA R4, P3, R29, R40, 0x2 ;  /* 0x000000281d047211 */ /* 0x010fc800078610ff */
[-C--:B------:R-:W-:Y:S02]  /*346e0*/  LEA.HI.X.SX32 R5, R29, R26.reuse, 0x2, P3 ;  /* 0x0000001a1d057211 */ /* 0x080fe400018f16ff */
[----:B------:R-:W-:Y:S02]  /*346f0*/  ISETP.LT.AND P3, PT, R8, c[0x0][0x17c], !P0 ;  /* 0x00005f0008007a0c */ /* 0x000fe40004761270 */
[----:B------:R-:W-:Y:S01]  /*34700*/  LEA.HI.X.SX32 R7, R3, R26, 0x2, P4 ;  /* 0x0000001a03077211 */ /* 0x000fe200020f16ff */
[----:B------:R1:W-:Y:S01]  /*34710*/  @P5 STG.E [R4.64], R33 ;  /* 0x0000002104005986 */ /* 0x0003e2000c10190c */
[C---:B------:R-:W-:Y:S01]  /*34720*/  LEA R8, P5, R9.reuse, R40, 0x2 ;  /* 0x0000002809087211 */ /* 0x040fe200078a10ff */
[C---:B------:R-:W-:Y:S01]  /*34730*/  IMAD R3, R118.reuse, c[0x0][0x198], RZ ;  /* 0x0000660076037a24 */ /* 0x040fe200078e02ff */
[----:B------:R-:W-:Y:S01]  /*34740*/  ISETP.LT.AND P4, PT, R118, c[0x0][0x17c], !P0 ;  /* 0x00005f0076007a0c */ /* 0x000fe20004781270 */
[----:B------:R4:W-:Y:S01]  /*34750*/  @P1 STG.E [R6.64], R89 ;  /* 0x0000005906001986 */ /* 0x0009e2000c10190c */
[----:B------:R-:W-:-:S02]  /*34760*/  LEA.HI.X.SX32 R9, R9, R26, 0x2, P5 ;  /* 0x0000001a09097211 */ /* 0x000fc400028f16ff */
[----:B------:R-:W-:Y:S02]  /*34770*/  ISETP.LT.AND P5, PT, R119, c[0x0][0x17c], !P0 ;  /* 0x00005f0077007a0c */ /* 0x000fe400047a1270 */
[----:B-1----:R-:W-:Y:S01]  /*34780*/  LEA R4, P6, R11, R40, 0x2 ;  /* 0x000000280b047211 */ /* 0x002fe200078c10ff */
[----:B------:R-:W-:-:S03]  /*34790*/  IMAD R119, R119, c[0x0][0x198], RZ ;  /* 0x0000660077777a24 */ /* 0x000fc600078e02ff */
[----:B------:R-:W-:Y:S02]  /*347a0*/  LEA.HI.X.SX32 R5, R11, R26, 0x2, P6 ;  /* 0x0000001a0b057211 */ /* 0x000fe400030f16ff */
[----:B----4-:R-:W-:-:S03]  /*347b0*/  LEA R6, P1, R3, R40, 0x2 ;  /* 0x0000002803067211 */ /* 0x010fc600078210ff */
[----:B------:R1:W-:Y:S01]  /*347c0*/  @P2 STG.E [R4.64], R133 ;  /* 0x0000008504002986 */ /* 0x0003e2000c10190c */
[----:B------:R-:W-:Y:S01]  /*347d0*/  LEA.HI.X.SX32 R7, R3, R26, 0x2, P1 ;  /* 0x0000001a03077211 */ /* 0x000fe200008f16ff */
[C---:B------:R-:W-:Y:S01]  /*347e0*/  IMAD R3, R176.reuse, c[0x0][0x198], RZ ;  /* 0x00006600b0037a24 */ /* 0x040fe200078e02ff */
[----:B------:R-:W-:Y:S01]  /*347f0*/  LEA R10, P2, R119, R40, 0x2 ;  /* 0x00000028770a7211 */ /* 0x000fe200078410ff */
[----:B------:R4:W-:Y:S01]  /*34800*/  @P3 STG.E [R8.64], R149 ;  /* 0x0000009508003986 */ /* 0x0009e2000c10190c */
[C---:B------:R-:W-:Y:S01]  /*34810*/  ISETP.LT.AND P1, PT, R177.reuse, c[0x0][0x17c], !P0 ;  /* 0x00005f00b1007a0c */ /* 0x040fe20004721270 */
[----:B------:R-:W-:Y:S01]  /*34820*/  IMAD R177, R177, c[0x0][0x198], RZ ;  /* 0x00006600b1b17a24 */ /* 0x000fe200078e02ff */
[----:B------:R-:W-:Y:S01]  /*34830*/  ISETP.LT.AND P3, PT, R176, c[0x0][0x17c], !P0 ;  /* 0x00005f00b0007a0c */ /* 0x000fe20004761270 */
[----:B------:R3:W-:Y:S01]  /*34840*/  @P4 STG.E [R6.64], R37 ;  /* 0x0000002506004986 */ /* 0x0007e2000c10190c */
[----:B------:R-:W-:Y:S01]  /*34850*/  LEA.HI.X.SX32 R11, R119, R26, 0x2, P2 ;  /* 0x0000001a770b7211 */ /* 0x000fe200010f16ff */
[C---:B------:R-:W-:Y:S01]  /*34860*/  IMAD R13, R178.reuse, c[0x0][0x198], RZ ;  /* 0x00006600b20d7a24 */ /* 0x040fe200078e02ff */
[----:B------:R-:W-:-:S02]  /*34870*/  ISETP.LT.AND P2, PT, R178, c[0x0][0x17c], !P0 ;  /* 0x00005f00b2007a0c */ /* 0x000fc40004741270 */
[-C--:B-1----:R-:W-:Y:S02]  /*34880*/  LEA R4, P4, R3, R40.reuse, 0x2 ;  /* 0x0000002803047211 */ /* 0x082fe400078810ff */
[----:B----4-:R-:W-:Y:S02]  /*34890*/  LEA R8, P6, R177, R40, 0x2 ;  /* 0x00000028b1087211 */ /* 0x010fe400078c10ff */
[----:B------:R-:W-:Y:S01]  /*348a0*/  LEA.HI.X.SX32 R5, R3, R26, 0x2, P4 ;  /* 0x0000001a03057211 */ /* 0x000fe200020f16ff */
[----:B------:R-:W-:Y:S01]  /*348b0*/  @P5 STG.E [R10.64], R93 ;  /* 0x0000005d0a005986 */ /* 0x000fe2000c10190c */
[----:B---3--:R-:W-:Y:S02]  /*348c0*/  LEA R6, P4, R13, R40, 0x2 ;  /* 0x000000280d067211 */ /* 0x008fe400078810ff */
[-C--:B------:R-:W-:Y:S02]  /*348d0*/  LEA.HI.X.SX32 R9, R177, R26.reuse, 0x2, P6 ;  /* 0x0000001ab1097211 */ /* 0x080fe400030f16ff */
[C---:B------:R-:W-:Y:S01]  /*348e0*/  ISETP.LT.AND P5, PT, R179.reuse, c[0x0][0x17c], !P0 ;  /* 0x00005f00b3007a0c */ /* 0x040fe200047a1270 */
[----:B------:R-:W-:Y:S01]  /*348f0*/  IMAD R179, R179, c[0x0][0x198], RZ ;  /* 0x00006600b3b37a24 */ /* 0x000fe200078e02ff */
[----:B------:R-:W-:Y:S01]  /*34900*/  LEA.HI.X.SX32 R7, R13, R26, 0x2, P4 ;  /* 0x0000001a0d077211 */ /* 0x000fe200020f16ff */
[----:B------:R1:W-:Y:S01]  /*34910*/  @P3 STG.E [R4.64], R137 ;  /* 0x0000008904003986 */ /* 0x0003e2000c10190c */
[----:B------:R-:W-:-:S03]  /*34920*/  IMAD R3, R180, c[0x0][0x198], RZ ;  /* 0x00006600b4037a24 */ /* 0x000fc600078e02ff */
[----:B------:R-:W-:Y:S01]  /*34930*/  @P1 STG.E [R8.64], R153 ;  /* 0x0000009908001986 */ /* 0x000fe2000c10190c */
[----:B------:R-:W-:Y:S02]  /*34940*/  ISETP.LT.AND P1, PT, R180, c[0x0][0x17c], !P0 ;  /* 0x00005f00b4007a0c */ /* 0x000fe40004721270 */
[-C--:B------:R-:W-:Y:S01]  /*34950*/  LEA R12, P3, R179, R40.reuse, 0x2 ;  /* 0x00000028b30c7211 */ /* 0x080fe200078610ff */
[----:B------:R3:W-:Y:S01]  /*34960*/  @P2 STG.E [R6.64], R14 ;  /* 0x0000000e06002986 */ /* 0x0007e2000c10190c */
[C---:B------:R-:W-:Y:S01]  /*34970*/  ISETP.LT.AND P2, PT, R181.reuse, c[0x0][0x17c], !P0 ;  /* 0x00005f00b5007a0c */ /* 0x040fe20004741270 */
[----:B------:R-:W-:Y:S01]  /*34980*/  IMAD R181, R181, c[0x0][0x198], RZ ;  /* 0x00006600b5b57a24 */ /* 0x000fe200078e02ff */
[----:B-1----:R-:W-:Y:S01]  /*34990*/  LEA R4, P4, R3, R40, 0x2 ;  /* 0x0000002803047211 */ /* 0x002fe200078810ff */
[----:B------:R-:W-:Y:S01]  /*349a0*/  IMAD R11, R182, c[0x0][0x198], RZ ;  /* 0x00006600b60b7a24 */ /* 0x000fe200078e02ff */
[-C--:B------:R-:W-:Y:S02]  /*349b0*/  LEA.HI.X.SX32 R13, R179, R26.reuse, 0x2, P3 ;  /* 0x0000001ab30d7211 */ /* 0x080fe400018f16ff */
[----:B------:R-:W-:-:S02]  /*349c0*/  LEA.HI.X.SX32 R5, R3, R26, 0x2, P4 ;  /* 0x0000001a03057211 */ /* 0x000fc400020f16ff */
[----:B------:R-:W-:Y:S02]  /*349d0*/  ISETP.LT.AND P3, PT, R182, c[0x0][0x17c], !P0 ;  /* 0x00005f00b6007a0c */ /* 0x000fe40004761270 */
[C---:B------:R-:W-:Y:S01]  /*349e0*/  ISETP.LT.AND P4, PT, R183.reuse, c[0x0][0x17c], !P0 ;  /* 0x00005f00b7007a0c */ /* 0x040fe20004781270 */
[----:B------:R-:W-:Y:S01]  /*349f0*/  IMAD R183, R183, c[0x0][0x198], RZ ;  /* 0x00006600b7b77a24 */ /* 0x000fe200078e02ff */
[-C--:B---3--:R-:W-:Y:S01]  /*34a00*/  LEA R6, P6, R181, R40.reuse, 0x2 ;  /* 0x00000028b5067211 */ /* 0x088fe200078c10ff */
[----:B------:R1:W-:Y:S01]  /*34a10*/  @P5 STG.E [R12.64], R70 ;  /* 0x000000460c005986 */ /* 0x0003e2000c10190c */
[----:B------:R-:W-:Y:S01]  /*34a20*/  LEA R8, P5, R11, R40, 0x2 ;  /* 0x000000280b087211 */ /* 0x000fe200078a10ff */
[----:B------:R-:W-:Y:S01]  /*34a30*/  IMAD R3, R184, c[0x0][0x198], RZ ;  /* 0x00006600b8037a24 */ /* 0x000fe200078e02ff */
[----:B------:R-:W-:Y:S01]  /*34a40*/  LEA.HI.X.SX32 R7, R181, R26, 0x2, P6 ;  /* 0x0000001ab5077211 */ /* 0x000fe200030f16ff */
[----:B------:R3:W-:Y:S01]  /*34a50*/  @P1 STG.E [R4.64], R106 ;  /* 0x0000006a04001986 */ /* 0x0007e2000c10190c */
[----:B------:R-:W-:-:S02]  /*34a60*/  LEA R10, P1, R183, R40, 0x2 ;  /* 0x00000028b70a7211 */ /* 0x000fc400078210ff */
[-C--:B------:R-:W-:Y:S02]  /*34a70*/  LEA.HI.X.SX32 R9, R11, R26.reuse, 0x2, P5 ;  /* 0x0000001a0b097211 */ /* 0x080fe400028f16ff */
[----:B------:R-:W-:Y:S01]  /*34a80*/  ISETP.LT.AND P5, PT, R184, c[0x0][0x17c], !P0 ;  /* 0x00005f00b8007a0c */ /* 0x000fe200047a1270 */
[----:B------:R4:W-:Y:S01]  /*34a90*/  @P2 STG.E [R6.64], R142 ;  /* 0x0000008e06002986 */ /* 0x0009e2000c10190c */
[----:B------:R-:W-:Y:S01]  /*34aa0*/  LEA.HI.X.SX32 R11, R183, R26, 0x2, P1 ;  /* 0x0000001ab70b7211 */ /* 0x000fe200008f16ff */
[C---:B------:R-:W-:Y:S01]  /*34ab0*/  IMAD R17, R186.reuse, c[0x0][0x198], RZ ;  /* 0x00006600ba117a24 */ /* 0x040fe200078e02ff */
[----:B-1----:R-:W-:Y:S01]  /*34ac0*/  LEA R12, P2, R3, R40, 0x2 ;  /* 0x00000028030c7211 */ /* 0x002fe200078410ff */
[----:B------:R1:W-:Y:S01]  /*34ad0*/  @P3 STG.E [R8.64], R18 ;  /* 0x0000001208003986 */ /* 0x0003e2000c10190c */
[----:B------:R-:W-:Y:S02]  /*34ae0*/  ISETP.LT.AND P3, PT, R186, c[0x0][0x17c], !P0 ;  /* 0x00005f00ba007a0c */ /* 0x000fe40004761270 */
[C---:B------:R-:W-:Y:S01]  /*34af0*/  ISETP.LT.AND P1, PT, R187.reuse, c[0x0][0x17c], !P0 ;  /* 0x00005f00bb007a0c */ /* 0x040fe20004721270 */
[----:B------:R1:W-:Y:S01]  /*34b00*/  @P4 STG.E [R10.64], R78 ;  /* 0x0000004e0a004986 */ /* 0x0003e2000c10190c */
[----:B------:R-:W-:Y:S01]  /*34b10*/  IMAD R187, R187, c[0x0][0x198], RZ ;  /* 0x00006600bbbb7a24 */ /* 0x000fe200078e02ff */
[----:B------:R-:W-:Y:S01]  /*34b20*/  LEA.HI.X.SX32 R13, R3, R26, 0x2, P2 ;  /* 0x0000001a030d7211 */ /* 0x000fe200010f16ff */
[----:B------:R-:W-:Y:S01]  /*34b30*/  IMAD R3, R188, c[0x0][0x198], RZ ;  /* 0x00006600bc037a24 */ /* 0x000fe200078e02ff */
[----:B---3--:R-:W-:-:S02]  /*34b40*/  LEA R4, P4, R17, R40, 0x2 ;  /* 0x0000002811047211 */ /* 0x008fc400078810ff */
[----:B------:R-:W-:Y:S01]  /*34b50*/  ISETP.LT.AND P2, PT, R188, c[0x0][0x17c], !P0 ;  /* 0x00005f00bc007a0c */ /* 0x000fe20004741270 */
[----:B------:R3:W-:Y:S01]  /*34b60*/  @P5 STG.E [R12.64], R126 ;  /* 0x0000007e0c005986 */ /* 0x0007e2000c10190c */
[----:B----4-:R-:W-:Y:S02]  /*34b70*/  LEA R6, P6, R187, R40, 0x2 ;  /* 0x00000028bb067211 */ /* 0x010fe400078c10ff */
[----:B------:R-:W-:Y:S02]  /*34b80*/  LEA.HI.X.SX32 R5, R17, R26, 0x2, P4 ;  /* 0x0000001a11057211 */ /* 0x000fe400020f16ff */
[----:B-1----:R-:W-:Y:S02]  /*34b90*/  LEA R8, P4, R3, R40, 0x2 ;  /* 0x0000002803087211 */ /* 0x002fe400078810ff */
[C---:B------:R-:W-:Y:S01]  /*34ba0*/  ISETP.LT.AND P5, PT, R189.reuse, c[0x0][0x17c], !P0 ;  /* 0x00005f00bd007a0c */ /* 0x040fe200047a1270 */
[----:B------:R-:W-:Y:S01]  /*34bb0*/  IMAD R189, R189, c[0x0][0x198], RZ ;  /* 0x00006600bdbd7a24 */ /* 0x000fe200078e02ff */
[----:B------:R-:W-:-:S02]  /*34bc0*/  LEA.HI.X.SX32 R7, R187, R26, 0x2, P6 ;  /* 0x0000001abb077211 */ /* 0x000fc400030f16ff */
[----:B------:R-:W-:Y:S01]  /*34bd0*/  LEA.HI.X.SX32 R9, R3, R26, 0x2, P4 ;  /* 0x0000001a03097211 */ /* 0x000fe200020f16ff */
[----:B------:R1:W-:Y:S01]  /*34be0*/  @P3 STG.E [R4.64], R146 ;  /* 0x0000009204003986 */ /* 0x0003e2000c10190c */
[----:B------:R-:W-:Y:S01]  /*34bf0*/  LEA R10, P3, R189, R40, 0x2 ;  /* 0x00000028bd0a7211 */ /* 0x000fe200078610ff */
[C---:B------:R-:W-:Y:S02]  /*34c00*/  IMAD R3, R190.reuse, c[0x0][0x198], RZ ;  /* 0x00006600be037a24 */ /* 0x040fe400078e02ff */
[----:B------:R4:W-:Y:S01]  /*34c10*/  @P1 STG.E [R6.64], R34 ;  /* 0x0000002206001986 */ /* 0x0009e2000c10190c */
[----:B------:R-:W-:-:S03]  /*34c20*/  ISETP.LT.AND P1, PT, R190, c[0x0][0x17c], !P0 ;  /* 0x00005f00be007a0c */ /* 0x000fc60004721270 */
[----:B------:R2:W-:Y:S01]  /*34c30*/  @P2 STG.E [R8.64], R90 ;  /* 0x0000005a08002986 */ /* 0x0005e2000c10190c */
[C---:B------:R-:W-:Y:S01]  /*34c40*/  ISETP.LT.AND P2, PT, R191.reuse, c[0x0][0x17c], !P0 ;  /* 0x00005f00bf007a0c */ /* 0x040fe20004741270 */
[----:B------:R-:W-:Y:S01]  /*34c50*/  IMAD R191, R191, c[0x0][0x198], RZ ;  /* 0x00006600bfbf7a24 */ /* 0x000fe200078e02ff */
[----:B------:R-:W-:Y:S01]  /*34c60*/  LEA.HI.X.SX32 R11, R189, R26, 0x2, P3 ;  /* 0x0000001abd0b7211 */ /* 0x000fe200018f16ff */
[C---:B---3--:R-:W-:Y:S01]  /*34c70*/  IMAD R13, R192.reuse, c[0x0][0x198], RZ ;  /* 0x00006600c00d7a24 */ /* 0x048fe200078e02ff */
[-C--:B-1----:R-:W-:Y:S02]  /*34c80*/  LEA R4, P4, R3, R40.reuse, 0x2 ;  /* 0x0000002803047211 */ /* 0x082fe400078810ff */
[----:B------:R-:W-:Y:S01]  /*34c90*/  ISETP.LT.AND P3, PT, R192, c[0x0][0x17c], !P0 ;  /* 0x00005f00c0007a0c */ /* 0x000fe20004761270 */
[----:B------:R1:W-:Y:S01]  /*34ca0*/  @P5 STG.E [R10.64], R134 ;  /* 0x000000860a005986 */ /* 0x0003e2000c10190c */
[----:B----4-:R-:W-:Y:S02]  /*34cb0*/  LEA R6, P6, R191, R40, 0x2 ;  /* 0x00000028bf067211 */ /* 0x010fe400078c10ff */
[----:B------:R-:W-:-:S02]  /*34cc0*/  LEA.HI.X.SX32 R5, R3, R26, 0x2, P4 ;  /* 0x0000001a03057211 */ /* 0x000fc400020f16ff */
[----:B--2---:R-:W-:Y:S02]  /*34cd0*/  LEA R8, P5, R13, R40, 0x2 ;  /* 0x000000280d087211 */ /* 0x004fe400078a10ff */
[C---:B------:R-:W-:Y:S01]  /*34ce0*/  ISETP.LT.AND P4, PT, R193.reuse, c[0x0][0x17c], !P0 ;  /* 0x00005f00c1007a0c */ /* 0x040fe20004781270 */
[----:B------:R-:W-:Y:S01]  /*34cf0*/  IMAD R193, R193, c[0x0][0x198], RZ ;  /* 0x00006600c1c17a24 */ /* 0x000fe200078e02ff */
[-C--:B------:R-:W-:Y:S01]  /*34d00*/  LEA.HI.X.SX32 R7, R191, R26.reuse, 0x2, P6 ;  /* 0x0000001abf077211 */ /* 0x080fe200030f16ff */
[----:B------:R2:W-:Y:S01]  /*34d10*/  @P1 STG.E [R4.64], R150 ;  /* 0x0000009604001986 */ /* 0x0005e2000c10190c */
[----:B------:R-:W-:Y:S01]  /*34d20*/  LEA.HI.X.SX32 R9, R13, R26, 0x2, P5 ;  /* 0x0000001a0d097211 */ /* 0x000fe200028f16ff */
[C---:B------:R-:W-:Y:S01]  /*34d30*/  IMAD R3, R194.reuse, c[0x0][0x198], RZ ;  /* 0x00006600c2037a24 */ /* 0x040fe200078e02ff */
[C---:B------:R-:W-:Y:S01]  /*34d40*/  LEA R12, P1, R193.reuse, R40, 0x2 ;  /* 0x00000028c10c7211 */ /* 0x040fe200078210ff */
[----:B------:R3:W-:Y:S03]  /*34d50*/  @P2 STG.E [R6.64], R38 ;  /* 0x0000002606002986 */ /* 0x0007e6000c10190c */
[----:B------:R-:W-:Y:S01]  /*34d60*/  LEA.HI.X.SX32 R13, R193, R26, 0x2, P1 ;  /* 0x0000001ac10d7211 */ /* 0x000fe200008f16ff */
[----:B------:R4:W-:Y:S01]  /*34d70*/  @P3 STG.E [R8.64], R94 ;  /* 0x0000005e08003986 */ /* 0x0009e2000c10190c */
[C---:B------:R-:W-:Y:S01]  /*34d80*/  ISETP.LT.AND P3, PT, R197.reuse, c[0x0][0x17c], !P0 ;  /* 0x00005f00c5007a0c */ /* 0x040fe20004761270 */
[----:B------:R-:W-:Y:S01]  /*34d90*/  IMAD R197, R197, c[0x0][0x198], RZ ;  /* 0x00006600c5c57a24 */ /* 0x000fe200078e02ff */
[C---:B-1----:R-:W-:Y:S01]  /*34da0*/  LEA R10, P2, R3.reuse, R40, 0x2 ;  /* 0x00000028030a7211 */ /* 0x042fe200078410ff */
[----:B------:R1:W-:Y:S01]  /*34db0*/  @P4 STG.E [R12.64], R138 ;  /* 0x0000008a0c004986 */ /* 0x0003e2000c10190c */
[----:B------:R-:W-:Y:S01]  /*34dc0*/  ISETP.LT.AND P5, PT, R194, c[0x0][0x17c], !P0 ;  /* 0x00005f00c2007a0c */ /* 0x000fe200047a1270 */
[----:B------:R-:W-:Y:S01]  /*34dd0*/  IMAD R17, R198, c[0x0][0x198], RZ ;  /* 0x00006600c6117a24 */ /* 0x000fe200078e02ff */
[----:B------:R-:W-:-:S02]  /*34de0*/  LEA.HI.X.SX32 R11, R3, R26, 0x2, P2 ;  /* 0x0000001a030b7211 */ /* 0x000fc400010f16ff */
[C---:B------:R-:W-:Y:S01]  /*34df0*/  ISETP.LT.AND P2, PT, R199.reuse, c[0x0][0x17c], !P0 ;  /* 0x00005f00c7007a0c */ /* 0x040fe20004741270 */
[----:B------:R-:W-:Y:S01]  /*34e00*/  IMAD R199, R199, c[0x0][0x198], RZ ;  /* 0x00006600c7c77a24 */ /* 0x000fe200078e02ff */
[----:B------:R-:W-:Y:S02]  /*34e10*/  ISETP.LT.AND P1, PT, R198, c[0x0][0x17c], !P0 ;  /* 0x00005f00c6007a0c */ /* 0x000fe40004721270 */
[-C--:B--2---:R-:W-:Y:S02]  /*34e20*/  LEA R4, P4, R197, R40.reuse, 0x2 ;  /* 0x00000028c5047211 */ /* 0x084fe400078810ff */
[----:B---3--:R-:W-:Y:S02]  /*34e30*/  LEA R6, P6, R17, R40, 0x2 ;  /* 0x0000002811067211 */ /* 0x008fe400078c10ff */
[----:B------:R-:W-:Y:S02]  /*34e40*/  LEA.HI.X.SX32 R5, R197, R26, 0x2, P4 ;  /* 0x0000001ac5057211 */ /* 0x000fe400020f16ff */
[----:B----4-:R-:W-:-:S02]  /*34e50*/  LEA R8, P4, R199, R40, 0x2 ;  /* 0x00000028c7087211 */ /* 0x010fc400078810ff */
[-C--:B------:R-:W-:Y:S01]  /*34e60*/  LEA.HI.X.SX32 R7, R17, R26.reuse, 0x2, P6 ;  /* 0x0000001a11077211 */ /* 0x080fe200030f16ff */
[C---:B------:R-:W-:Y:S01]  /*34e70*/  IMAD R3, R200.reuse, c[0x0][0x198], RZ ;  /* 0x00006600c8037a24 */ /* 0x040fe200078e02ff */
[----:B------:R-:W-:Y:S01]  /*34e80*/  LEA.HI.X.SX32 R9, R199, R26, 0x2, P4 ;  /* 0x0000001ac7097211 */ /* 0x000fe200020f16ff */
[----:B------:R-:W-:Y:S01]  /*34e90*/  @P5 STG.E [R10.64], R154 ;  /* 0x0000009a0a005986 */ /* 0x000fe2000c10190c */
[----:B------:R-:W-:-:S03]  /*34ea0*/  ISETP.LT.AND P4, PT, R200, c[0x0][0x17c], !P0 ;  /* 0x00005f00c8007a0c */ /* 0x000fc60004781270 */
[----:B------:R2:W-:Y:S01]  /*34eb0*/  @P3 STG.E [R4.64], R15 ;  /* 0x0000000f04003986 */ /* 0x0005e2000c10190c */
[----:B------:R-:W-:-:S03]  /*34ec0*/  ISETP.LT.AND P3, PT, R201, c[0x0][0x17c], !P0 ;  /* 0x00005f00c9007a0c */ /* 0x000fc60004761270 */
[----:B------:R-:W-:Y:S01]  /*34ed0*/  @P1 STG.E [R6.64], R71 ;  /* 0x0000004706001986 */ /* 0x000fe2000c10190c */
[----:B------:R-:W-:-:S03]  /*34ee0*/  IMAD R201, R201, c[0x0][0x198], RZ ;  /* 0x00006600c9c97a24 */ /* 0x000fc600078e02ff */
[----:B------:R3:W-:Y:S01]  /*34ef0*/  @P2 STG.E [R8.64], R107 ;  /* 0x0000006b08002986 */ /* 0x0007e2000c10190c */
[----:B-1----:R-:W-:-:S04]  /*34f00*/  LEA R12, P2, R3, R40, 0x2 ;  /* 0x00000028030c7211 */ /* 0x002fc800078410ff */
[----:B------:R-:W-:Y:S02]  /*34f10*/  LEA.HI.X.SX32 R13, R3, R26, 0x2, P2 ;  /* 0x0000001a030d7211 */ /* 0x000fe400010f16ff */
[C---:B------:R-:W-:Y:S01]  /*34f20*/  ISETP.LT.AND P2, PT, R203.reuse, c[0x0][0x17c], !P0 ;  /* 0x00005f00cb007a0c */ /* 0x040fe20004741270 */
[----:B------:R-:W-:Y:S01]  /*34f30*/  IMAD R203, R203, c[0x0][0x198], RZ ;  /* 0x00006600cbcb7a24 */ /* 0x000fe200078e02ff */
[-C--:B--2---:R-:W-:Y:S01]  /*34f40*/  LEA R4, P6, R201, R40.reuse, 0x2 ;  /* 0x00000028c9047211 */ /* 0x084fe200078c10ff */
[C---:B------:R-:W-:Y:S01]  /*34f50*/  IMAD R3, R202.reuse, c[0x0][0x198], RZ ;  /* 0x00006600ca037a24 */ /* 0x040fe200078e02ff */
[----:B------:R-:W-:Y:S01]  /*34f60*/  ISETP.LT.AND P1, PT, R202, c[0x0][0x17c], !P0 ;  /* 0x00005f00ca007a0c */ /* 0x000fe20004721270 */
[----:B------:R1:W-:Y:S01]  /*34f70*/  @P4 STG.E [R12.64], R143 ;  /* 0x0000008f0c004986 */ /* 0x0003e2000c10190c */
[----:B---3--:R-:W-:Y:S01]  /*34f80*/  LEA R8, P4, R203, R40, 0x2 ;  /* 0x00000028cb087211 */ /* 0x008fe200078810ff */
[----:B------:R-:W-:Y:S01]  /*34f90*/  IMAD R11, R204, c[0x0][0x198], RZ ;  /* 0x00006600cc0b7a24 */ /* 0x000fe200078e02ff */
[----:B------:R-:W-:-:S02]  /*34fa0*/  LEA.HI.X.SX32 R5, R201, R26, 0x2, P6 ;  /* 0x0000001ac9057211 */ /* 0x000fc400030f16ff */
[----:B------:R-:W-:Y:S02]  /*34fb0*/  LEA R6, P5, R3, R40, 0x2 ;  /* 0x0000002803067211 */ /* 0x000fe400078a10ff */
[----:B------:R-:W-:Y:S01]  /*34fc0*/  LEA.HI.X.SX32 R9, R203, R26, 0x2, P4 ;  /* 0x0000001acb097211 */ /* 0x000fe200020f16ff */
[----:B------:R2:W-:Y:S01]  /*34fd0*/  @P3 STG.E [R4.64], R19 ;  /* 0x0000001304003986 */ /* 0x0005e2000c10190c */
[----:B------:R-:W-:Y:S02]  /*34fe0*/  ISETP.LT.AND P6, PT, R204, c[0x0][0x17c], !P0 ;  /* 0x00005f00cc007a0c */ /* 0x000fe400047c1270 */
[C---:B------:R-:W-:Y:S01]  /*34ff0*/  ISETP.LT.AND P4, PT, R205.reuse, c[0x0][0x17c], !P0 ;  /* 0x00005f00cd007a0c */ /* 0x040fe20004781270 */
[----:B------:R-:W-:Y:S01]  /*35000*/  IMAD R205, R205, c[0x0][0x198], RZ ;  /* 0x00006600cdcd7a24 */ /* 0x000fe200078e02ff */
[----:B------:R-:W-:Y:S02]  /*35010*/  LEA R10, P3, R11, R40, 0x2 ;  /* 0x000000280b0a7211 */ /* 0x000fe400078610ff */
[----:B------:R-:W-:-:S02]  /*35020*/  LEA.HI.X.SX32 R7, R3, R26, 0x2, P5 ;  /* 0x0000001a03077211 */ /* 0x000fc400028f16ff */
[----:B------:R-:W-:Y:S02]  /*35030*/  LEA.HI.X.SX32 R11, R11, R26, 0x2, P3 ;  /* 0x0000001a0b0b7211 */ /* 0x000fe400018f16ff */
[----:B-1----:R-:W-:Y:S01]  /*35040*/  LEA R12, P3, R205, R40, 0x2 ;  /* 0x00000028cd0c7211 */ /* 0x002fe200078610ff */
[----:B------:R-:W-:Y:S01]  /*35050*/  @P1 STG.E [R6.64], R79 ;  /* 0x0000004f06001986 */ /* 0x000fe2000c10190c */
[C---:B------:R-:W-:Y:S01]  /*35060*/  IMAD R3, R206.reuse, c[0x0][0x198], RZ ;  /* 0x00006600ce037a24 */ /* 0x040fe200078e02ff */
[----:B------:R-:W-:Y:S02]  /*35070*/  ISETP.LT.AND P1, PT, R206, c[0x0][0x17c], !P0 ;  /* 0x00005f00ce007a0c */ /* 0x000fe40004721270 */
[----:B------:R-:W-:Y:S01]  /*35080*/  @P2 STG.E [R8.64], R127 ;  /* 0x0000007f08002986 */ /* 0x000fe2000c10190c */
[C---:B------:R-:W-:Y:S01]  /*35090*/  ISETP.LT.AND P2, PT, R207.reuse, c[0x0][0x17c], !P0 ;  /* 0x00005f00cf007a0c */ /* 0x040fe20004741270 */
[----:B------:R-:W-:Y:S01]  /*350a0*/  IMAD R207, R207, c[0x0][0x198], RZ ;  /* 0x00006600cfcf7a24 */ /* 0x000fe200078e02ff */
[----:B------:R-:W-:Y:S01]  /*350b0*/  LEA.HI.X.SX32 R13, R205, R26, 0x2, P3 ;  /* 0x0000001acd0d7211 */ /* 0x000fe200018f16ff */
[C---:B--2---:R-:W-:Y:S01]  /*350c0*/  IMAD R5, R208.reuse, c[0x0][0x198], RZ ;  /* 0x00006600d0057a24 */ /* 0x044fe200078e02ff */
[----:B------:R-:W-:Y:S01]  /*350d0*/  ISETP.LT.AND P3, PT, R208, c[0x0][0x17c], !P0 ;  /* 0x00005f00d0007a0c */ /* 0x000fe20004761270 */
[----:B------:R-:W-:Y:S01]  /*350e0*/  @P6 STG.E [R10.64], R147 ;  /* 0x000000930a006986 */ /* 0x000fe2000c10190c */
[----:B------:R-:W-:-:S02]  /*350f0*/  LEA R14, P6, R3, R40, 0x2 ;  /* 0x00000028030e7211 */ /* 0x000fc400078c10ff */
[-C--:B------:R-:W-:Y:S01]  /*35100*/  LEA R16, P5, R207, R40.reuse, 0x2 ;  /* 0x00000028cf107211 */ /* 0x080fe200078a10ff */
[----:B------:R-:W-:Y:S01]  /*35110*/  @P4 STG.E [R12.64], R35 ;  /* 0x000000230c004986 */ /* 0x000fe2000c10190c */
[----:B------:R-:W-:Y:S02]  /*35120*/  LEA R18, P4, R5, R40, 0x2 ;  /* 0x0000002805127211 */ /* 0x000fe400078810ff */
[-C--:B------:R-:W-:Y:S01]  /*35130*/  LEA.HI.X.SX32 R15, R3, R26.reuse, 0x2, P6 ;  /* 0x0000001a030f7211 */ /* 0x080fe200030f16ff */
[----:B------:R-:W-:Y:S01]  /*35140*/  LDS.128 R8, [R172] ;  /* 0x00000000ac087984 */ /* 0x000fe20000000c00 */
[-C--:B------:R-:W-:Y:S02]  /*35150*/  LEA.HI.X.SX32 R17, R207, R26.reuse, 0x2, P5 ;  /* 0x0000001acf117211 */ /* 0x080fe400028f16ff */
[----:B------:R-:W-:Y:S01]  /*35160*/  LEA.HI.X.SX32 R19, R5, R26, 0x2, P4 ;  /* 0x0000001a05137211 */ /* 0x000fe200020f16ff */
[----:B------:R-:W-:Y:S01]  /*35170*/  LDS.128 R32, [R172+0x800] ;  /* 0x00080000ac207984 */ /* 0x000fe20000000c00 */
[C---:B------:R-:W-:Y:S01]  /*35180*/  ISETP.LT.AND P5, PT, R209.reuse, c[0x0][0x17c], !P0 ;  /* 0x00005f00d1007a0c */ /* 0x040fe200047a1270 */
[----:B------:R-:W-:-:S02]  /*35190*/  IMAD R209, R209, c[0x0][0x198], RZ ;  /* 0x00006600d1d17a24 */ /* 0x000fc400078e02ff */
[----:B------:R-:W-:Y:S04]  /*351a0*/  @P1 STG.E [R14.64], R91 ;  /* 0x0000005b0e001986 */ /* 0x000fe8000c10190c */
[----:B------:R-:W-:Y:S04]  /*351b0*/  @P2 STG.E [R16.64], R135 ;  /* 0x0000008710002986 */ /* 0x000fe8000c10190c */
[----:B------:R-:W1:Y:S04]  /*351c0*/  LDS.128 R4, [R2] ;  /* 0x0000000002047984 */ /* 0x000e680000000c00 */
[----:B------:R-:W-:Y:S01]  /*351d0*/  @P3 STG.E [R18.64], R151 ;  /* 0x0000009712003986 */ /* 0x000fe2000c10190c */
[----:B------:R-:W-:Y:S01]  /*351e0*/  LEA R20, P3, R209, R40, 0x2 ;  /* 0x00000028d1147211 */ /* 0x000fe200078610ff */
[C---:B------:R-:W-:Y:S01]  /*351f0*/  IMAD R3, R210.reuse, c[0x0][0x198], RZ ;  /* 0x00006600d2037a24 */ /* 0x040fe200078e02ff */
[----:B------:R-:W-:Y:S01]  /*35200*/  ISETP.LT.AND P1, PT, R211, c[0x0][0x17c], !P0 ;  /* 0x00005f00d3007a0c */ /* 0x000fe20004721270 */
[----:B------:R-:W2:Y:S01]  /*35210*/  LDS.128 R12, [R173] ;  /* 0x00000000ad0c7984 */ /* 0x000ea20000000c00 */
[----:B------:R-:W-:Y:S01]  /*35220*/  LEA.HI.X.SX32 R21, R209, R26, 0x2, P3 ;  /* 0x0000001ad1157211 */ /* 0x000fe200018f16ff */
[----:B------:R-:W-:Y:S01]  /*35230*/  IMAD R211, R211, c[0x0][0x198], RZ ;  /* 0x00006600d3d37a24 */ /* 0x000fe200078e02ff */
[----:B------:R-:W-:Y:S01]  /*35240*/  ISETP.LT.AND P2, PT, R210, c[0x0][0x17c], !P0 ;  /* 0x00005f00d2007a0c */ /* 0x000fe20004741270 */
[----:B------:R-:W3:Y:S01]  /*35250*/  LDS.128 R16, [R174] ;  /* 0x00000000ae107984 */ /* 0x000ee20000000c00 */
[----:B------:R-:W-:-:S03]  /*35260*/  LEA R24, P4, R3, R40, 0x2 ;  /* 0x0000002803187211 */ /* 0x000fc600078810ff */
[----:B------:R-:W-:Y:S01]  /*35270*/  @P5 STG.E [R20.64], R39 ;  /* 0x0000002714005986 */ /* 0x000fe2000c10190c */
[----:B------:R-:W-:Y:S02]  /*35280*/  LEA R28, P5, R211, R40, 0x2 ;  /* 0x00000028d31c7211 */ /* 0x000fe400078a10ff */
[-C--:B------:R-:W-:Y:S01]  /*35290*/  LEA.HI.X.SX32 R25, R3, R26.reuse, 0x2, P4 ;  /* 0x0000001a03197211 */ /* 0x080fe200020f16ff */
[C---:B------:R-:W-:Y:S01]  /*352a0*/  IMAD R3, R212.reuse, c[0x0][0x198], RZ ;  /* 0x00006600d4037a24 */ /* 0x040fe200078e02ff */
[----:B------:R-:W-:Y:S01]  /*352b0*/  LEA.HI.X.SX32 R29, R211, R26, 0x2, P5 ;  /* 0x0000001ad31d7211 */ /* 0x000fe200028f16ff */
[----:B------:R-:W4:Y:S01]  /*352c0*/  LDS.128 R20, [R2+0x800] ;  /* 0x0008000002147984 */ /* 0x000f220000000c00 */
[----:B------:R-:W-:-:S03]  /*352d0*/  ISETP.LT.AND P4, PT, R212, c[0x0][0x17c], !P0 ;  /* 0x00005f00d4007a0c */ /* 0x000fc60004781270 */
[----:B------:R1:W-:Y:S01]  /*352e0*/  @P2 STG.E [R24.64], R95 ;  /* 0x0000005f18002986 */ /* 0x0003e2000c10190c */
[C---:B------:R-:W-:Y:S01]  /*352f0*/  ISETP.LT.AND P2, PT, R213.reuse, c[0x0][0x17c], !P0 ;  /* 0x00005f00d5007a0c */ /* 0x040fe20004741270 */
[----:B------:R-:W-:Y:S02]  /*35300*/  IMAD R213, R213, c[0x0][0x198], RZ ;  /* 0x00006600d5d57a24 */ /* 0x000fe400078e02ff */
[----:B------:R-:W-:Y:S01]  /*35310*/  @P1 STG.E [R28.64], R139 ;  /* 0x0000008b1c001986 */ /* 0x000fe2000c10190c */
[----:B------:R-:W-:-:S03]  /*35320*/  LEA R36, P1, R3, R40, 0x2 ;  /* 0x0000002803247211 */ /* 0x000fc600078210ff */
[----:B------:R-:W4:Y:S01]  /*35330*/  LDS.128 R28, [R173+0x800] ;  /* 0x00080000ad1c7984 */ /* 0x000f220000000c00 */
[----:B------:R-:W-:Y:S01]  /*35340*/  LEA.HI.X.SX32 R37, R3, R26, 0x2, P1 ;  /* 0x0000001a03257211 */ /* 0x000fe200008f16ff */
[----:B------:R-:W-:Y:S01]  /*35350*/  IMAD R3, R0, 0x2, R213 ;  /* 0x0000000200037824 */ /* 0x000fe200078e02d5 */
[----:B------:R-:W-:Y:S02]  /*35360*/  ISETP.LT.AND P6, PT, R214, c[0x0][0x17c], !P0 ;  /* 0x00005f00d6007a0c */ /* 0x000fe400047c1270 */
[-C--:B-1----:R-:W-:Y:S01]  /*35370*/  LEA R24, P5, R213, R40.reuse, 0x2 ;  /* 0x00000028d5187211 */ /* 0x082fe200078a10ff */
[----:B------:R-:W-:Y:S01]  /*35380*/  @P4 STG.E [R36.64], R155 ;  /* 0x0000009b24004986 */ /* 0x000fe2000c10190c */
[----:B------:R-:W-:Y:S01]  /*35390*/  LEA R42, P4, R3, R40, 0x2 ;  /* 0x00000028032a7211 */ /* 0x000fe200078810ff */
[----:B------:R-:W-:Y:S01]  /*353a0*/  IMAD R27, R0, 0x2, R3 ;  /* 0x00000002001b7824 */ /* 0x000fe200078e0203 */
[----:B------:R-:W-:Y:S01]  /*353b0*/  ISETP.LT.AND P3, PT, R215, c[0x0][0x17c], !P0 ;  /* 0x00005f00d7007a0c */ /* 0x000fe20004761270 */
[----:B------:R-:W1:Y:S01]  /*353c0*/  LDS.128 R36, [R174+0x800] ;  /* 0x00080000ae247984 */ /* 0x000e620000000c00 */
[----:B------:R-:W-:-:S02]  /*353d0*/  LEA.HI.X.SX32 R25, R213, R26, 0x2, P5 ;  /* 0x0000001ad5197211 */ /* 0x000fc400028f16ff */
[----:B------:R-:W-:Y:S01]  /*353e0*/  LEA.HI.X.SX32 R43, R3, R26, 0x2, P4 ;  /* 0x0000001a032b7211 */ /* 0x000fe200020f16ff */
[----:B------:R-:W-:Y:S01]  /*353f0*/  IMAD R3, R0, 0x2, R27 ;  /* 0x0000000200037824 */ /* 0x000fe200078e021b */
[C---:B------:R-:W-:Y:S01]  /*35400*/  LEA R52, P4, R27.reuse, R40, 0x2 ;  /* 0x000000281b347211 */ /* 0x040fe200078810ff */
[----:B------:R3:W-:Y:S01]  /*35410*/  @P2 STG.E [R24.64], R4 ;  /* 0x0000000418002986 */ /* 0x0007e2000c10190c */
[----:B------:R-:W-:Y:S02]  /*35420*/  ISETP.LT.AND P1, PT, R216, c[0x0][0x17c], !P0 ;  /* 0x00005f00d8007a0c */ /* 0x000fe40004721270 */
[----:B------:R-:W-:Y:S01]  /*35430*/  LEA.HI.X.SX32 R53, R27, R26, 0x2, P4 ;  /* 0x0000001a1b357211 */ /* 0x000fe200020f16ff */
[----:B------:R3:W-:Y:S01]  /*35440*/  @P6 STG.E [R42.64], R8 ;  /* 0x000000082a006986 */ /* 0x0007e2000c10190c */
[C---:B------:R-:W-:Y:S01]  /*35450*/  LEA R56, P6, R3.reuse, R40, 0x2 ;  /* 0x0000002803387211 */ /* 0x040fe200078c10ff */
[C---:B------:R-:W-:Y:S02]  /*35460*/  IMAD R27, R0.reuse, 0x2, R3 ;  /* 0x00000002001b7824 */ /* 0x040fe400078e0203 */
[----:B--2---:R-:W-:Y:S01]  /*35470*/  @P3 STG.E [R52.64], R12 ;  /* 0x0000000c34003986 */ /* 0x004fe2000c10190c */
[----:B------:R-:W-:Y:S01]  /*35480*/  LEA.HI.X.SX32 R57, R3, R26, 0x2, P6 ;  /* 0x0000001a03397211 */ /* 0x000fe200030f16ff */
[----:B------:R-:W-:Y:S01]  /*35490*/  IMAD R3, R0, 0x2, R27 ;  /* 0x0000000200037824 */ /* 0x000fe200078e021b */
[----:B---3--:R-:W-:Y:S01]  /*354a0*/  LEA R24, P6, R27, R40, 0x2 ;  /* 0x000000281b187211 */ /* 0x008fe200078c10ff */
[----:B------:R-:W2:Y:S01]  /*354b0*/  LDS.128 R52, [R173+0x1000] ;  /* 0x00100000ad347984 */ /* 0x000ea20000000c00 */
[----:B------:R-:W-:-:S02]  /*354c0*/  ISETP.LT.AND P5, PT, R217, c[0x0][0x17c], !P0 ;  /* 0x00005f00d9007a0c */ /* 0x000fc400047a1270 */
[----:B------:R-:W-:Y:S01]  /*354d0*/  LEA.HI.X.SX32 R25, R27, R26, 0x2, P6 ;  /* 0x0000001a1b197211 */ /* 0x000fe200030f16ff */
[----:B------:R-:W-:Y:S01]  /*354e0*/  IMAD R27, R0, 0x2, R3 ;  /* 0x00000002001b7824 */ /* 0x000fe200078e0203 */
[----:B------:R-:W-:Y:S02]  /*354f0*/  ISETP.LT.AND P2, PT, R218, c[0x0][0x17c], !P0 ;  /* 0x00005f00da007a0c */ /* 0x000fe40004741270 */
[----:B------:R-:W-:Y:S02]  /*35500*/  LEA R42, P6, R3, R40, 0x2 ;  /* 0x00000028032a7211 */ /* 0x000fe400078c10ff */
[----:B------:R-:W-:Y:S01]  /*35510*/  ISETP.LT.AND P4, PT, R219, c[0x0][0x17c], !P0 ;  /* 0x00005f00db007a0c */ /* 0x000fe20004781270 */
[----:B------:R-:W-:Y:S01]  /*35520*/  @P1 STG.E [R56.64], R16 ;  /* 0x0000001038001986 */ /* 0x000fe2000c10190c */
[----:B------:R-:W-:Y:S01]  /*35530*/  LEA.HI.X.SX32 R43, R3, R26, 0x2, P6 ;  /* 0x0000001a032b7211 */ /* 0x000fe200030f16ff */
[----:B------:R-:W-:Y:S01]  /*35540*/  IMAD R3, R0, 0x2, R27 ;  /* 0x0000000200037824 */ /* 0x000fe200078e021b */
[----:B------:R-:W-:Y:S01]  /*35550*/  LEA R68, P6, R27, R40, 0x2 ;  /* 0x000000281b447211 */ /* 0x000fe200078c10ff */
[----:B------:R-:W3:Y:S01]  /*35560*/  LDS.128 R56, [R174+0x1000] ;  /* 0x00100000ae387984 */ /* 0x000ee20000000c00 */
[----:B------:R-:W-:-:S02]  /*35570*/  ISETP.LT.AND P3, PT, R220, c[0x0][0x17c], !P0 ;  /* 0x00005f00dc007a0c */ /* 0x000fc40004761270 */
[----:B------:R-:W-:Y:S01]  /*35580*/  LEA.HI.X.SX32 R69, R27, R26, 0x2, P6 ;  /* 0x0000001a1b457211 */ /* 0x000fe200030f16ff */
[----:B----4-:R4:W-:Y:S01]  /*35590*/  @P5 STG.E [R24.64], R20 ;  /* 0x0000001418005986 */ /* 0x0109e2000c10190c */
[----:B------:R-:W-:Y:S02]  /*355a0*/  LEA R72, P6, R3, R40, 0x2 ;  /* 0x0000002803487211 */ /* 0x000fe400078c10ff */
[----:B------:R-:W-:Y:S01]  /*355b0*/  ISETP.LT.AND P1, PT, R221, c[0x0][0x17c], !P0 ;  /* 0x00005f00dd007a0c */ /* 0x000fe20004721270 */
[----:B------:R1:W-:Y:S01]  /*355c0*/  @P2 STG.E [R42.64], R32 ;  /* 0x000000202a002986 */ /* 0x0003e2000c10190c */
[----:B------:R-:W-:-:S03]  /*355d0*/  LEA.HI.X.SX32 R73, R3, R26, 0x2, P6 ;  /* 0x0000001a03497211 */ /* 0x000fc600030f16ff */
[----:B------:R-:W-:Y:S01]  /*355e0*/  @P4 STG.E [R68.64], R28 ;  /* 0x0000001c44004986 */ /* 0x000fe2000c10190c */
[----:B----4-:R-:W-:-:S03]  /*355f0*/  IMAD R25, R0, 0x2, R3 ;  /* 0x0000000200197824 */ /* 0x010fc600078e0203 */
[----:B------:R-:W4:Y:S01]  /*35600*/  LDS.128 R68, [R173+0x1800] ;  /* 0x00180000ad447984 */ /* 0x000f220000000c00 */
[----:B------:R-:W-:Y:S01]  /*35610*/  IMAD R3, R0, 0x2, R25 ;  /* 0x0000000200037824 */ /* 0x000fe200078e0219 */
[C---:B------:R-:W-:Y:S02]  /*35620*/  LEA R24, P6, R25.reuse, R40, 0x2 ;  /* 0x0000002819187211 */ /* 0x040fe400078c10ff */
[----:B------:R-:W-:Y:S01]  /*35630*/  ISETP.LT.AND P5, PT, R222, c[0x0][0x17c], !P0 ;  /* 0x00005f00de007a0c */ /* 0x000fe200047a1270 */
[----:B------:R-:W-:Y:S01]  /*35640*/  IMAD R27, R0, 0x2, R3 ;  /* 0x00000002001b7824 */ /* 0x000fe200078e0203 */
[----:B------:R-:W-:Y:S02]  /*35650*/  LEA.HI.X.SX32 R25, R25, R26, 0x2, P6 ;  /* 0x0000001a19197211 */ /* 0x000fe400030f16ff */
[----:B------:R-:W-:Y:S01]  /*35660*/  ISETP.LT.AND P2, PT, R223, c[0x0][0x17c], !P0 ;  /* 0x00005f00df007a0c */ /* 0x000fe20004741270 */
[----:B-1----:R1:W-:Y:S01]  /*35670*/  @P3 STG.E [R72.64], R36 ;  /* 0x0000002448003986 */ /* 0x0023e2000c10190c */
[----:B------:R-:W-:-:S03]  /*35680*/  LEA R42, P6, R3, R40, 0x2 ;  /* 0x00000028032a7211 */ /* 0x000fc600078c10ff */
[----:B------:R-:W4:Y:S01]  /*35690*/  LDS.128 R172, [R174+0x1800] ;  /* 0x00180000aeac7984 */ /* 0x000f220000000c00 */
[----:B------:R-:W-:-:S03]  /*356a0*/  IMAD R41, R0, 0x2, R27 ;  /* 0x0000000200297824 */ /* 0x000fc600078e021b */
[----:B------:R2:W-:Y:S01]  /*356b0*/  @P1 STG.E [R24.64], R48 ;  /* 0x0000003018001986 */ /* 0x0005e2000c10190c */
[----:B------:R-:W-:Y:S02]  /*356c0*/  LEA R2, P1, R27, R40, 0x2 ;  /* 0x000000281b027211 */ /* 0x000fe400078210ff */
[-C--:B------:R-:W-:Y:S02]  /*356d0*/  LEA.HI.X.SX32 R43, R3, R26.reuse, 0x2, P6 ;  /* 0x0000001a032b7211 */ /* 0x080fe400030f16ff */
[----:B------:R-:W-:Y:S01]  /*356e0*/  LEA.HI.X.SX32 R3, R27, R26, 0x2, P1 ;  /* 0x0000001a1b037211 */ /* 0x000fe200008f16ff */
[----:B------:R-:W-:Y:S01]  /*356f0*/  IMAD R27, R0, 0x2, R41 ;  /* 0x00000002001b7824 */ /* 0x000fe200078e0229 */
[----:B------:R-:W-:Y:S02]  /*35700*/  ISETP.LT.AND P4, PT, R224, c[0x0][0x17c], !P0 ;  /* 0x00005f00e0007a0c */ /* 0x000fe40004781270 */
[----:B------:R-:W-:Y:S02]  /*35710*/  ISETP.LT.AND P3, PT, R225, c[0x0][0x17c], !P0 ;  /* 0x00005f00e1007a0c */ /* 0x000fe40004761270 */
[C---:B-1----:R-:W-:Y:S01]  /*35720*/  LEA R72, P6, R41.reuse, R40, 0x2 ;  /* 0x0000002829487211 */ /* 0x042fe200078c10ff */
[----:B------:R1:W-:Y:S03]  /*35730*/  @P5 STG.E [R42.64], R44 ;  /* 0x0000002c2a005986 */ /* 0x0003e6000c10190c */
[----:B------:R-:W-:Y:S01]  /*35740*/  LEA.HI.X.SX32 R73, R41, R26, 0x2, P6 ;  /* 0x0000001a29497211 */ /* 0x000fe200030f16ff */
[----:B--2---:R2:W-:Y:S01]  /*35750*/  @P2 STG.E [R2.64], R52 ;  /* 0x0000003402002986 */ /* 0x0045e2000c10190c */
[----:B------:R-:W-:Y:S01]  /*35760*/  LEA R24, P2, R27, R40, 0x2 ;  /* 0x000000281b187211 */ /* 0x000fe200078410ff */
[----:B------:R-:W-:Y:S01]  /*35770*/  IMAD R41, R0, 0x2, R27 ;  /* 0x0000000200297824 */ /* 0x000fe200078e021b */
[----:B------:R-:W-:-:S02]  /*35780*/  ISETP.LT.AND P5, PT, R226, c[0x0][0x17c], !P0 ;  /* 0x00005f00e2007a0c */ /* 0x000fc400047a1270 */
[----:B------:R-:W-:Y:S01]  /*35790*/  LEA.HI.X.SX32 R25, R27, R26, 0x2, P2 ;  /* 0x0000001a1b197211 */ /* 0x000fe200010f16ff */
[C---:B------:R-:W-:Y:S01]  /*357a0*/  IMAD R27, R0.reuse, 0x2, R41 ;  /* 0x00000002001b7824 */ /* 0x040fe200078e0229 */
[----:B------:R-:W-:Y:S02]  /*357b0*/  ISETP.LT.AND P1, PT, R227, c[0x0][0x17c], !P0 ;  /* 0x00005f00e3007a0c */ /* 0x000fe40004721270 */
[C---:B-1----:R-:W-:Y:S01]  /*357c0*/  LEA R42, P6, R41.reuse, R40, 0x2 ;  /* 0x00000028292a7211 */ /* 0x042fe200078c10ff */
[----:B---3--:R1:W-:Y:S03]  /*357d0*/  @P4 STG.E [R72.64], R56 ;  /* 0x0000003848004986 */ /* 0x0083e6000c10190c */
[----:B------:R-:W-:Y:S01]  /*357e0*/  LEA.HI.X.SX32 R43, R41, R26, 0x2, P6 ;  /* 0x0000001a292b7211 */ /* 0x000fe200030f16ff */
[----:B------:R3:W-:Y:S01]  /*357f0*/  @P3 STG.E [R24.64], R60 ;  /* 0x0000003c18003986 */ /* 0x0007e2000c10190c */
[----:B--2---:R-:W-:Y:S01]  /*35800*/  LEA R2, P3, R27, R40, 0x2 ;  /* 0x000000281b027211 */ /* 0x004fe200078610ff */
[----:B------:R-:W-:Y:S01]  /*35810*/  IMAD R41, R0, 0x2, R27 ;  /* 0x0000000200297824 */ /* 0x000fe200078e021b */
[----:B------:R-:W-:-:S02]  /*35820*/  ISETP.LT.AND P4, PT, R228, c[0x0][0x17c], !P0 ;  /* 0x00005f00e4007a0c */ /* 0x000fc40004781270 */
[----:B------:R-:W-:Y:S01]  /*35830*/  LEA.HI.X.SX32 R3, R27, R26, 0x2, P3 ;  /* 0x0000001a1b037211 */ /* 0x000fe200018f16ff */
[C---:B------:R-:W-:Y:S01]  /*35840*/  IMAD R27, R0.reuse, 0x2, R41 ;  /* 0x00000002001b7824 */ /* 0x040fe200078e0229 */
[----:B------:R-:W-:Y:S02]  /*35850*/  ISETP.LT.AND P2, PT, R229, c[0x0][0x17c], !P0 ;  /* 0x00005f00e5007a0c */ /* 0x000fe40004741270 */
[C---:B-1----:R-:W-:Y:S01]  /*35860*/  LEA R72, P6, R41.reuse, R40, 0x2 ;  /* 0x0000002829487211 */ /* 0x042fe200078c10ff */
[----:B------:R1:W-:Y:S03]  /*35870*/  @P5 STG.E [R42.64], R64 ;  /* 0x000000402a005986 */ /* 0x0003e6000c10190c */
[----:B------:R-:W-:Y:S01]  /*35880*/  LEA.HI.X.SX32 R73, R41, R26, 0x2, P6 ;  /* 0x0000001a29497211 */ /* 0x000fe200030f16ff */
[----:B----4-:R2:W-:Y:S01]  /*35890*/  @P1 STG.E [R2.64], R68 ;  /* 0x0000004402001986 */ /* 0x0105e2000c10190c */
[----:B---3--:R-:W-:Y:S01]  /*358a0*/  LEA R24, P1, R27, R40, 0x2 ;  /* 0x000000281b187211 */ /* 0x008fe200078210ff */
        /* <DEDUP_REMOVED lines=8> */
[----:B------:R3:W-:Y:S01]  /*35930*/  @P2 STG.E [R24.64], R5 ;  /* 0x0000000518002986 */ /* 0x0007e2000c10190c */
[----:B--2---:R-:W-:Y:S01]  /*35940*/  LEA R2, P2, R27, R40, 0x2 ;  /* 0x000000281b027211 */ /* 0x004fe200078410ff */
[----:B------:R-:W-:Y:S01]  /*35950*/  IMAD R41, R0, 0x2, R27 ;  /* 0x0000000200297824 */ /* 0x000fe200078e021b */
[----:B------:R-:W-:-:S02]  /*35960*/  ISETP.LT.AND P4, PT, R232, c[0x0][0x17c], !P0 ;  /* 0x00005f00e8007a0c */ /* 0x000fc40004781270 */
[----:B------:R-:W-:Y:S01]  /*35970*/  LEA.HI.X.SX32 R3, R27, R26, 0x2, P2 ;  /* 0x0000001a1b037211 */ /* 0x000fe200010f16ff */
[----:B------:R-:W-:Y:S01]  /*35980*/  IMAD R27, R0, 0x2, R41 ;  /* 0x00000002001b7824 */ /* 0x000fe200078e0229 */
[----:B------:R-:W-:Y:S01]  /*35990*/  ISETP.LT.AND P1, PT, R233, c[0x0][0x17c], !P0 ;  /* 0x00005f00e9007a0c */ /* 0x000fe20004721270 */
[----:B------:R-:W-:Y:S01]  /*359a0*/  @P5 STG.E [R42.64], R9 ;  /* 0x000000092a005986 */ /* 0x000fe2000c10190c */
[----:B-1----:R-:W-:-:S03]  /*359b0*/  LEA R72, P6, R41, R40, 0x2 ;  /* 0x0000002829487211 */ /* 0x002fc600078c10ff */
[----:B------:R1:W-:Y:S01]  /*359c0*/  @P3 STG.E [R2.64], R13 ;  /* 0x0000000d02003986 */ /* 0x0003e2000c10190c */
[----:B------:R-:W-:Y:S01]  /*359d0*/  LEA R4, P3, R27, R40, 0x2 ;  /* 0x000000281b047211 */ /* 0x000fe200078610ff */
[C---:B---3--:R-:W-:Y:S01]  /*359e0*/  IMAD R25, R0.reuse, 0x2, R27 ;  /* 0x0000000200197824 */ /* 0x048fe200078e021b */
[-C--:B------:R-:W-:Y:S02]  /*359f0*/  LEA.HI.X.SX32 R73, R41, R26.reuse, 0x2, P6 ;  /* 0x0000001a29497211 */ /* 0x080fe400030f16ff */
[----:B------:R-:W-:Y:S01]  /*35a00*/  LEA.HI.X.SX32 R5, R27, R26, 0x2, P3 ;  /* 0x0000001a1b057211 */ /* 0x000fe200018f16ff */
[----:B------:R-:W-:Y:S01]  /*35a10*/  IMAD R27, R0, 0x2, R25 ;  /* 0x00000002001b7824 */ /* 0x000fe200078e0219 */
[----:B------:R-:W-:Y:S02]  /*35a20*/  ISETP.LT.AND P5, PT, R234, c[0x0][0x17c], !P0 ;  /* 0x00005f00ea007a0c */ /* 0x000fe400047a1270 */
[----:B------:R-:W-:Y:S01]  /*35a30*/  ISETP.LT.AND P2, PT, R235, c[0x0][0x17c], !P0 ;  /* 0x00005f00eb007a0c */ /* 0x000fe20004741270 */
[----:B------:R2:W-:Y:S01]  /*35a40*/  @P4 STG.E [R72.64], R17 ;  /* 0x0000001148004986 */ /* 0x0005e2000c10190c */
[----:B------:R-:W-:Y:S01]  /*35a50*/  LEA R8, P6, R25, R40, 0x2 ;  /* 0x0000002819087211 */ /* 0x000fe200078c10ff */
[----:B-1----:R-:W-:-:S02]  /*35a60*/  IMAD R13, R0, 0x2, R27 ;  /* 0x00000002000d7824 */ /* 0x002fc400078e021b */
[----:B------:R1:W-:Y:S01]  /*35a70*/  @P1 STG.E [R4.64], R21 ;  /* 0x0000001504001986 */ /* 0x0003e2000c10190c */
[----:B------:R-:W-:Y:S02]  /*35a80*/  LEA R2, P1, R27, R40, 0x2 ;  /* 0x000000281b027211 */ /* 0x000fe400078210ff */
[-C--:B------:R-:W-:Y:S02]  /*35a90*/  LEA.HI.X.SX32 R9, R25, R26.reuse, 0x2, P6 ;  /* 0x0000001a19097211 */ /* 0x080fe400030f16ff */
[----:B------:R-:W-:Y:S02]  /*35aa0*/  LEA.HI.X.SX32 R3, R27, R26, 0x2, P1 ;  /* 0x0000001a1b037211 */ /* 0x000fe400008f16ff */
[----:B------:R-:W-:Y:S01]  /*35ab0*/  ISETP.LT.AND P4, PT, R236, c[0x0][0x17c], !P0 ;  /* 0x00005f00ec007a0c */ /* 0x000fe20004781270 */
[C---:B--2---:R-:W-:Y:S01]  /*35ac0*/  IMAD R17, R0.reuse, 0x2, R13 ;  /* 0x0000000200117824 */ /* 0x044fe200078e020d */
[----:B------:R-:W-:Y:S01]  /*35ad0*/  ISETP.LT.AND P3, PT, R237, c[0x0][0x17c], !P0 ;  /* 0x00005f00ed007a0c */ /* 0x000fe20004761270 */
[----:B------:R2:W-:Y:S01]  /*35ae0*/  @P5 STG.E [R8.64], R33 ;  /* 0x0000002108005986 */ /* 0x0005e2000c10190c */
[----:B------:R-:W-:Y:S01]  /*35af0*/  LEA R12, P6, R13, R40, 0x2 ;  /* 0x000000280d0c7211 */ /* 0x000fe200078c10ff */
[----:B-1----:R-:W-:-:S02]  /*35b00*/  IMAD R21, R0, 0x2, R17 ;  /* 0x0000000200157824 */ /* 0x002fc400078e0211 */
[----:B------:R1:W-:Y:S01]  /*35b10*/  @P2 STG.E [R2.64], R29 ;  /* 0x0000001d02002986 */ /* 0x0003e2000c10190c */
[----:B------:R-:W-:Y:S02]  /*35b20*/  LEA R4, P2, R17, R40, 0x2 ;  /* 0x0000002811047211 */ /* 0x000fe400078410ff */
[-C--:B------:R-:W-:Y:S02]  /*35b30*/  LEA.HI.X.SX32 R13, R13, R26.reuse, 0x2, P6 ;  /* 0x0000001a0d0d7211 */ /* 0x080fe400030f16ff */
[----:B------:R-:W-:Y:S01]  /*35b40*/  LEA.HI.X.SX32 R5, R17, R26, 0x2, P2 ;  /* 0x0000001a11057211 */ /* 0x000fe200010f16ff */
[----:B------:R-:W-:Y:S01]  /*35b50*/  IMAD R17, R0, 0x2, R21 ;  /* 0x0000000200117824 */ /* 0x000fe200078e0215 */
[----:B------:R-:W-:Y:S02]  /*35b60*/  ISETP.LT.AND P5, PT, R238, c[0x0][0x17c], !P0 ;  /* 0x00005f00ee007a0c */ /* 0x000fe400047a1270 */
[----:B--2---:R-:W-:Y:S02]  /*35b70*/  LEA R8, P6, R21, R40, 0x2 ;  /* 0x0000002815087211 */ /* 0x004fe400078c10ff */
[----:B------:R-:W-:Y:S01]  /*35b80*/  ISETP.LT.AND P1, PT, R239, c[0x0][0x17c], !P0 ;  /* 0x00005f00ef007a0c */ /* 0x000fe20004721270 */
[----:B------:R2:W-:Y:S01]  /*35b90*/  @P4 STG.E [R12.64], R37 ;  /* 0x000000250c004986 */ /* 0x0005e2000c10190c */
[----:B------:R-:W-:Y:S01]  /*35ba0*/  LEA.HI.X.SX32 R9, R21, R26, 0x2, P6 ;  /* 0x0000001a15097211 */ /* 0x000fe200030f16ff */
[----:B------:R-:W-:-:S02]  /*35bb0*/  IMAD R21, R0, 0x2, R17 ;  /* 0x0000000200157824 */ /* 0x000fc400078e0211 */
[----:B------:R3:W-:Y:S01]  /*35bc0*/  @P3 STG.E [R4.64], R49 ;  /* 0x0000003104003986 */ /* 0x0007e2000c10190c */
[C---:B-1----:R-:W-:Y:S02]  /*35bd0*/  LEA R2, P3, R17.reuse, R40, 0x2 ;  /* 0x0000002811027211 */ /* 0x042fe400078610ff */
[----:B------:R-:W-:Y:S02]  /*35be0*/  ISETP.LT.AND P4, PT, R240, c[0x0][0x17c], !P0 ;  /* 0x00005f00f0007a0c */ /* 0x000fe40004781270 */
[----:B------:R-:W-:Y:S01]  /*35bf0*/  LEA.HI.X.SX32 R3, R17, R26, 0x2, P3 ;  /* 0x0000001a11037211 */ /* 0x000fe200018f16ff */
[C---:B------:R-:W-:Y:S01]  /*35c00*/  IMAD R17, R0.reuse, 0x2, R21 ;  /* 0x0000000200117824 */ /* 0x040fe200078e0215 */
[----:B--2---:R-:W-:Y:S02]  /*35c10*/  LEA R12, P6, R21, R40, 0x2 ;  /* 0x00000028150c7211 */ /* 0x004fe400078c10ff */
[----:B------:R-:W-:Y:S01]  /*35c20*/  ISETP.LT.AND P2, PT, R241, c[0x0][0x17c], !P0 ;  /* 0x00005f00f1007a0c */ /* 0x000fe20004741270 */
[----:B------:R1:W-:Y:S01]  /*35c30*/  @P5 STG.E [R8.64], R45 ;  /* 0x0000002d08005986 */ /* 0x0003e2000c10190c */
[----:B------:R-:W-:Y:S01]  /*35c40*/  LEA.HI.X.SX32 R13, R21, R26, 0x2, P6 ;  /* 0x0000001a150d7211 */ /* 0x000fe200030f16ff */
[----:B------:R-:W-:-:S02]  /*35c50*/  IMAD R21, R0, 0x2, R17 ;  /* 0x0000000200157824 */ /* 0x000fc400078e0211 */
[----:B------:R2:W-:Y:S01]  /*35c60*/  @P1 STG.E [R2.64], R53 ;  /* 0x0000003502001986 */ /* 0x0005e2000c10190c */
[C---:B---3--:R-:W-:Y:S02]  /*35c70*/  LEA R4, P1, R17.reuse, R40, 0x2 ;  /* 0x0000002811047211 */ /* 0x048fe400078210ff */
[----:B------:R-:W-:Y:S02]  /*35c80*/  ISETP.LT.AND P5, PT, R242, c[0x0][0x17c], !P0 ;  /* 0x00005f00f2007a0c */ /* 0x000fe400047a1270 */
[----:B------:R-:W-:Y:S01]  /*35c90*/  LEA.HI.X.SX32 R5, R17, R26, 0x2, P1 ;  /* 0x0000001a11057211 */ /* 0x000fe200008f16ff */
[C---:B------:R-:W-:Y:S01]  /*35ca0*/  IMAD R17, R0.reuse, 0x2, R21 ;  /* 0x0000000200117824 */ /* 0x040fe200078e0215 */
[----:B-1----:R-:W-:Y:S02]  /*35cb0*/  LEA R8, P6, R21, R40, 0x2 ;  /* 0x0000002815087211 */ /* 0x002fe400078c10ff */
[----:B------:R-:W-:Y:S01]  /*35cc0*/  ISETP.LT.AND P3, PT, R243, c[0x0][0x17c], !P0 ;  /* 0x00005f00f3007a0c */ /* 0x000fe20004761270 */
[----:B------:R1:W-:Y:S01]  /*35cd0*/  @P4 STG.E [R12.64], R57 ;  /* 0x000000390c004986 */ /* 0x0003e2000c10190c */
[----:B------:R-:W-:Y:S01]  /*35ce0*/  LEA.HI.X.SX32 R9, R21, R26, 0x2, P6 ;  /* 0x0000001a15097211 */ /* 0x000fe200030f16ff */
[----:B------:R-:W-:-:S02]  /*35cf0*/  IMAD R21, R0, 0x2, R17 ;  /* 0x0000000200157824 */ /* 0x000fc400078e0211 */
[----:B------:R3:W-:Y:S01]  /*35d00*/  @P2 STG.E [R4.64], R61 ;  /* 0x0000003d04002986 */ /* 0x0007e2000c10190c */
[C---:B--2---:R-:W-:Y:S02]  /*35d10*/  LEA R2, P2, R17.reuse, R40, 0x2 ;  /* 0x0000002811027211 */ /* 0x044fe400078410ff */
        /* <DEDUP_REMOVED lines=37> */
[----:B------:R-:W-:Y:S01]  /*35f70*/  IMAD R21, R0, 0x2, R17 ;  /* 0x0000000200157824 */ /* 0x000fe200078e0211 */
[----:B------:R-:W-:Y:S01]  /*35f80*/  ISETP.LT.AND P4, PT, R252, c[0x0][0x17c], !P0 ;  /* 0x00005f00fc007a0c */ /* 0x000fe20004781270 */
[----:B------:R3:W-:Y:S01]  /*35f90*/  @P3 STG.E [R4.64], R22 ;  /* 0x0000001604003986 */ /* 0x0007e2000c10190c */
[----:B--2---:R-:W-:-:S04]  /*35fa0*/  LEA R2, P3, R17, R40, 0x2 ;  /* 0x0000002811027211 */ /* 0x004fc800078610ff */
[----:B------:R-:W-:Y:S01]  /*35fb0*/  LEA.HI.X.SX32 R3, R17, R26, 0x2, P3 ;  /* 0x0000001a11037211 */ /* 0x000fe200018f16ff */
[----:B------:R-:W-:Y:S01]  /*35fc0*/  IMAD R17, R0, 0x2, R21 ;  /* 0x0000000200117824 */ /* 0x000fe200078e0215 */
[C---:B-1----:R-:W-:Y:S01]  /*35fd0*/  LEA R12, P6, R21.reuse, R40, 0x2 ;  /* 0x00000028150c7211 */ /* 0x042fe200078c10ff */
[----:B------:R1:W-:Y:S03]  /*35fe0*/  @P5 STG.E [R8.64], R34 ;  /* 0x0000002208005986 */ /* 0x0003e6000c10190c */
[----:B------:R-:W-:Y:S01]  /*35ff0*/  LEA.HI.X.SX32 R13, R21, R26, 0x2, P6 ;  /* 0x0000001a150d7211 */ /* 0x000fe200030f16ff */
[----:B------:R2:W-:Y:S01]  /*36000*/  @P1 STG.E [R2.64], R30 ;  /* 0x0000001e02001986 */ /* 0x0005e2000c10190c */
[----:B---3--:R-:W-:Y:S02]  /*36010*/  LEA R4, P1, R17, R40, 0x2 ;  /* 0x0000002811047211 */ /* 0x008fe400078210ff */
[----:B------:R-:W-:Y:S01]  /*36020*/  ISETP.LT.AND P2, PT, R168, c[0x0][0x17c], !P0 ;  /* 0x00005f00a8007a0c */ /* 0x000fe20004741270 */
[----:B------:R3:W-:Y:S01]  /*36030*/  @P4 STG.E [R12.64], R38 ;  /* 0x000000260c004986 */ /* 0x0007e2000c10190c */
[----:B------:R-:W-:-:S02]  /*36040*/  ISETP.LT.AND P5, PT, R169, c[0x0][0x17c], !P0 ;  /* 0x00005f00a9007a0c */ /* 0x000fc400047a1270 */
[----:B------:R-:W-:Y:S01]  /*36050*/  ISETP.LT.AND P3, PT, R170, c[0x0][0x17c], !P0 ;  /* 0x00005f00aa007a0c */ /* 0x000fe20004761270 */
[----:B------:R-:W4:Y:S01]  /*36060*/  LDL.LU R168, [R1+0x18] ;  /* 0x0000180001a87983 */ /* 0x000f220000300800 */
[----:B------:R-:W-:Y:S02]  /*36070*/  LEA.HI.X.SX32 R5, R17, R26, 0x2, P1 ;  /* 0x0000001a11057211 */ /* 0x000fe400008f16ff */
[----:B------:R-:W-:Y:S01]  /*36080*/  ISETP.LT.AND P4, PT, R171, c[0x0][0x17c], !P0 ;  /* 0x00005f00ab007a0c */ /* 0x000fe20004781270 */
[----:B------:R-:W4:Y:S01]  /*36090*/  LDL.LU R169, [R1+0x1c] ;  /* 0x00001c0001a97983 */ /* 0x000f220000300800 */
[----:B------:R-:W-:-:S03]  /*360a0*/  ISETP.LT.AND P1, PT, R196, c[0x0][0x17c], !P0 ;  /* 0x00005f00c4007a0c */ /* 0x000fc60004721270 */
[----:B------:R-:W4:Y:S04]  /*360b0*/  LDL.LU R170, [R1+0x20] ;  /* 0x0000200001aa7983 */ /* 0x000f280000300800 */
[----:B------:R-:W4:Y:S04]  /*360c0*/  LDL.LU R171, [R1+0x24] ;  /* 0x0000240001ab7983 */ /* 0x000f280000300800 */
[----:B------:R-:W4:Y:S01]  /*360d0*/  LDL.LU R196, [R1+0x28] ;  /* 0x0000280001c47983 */ /* 0x000f220000300800 */
[----:B------:R-:W-:-:S04]  /*360e0*/  IMAD R21, R0, 0x2, R17 ;  /* 0x0000000200157824 */ /* 0x000fc800078e0211 */
[C---:B------:R-:W-:Y:S01]  /*360f0*/  IMAD R17, R0.reuse, 0x2, R21 ;  /* 0x0000000200117824 */ /* 0x040fe200078e0215 */
[C---:B-1----:R-:W-:Y:S01]  /*36100*/  LEA R8, P6, R21.reuse, R40, 0x2 ;  /* 0x0000002815087211 */ /* 0x042fe200078c10ff */
[----:B------:R1:W-:Y:S03]  /*36110*/  @P2 STG.E [R4.64], R50 ;  /* 0x0000003204002986 */ /* 0x0003e6000c10190c */
[----:B------:R-:W-:Y:S01]  /*36120*/  LEA.HI.X.SX32 R9, R21, R26, 0x2, P6 ;  /* 0x0000001a15097211 */ /* 0x000fe200030f16ff */
[----:B------:R-:W-:Y:S01]  /*36130*/  IMAD R21, R0, 0x2, R17 ;  /* 0x0000000200157824 */ /* 0x000fe200078e0211 */
[----:B--2---:R-:W-:-:S03]  /*36140*/  LEA R2, P2, R17, R40, 0x2 ;  /* 0x0000002811027211 */ /* 0x004fc600078410ff */
[----:B------:R2:W-:Y:S01]  /*36150*/  @P5 STG.E [R8.64], R46 ;  /* 0x0000002e08005986 */ /* 0x0005e2000c10190c */
[----:B------:R-:W-:Y:S01]  /*36160*/  LEA.HI.X.SX32 R3, R17, R26, 0x2, P2 ;  /* 0x0000001a11037211 */ /* 0x000fe200010f16ff */
[C---:B------:R-:W-:Y:S01]  /*36170*/  IMAD R17, R0.reuse, 0x2, R21 ;  /* 0x0000000200117824 */ /* 0x040fe200078e0215 */
[----:B---3--:R-:W-:Y:S02]  /*36180*/  LEA R12, P6, R21, R40, 0x2 ;  /* 0x00000028150c7211 */ /* 0x008fe400078c10ff */
[----:B------:R-:W-:Y:S02]  /*36190*/  ISETP.LT.AND P5, PT, R159, c[0x0][0x17c], !P0 ;  /* 0x00005f009f007a0c */ /* 0x000fe400047a1270 */
[----:B------:R-:W3:Y:S01]  /*361a0*/  LDL.LU R159, [R1+0x2c] ;  /* 0x00002c00019f7983 */ /* 0x000ee20000300800 */
[----:B------:R-:W-:Y:S01]  /*361b0*/  LEA.HI.X.SX32 R13, R21, R26, 0x2, P6 ;  /* 0x0000001a150d7211 */ /* 0x000fe200030f16ff */
[----:B------:R-:W-:Y:S02]  /*361c0*/  IMAD R21, R0, 0x2, R17 ;  /* 0x0000000200157824 */ /* 0x000fe400078e0211 */
[----:B------:R2:W-:Y:S01]  /*361d0*/  @P3 STG.E [R2.64], R54 ;  /* 0x0000003602003986 */ /* 0x0005e2000c10190c */
[----:B-1----:R-:W-:-:S02]  /*361e0*/  LEA R4, P3, R17, R40, 0x2 ;  /* 0x0000002811047211 */ /* 0x002fc400078610ff */
[----:B--2---:R-:W-:Y:S02]  /*361f0*/  LEA R8, P6, R21, R40, 0x2 ;  /* 0x0000002815087211 */ /* 0x004fe400078c10ff */
[-C--:B------:R-:W-:Y:S01]  /*36200*/  LEA.HI.X.SX32 R5, R17, R26.reuse, 0x2, P3 ;  /* 0x0000001a11057211 */ /* 0x080fe200018f16ff */
[----:B------:R-:W-:Y:S01]  /*36210*/  IMAD R17, R0, 0x2, R21 ;  /* 0x0000000200117824 */ /* 0x000fe200078e0215 */
[----:B------:R1:W-:Y:S01]  /*36220*/  @P4 STG.E [R12.64], R58 ;  /* 0x0000003a0c004986 */ /* 0x0003e2000c10190c */
[----:B------:R-:W-:-:S03]  /*36230*/  LEA.HI.X.SX32 R9, R21, R26, 0x2, P6 ;  /* 0x0000001a15097211 */ /* 0x000fc600030f16ff */
[----:B------:R2:W-:Y:S01]  /*36240*/  @P1 STG.E [R4.64], R62 ;  /* 0x0000003e04001986 */ /* 0x0005e2000c10190c */
[----:B------:R-:W-:-:S03]  /*36250*/  LEA R2, P1, R17, R40, 0x2 ;  /* 0x0000002811027211 */ /* 0x000fc600078210ff */
[----:B------:R1:W-:Y:S01]  /*36260*/  @P5 STG.E [R8.64], R66 ;  /* 0x0000004208005986 */ /* 0x0003e2000c10190c */
[----:B------:R-:W-:Y:S02]  /*36270*/  LEA.HI.X.SX32 R3, R17, R26, 0x2, P1 ;  /* 0x0000001a11037211 */ /* 0x000fe400008f16ff */
[----:B----4-:R-:W-:Y:S02]  /*36280*/  ISETP.LT.AND P2, PT, R168, c[0x0][0x17c], !P0 ;  /* 0x00005f00a8007a0c */ /* 0x010fe40004741270 */
[----:B------:R-:W4:Y:S01]  /*36290*/  LDL.LU R168, [R1+0x30] ;  /* 0x0000300001a87983 */ /* 0x000f220000300800 */
[----:B------:R-:W-:-:S03]  /*362a0*/  ISETP.LT.AND P4, PT, R169, c[0x0][0x17c], !P0 ;  /* 0x00005f00a9007a0c */ /* 0x000fc60004781270 */
[----:B------:R-:W4:Y:S01]  /*362b0*/  LDL.LU R169, [R1+0x34] ;  /* 0x0000340001a97983 */ /* 0x000f220000300800 */
[----:B------:R-:W-:-:S03]  /*362c0*/  ISETP.LT.AND P3, PT, R170, c[0x0][0x17c], !P0 ;  /* 0x00005f00aa007a0c */ /* 0x000fc60004761270 */
[----:B------:R-:W4:Y:S01]  /*362d0*/  LDL.LU R170, [R1+0x38] ;  /* 0x0000380001aa7983 */ /* 0x000f220000300800 */
[----:B------:R-:W-:-:S03]  /*362e0*/  ISETP.LT.AND P5, PT, R171, c[0x0][0x17c], !P0 ;  /* 0x00005f00ab007a0c */ /* 0x000fc600047a1270 */
[----:B------:R-:W4:Y:S01]  /*362f0*/  LDL.LU R171, [R1+0x3c] ;  /* 0x00003c0001ab7983 */ /* 0x000f220000300800 */
[----:B------:R-:W-:-:S03]  /*36300*/  ISETP.LT.AND P1, PT, R196, c[0x0][0x17c], !P0 ;  /* 0x00005f00c4007a0c */ /* 0x000fc60004721270 */
        /* <DEDUP_REMOVED lines=11> */
[----:B------:R-:W-:Y:S02]  /*363c0*/  LEA R8, P6, R21, R40, 0x2 ;  /* 0x0000002815087211 */ /* 0x000fe400078c10ff */
[----:B---3--:R-:W-:Y:S02]  /*363d0*/  ISETP.LT.AND P4, PT, R159, c[0x0][0x17c], !P0 ;  /* 0x00005f009f007a0c */ /* 0x008fe40004781270 */
        /* <DEDUP_REMOVED lines=25> */
[C---:B-1----:R-:W-:Y:S01]  /*36570*/  IMAD R9, R0.reuse, 0x2, R7 ;  /* 0x0000000200097824 */ /* 0x042fe200078e0207 */
[-C--:B------:R-:W-:Y:S01]  /*36580*/  LEA R6, P6, R7, R40.reuse, 0x2 ;  /* 0x0000002807067211 */ /* 0x080fe200078c10ff */
[----:B------:R1:W-:Y:S02]  /*36590*/  @P2 STG.E [R4.64], R23 ;  /* 0x0000001704002986 */ /* 0x0003e4000c10190c */
[C---:B------:R-:W-:Y:S01]  /*365a0*/  IMAD R11, R0.reuse, 0x2, R9 ;  /* 0x00000002000b7824 */ /* 0x040fe200078e0209 */
[----:B--2---:R-:W-:Y:S02]  /*365b0*/  LEA R2, P2, R9, R40, 0x2 ;  /* 0x0000002809027211 */ /* 0x004fe400078410ff */
[----:B------:R-:W-:Y:S01]  /*365c0*/  LEA.HI.X.SX32 R7, R7, R26, 0x2, P6 ;  /* 0x0000001a07077211 */ /* 0x000fe200030f16ff */
[----:B------:R-:W-:Y:S01]  /*365d0*/  IMAD R13, R0, 0x2, R11 ;  /* 0x00000002000d7824 */ /* 0x000fe200078e020b */
[----:B------:R-:W-:Y:S02]  /*365e0*/  LEA R8, P6, R11, R40, 0x2 ;  /* 0x000000280b087211 */ /* 0x000fe400078c10ff */
[----:B------:R-:W-:-:S02]  /*365f0*/  LEA.HI.X.SX32 R3, R9, R26, 0x2, P2 ;  /* 0x0000001a09037211 */ /* 0x000fc400010f16ff */
[----:B------:R-:W-:Y:S01]  /*36600*/  LEA.HI.X.SX32 R9, R11, R26, 0x2, P6 ;  /* 0x0000001a0b097211 */ /* 0x000fe200030f16ff */
[C---:B------:R-:W-:Y:S01]  /*36610*/  IMAD R11, R0.reuse, 0x2, R13 ;  /* 0x00000002000b7824 */ /* 0x040fe200078e020d */
[----:B------:R2:W-:Y:S04]  /*36620*/  @P5 STG.E [R6.64], R35 ;  /* 0x0000002306005986 */ /* 0x0005e8000c10190c */
[----:B------:R2:W-:Y:S01]  /*36630*/  @P3 STG.E [R2.64], R31 ;  /* 0x0000001f02003986 */ /* 0x0005e2000c10190c */
[----:B-1----:R-:W-:Y:S01]  /*36640*/  LEA R4, P3, R13, R40, 0x2 ;  /* 0x000000280d047211 */ /* 0x002fe200078610ff */
[----:B------:R-:W-:-:S03]  /*36650*/  IMAD R15, R0, 0x2, R11 ;  /* 0x00000002000f7824 */ /* 0x000fc600078e020b */
[----:B------:R-:W-:Y:S01]  /*36660*/  LEA.HI.X.SX32 R5, R13, R26, 0x2, P3 ;  /* 0x0000001a0d057211 */ /* 0x000fe200018f16ff */
[----:B------:R-:W-:Y:S01]  /*36670*/  IMAD R13, R0, 0x2, R15 ;  /* 0x00000002000d7824 */ /* 0x000fe200078e020f */
[----:B---3--:R-:W-:-:S03]  /*36680*/  ISETP.LT.AND P2, PT, R159, c[0x0][0x17c], !P0 ;  /* 0x00005f009f007a0c */ /* 0x008fc60004741270 */
[C---:B------:R-:W-:Y:S01]  /*36690*/  IMAD R17, R0.reuse, 0x2, R13 ;  /* 0x0000000200117824 */ /* 0x040fe200078e020d */
[C---:B--2---:R-:W-:Y:S01]  /*366a0*/  LEA R6, P6, R11.reuse, R40, 0x2 ;  /* 0x000000280b067211 */ /* 0x044fe200078c10ff */
[----:B------:R1:W-:Y:S02]  /*366b0*/  @P4 STG.E [R8.64], R39 ;  /* 0x0000002708004986 */ /* 0x0003e4000c10190c */
[C---:B------:R-:W-:Y:S01]  /*366c0*/  IMAD R19, R0.reuse, 0x2, R17 ;  /* 0x0000000200137824 */ /* 0x040fe200078e0211 */
[----:B------:R-:W-:Y:S01]  /*366d0*/  LEA.HI.X.SX32 R7, R11, R26, 0x2, P6 ;  /* 0x0000001a0b077211 */ /* 0x000fe200030f16ff */
[----:B------:R2:W-:Y:S01]  /*366e0*/  @P1 STG.E [R4.64], R51 ;  /* 0x0000003304001986 */ /* 0x0005e2000c10190c */
[-C--:B------:R-:W-:Y:S01]  /*366f0*/  LEA R2, P1, R15, R40.reuse, 0x2 ;  /* 0x000000280f027211 */ /* 0x080fe200078210ff */
[C---:B------:R-:W-:Y:S01]  /*36700*/  IMAD R21, R0.reuse, 0x2, R19 ;  /* 0x0000000200157824 */ /* 0x040fe200078e0213 */
[----:B------:R-:W-:Y:S01]  /*36710*/  LEA R10, P6, R17, R40, 0x2 ;  /* 0x00000028110a7211 */ /* 0x000fe200078c10ff */
[----:B------:R3:W-:Y:S01]  /*36720*/  @P2 STG.E [R6.64], R47 ;  /* 0x0000002f06002986 */ /* 0x0007e2000c10190c */
[----:B------:R-:W-:Y:S01]  /*36730*/  LEA.HI.X.SX32 R3, R15, R26, 0x2, P1 ;  /* 0x0000001a0f037211 */ /* 0x000fe200008f16ff */
[----:B------:R-:W-:Y:S01]  /*36740*/  IMAD R15, R0, 0x2, R21 ;  /* 0x00000002000f7824 */ /* 0x000fe200078e0215 */
[----:B------:R-:W-:-:S02]  /*36750*/  LEA R12, P1, R19, R40, 0x2 ;  /* 0x00000028130c7211 */ /* 0x000fc400078210ff */
[----:B-1----:R-:W-:Y:S02]  /*36760*/  LEA R8, P2, R13, R40, 0x2 ;  /* 0x000000280d087211 */ /* 0x002fe400078410ff */
[-C--:B------:R-:W-:Y:S02]  /*36770*/  LEA.HI.X.SX32 R11, R17, R26.reuse, 0x2, P6 ;  /* 0x0000001a110b7211 */ /* 0x080fe400030f16ff */
[----:B------:R-:W-:Y:S02]  /*36780*/  LEA.HI.X.SX32 R9, R13, R26, 0x2, P2 ;  /* 0x0000001a0d097211 */ /* 0x000fe400010f16ff */
[----:B--2---:R-:W-:Y:S02]  /*36790*/  LEA R4, P6, R15, R40, 0x2 ;  /* 0x000000280f047211 */ /* 0x004fe400078c10ff */
[-C--:B------:R-:W-:Y:S02]  /*367a0*/  LEA.HI.X.SX32 R13, R19, R26.reuse, 0x2, P1 ;  /* 0x0000001a130d7211 */ /* 0x080fe400008f16ff */
[----:B------:R-:W-:-:S02]  /*367b0*/  LEA.HI.X.SX32 R5, R15, R26, 0x2, P6 ;  /* 0x0000001a0f057211 */ /* 0x000fc400030f16ff */
[----:B------:R-:W-:-:S04]  /*367c0*/  LEA R40, P6, R21, R40, 0x2 ;  /* 0x0000002815287211 */ /* 0x000fc800078c10ff */
[----:B------:R-:W-:Y:S02]  /*367d0*/  LEA.HI.X.SX32 R41, R21, R26, 0x2, P6 ;  /* 0x0000001a15297211 */ /* 0x000fe400030f16ff */
[----:B----4-:R-:W-:Y:S02]  /*367e0*/  ISETP.LT.AND P5, PT, R168, c[0x0][0x17c], !P0 ;  /* 0x00005f00a8007a0c */ /* 0x010fe400047a1270 */
[----:B------:R-:W-:Y:S02]  /*367f0*/  ISETP.LT.AND P4, PT, R169, c[0x0][0x17c], !P0 ;  /* 0x00005f00a9007a0c */ /* 0x000fe40004781270 */
[----:B------:R-:W-:Y:S02]  /*36800*/  ISETP.LT.AND P3, PT, R170, c[0x0][0x17c], !P0 ;  /* 0x00005f00aa007a0c */ /* 0x000fe40004761270 */
[----:B------:R-:W-:Y:S02]  /*36810*/  ISETP.LT.AND P2, PT, R171, c[0x0][0x17c], !P0 ;  /* 0x00005f00ab007a0c */ /* 0x000fe40004741270 */
[----:B------:R-:W-:-:S02]  /*36820*/  ISETP.LT.AND P1, PT, R196, c[0x0][0x17c], !P0 ;  /* 0x00005f00c4007a0c */ /* 0x000fc40004721270 */
[----:B------:R-:W-:-:S03]  /*36830*/  ISETP.LT.AND P0, PT, R195, c[0x0][0x17c], !P0 ;  /* 0x00005f00c3007a0c */ /* 0x000fc60004701270 */
[----:B------:R3:W-:Y:S04]  /*36840*/  @P5 STG.E [R2.64], R55 ;  /* 0x0000003702005986 */ /* 0x0007e8000c10190c */
[----:B------:R3:W-:Y:S04]  /*36850*/  @P4 STG.E [R8.64], R59 ;  /* 0x0000003b08004986 */ /* 0x0007e8000c10190c */
[----:B------:R3:W-:Y:S04]  /*36860*/  @P3 STG.E [R10.64], R63 ;  /* 0x0000003f0a003986 */ /* 0x0007e8000c10190c */
[----:B------:R3:W-:Y:S04]  /*36870*/  @P2 STG.E [R12.64], R67 ;  /* 0x000000430c002986 */ /* 0x0007e8000c10190c */
[----:B------:R3:W-:Y:S01]  /*36880*/  @P1 STG.E [R40.64], R71 ;  /* 0x0000004728001986 */ /* 0x0007e2000c10190c */
[----:B------:R-:W-:Y:S05]  /*36890*/  @!P0 EXIT ;  /* 0x000000000000894d */ /* 0x000fea0003800000 */
[----:B------:R-:W-:Y:S01]  /*368a0*/  STG.E [R4.64], R175 ;  /* 0x000000af04007986 */ /* 0x000fe2000c10190c */
[----:B------:R-:W-:Y:S05]  /*368b0*/  EXIT ;  /* 0x000000000000794d */ /* 0x000fea0003800000 */
.L_x_2:
[----:B------:R-:W-:-:S00]  /*368c0*/  BRA `(.L_x_2) ;  /* 0xfffffff000007947 */ /* 0x000fc0000383ffff */
[----:B------:R-:W-:-:S00]  /*368d0*/  NOP ;  /* 0x0000000000007918 */ /* 0x000fc00000000000 */
        /* <DEDUP_REMOVED lines=10> */
.L_x_3:


//--------------------- .nv.shared.matmul_kernel  --------------------------
	.section	.nv.shared.matmul_kernel,"aw",@nobits
	.sectionflags	@""
	.align	16
